def attn_fwd(
    Q,
    K,
    V,
    Out,
    Lse,
    sm_scale,
    stride_qz,
    stride_qh,
    stride_qm,
    stride_qk,
    stride_kz,
    stride_kh,
    stride_kn,
    stride_kk,
    stride_vz,
    stride_vh,
    stride_vn,
    stride_vk,
    stride_oz,
    stride_oh,
    stride_om,
    stride_ok,
    seqlen_q,
    seqlen_k,
    BLOCK_M: tl.constexpr,
    BLOCK_N: tl.constexpr,
    HEAD_DIM: tl.constexpr,
    CAUSAL: tl.constexpr,
):
    start_m = tl.program_id(0)
    off_hz = tl.program_id(1)
    q_off = off_hz * stride_qh
    k_off = off_hz * stride_kh
    v_off = off_hz * stride_vh
    offs_m = start_m * BLOCK_M + tl.arange(0, BLOCK_M)
    offs_d = tl.arange(0, HEAD_DIM)
    offs_n = tl.arange(0, BLOCK_N)
    q_ptrs = Q + q_off + offs_m[:, None] * stride_qm + offs_d[None, :] * stride_qk
    k_ptrs = K + k_off + offs_d[:, None] * stride_kk + offs_n[None, :] * stride_kn
    v_ptrs = V + v_off + offs_n[:, None] * stride_vn + offs_d[None, :] * stride_vk
    m_i = tl.full([BLOCK_M], float("-inf"), dtype=tl.float32)
    l_i = tl.zeros([BLOCK_M], dtype=tl.float32) + 1.0
    acc = tl.zeros([BLOCK_M, HEAD_DIM], dtype=tl.float32)
    q = tl.load(q_ptrs)
    acc, l_i, m_i = _attn_fwd_inner(
        acc,
        l_i,
        m_i,
        q,
        k_ptrs,
        v_ptrs,
        sm_scale,
        stride_kn,
        stride_vn,
        start_m,
        seqlen_k,
        BLOCK_M,
        BLOCK_N,
        HEAD_DIM,
        CAUSAL,
    )
    acc = acc / l_i[:, None]
    lse = m_i + tl.math.log2(l_i) / 1.4426950408889634
    o_ptrs = (
        Out
        + off_hz * stride_oh
        + offs_m[:, None] * stride_om
        + offs_d[None, :] * stride_ok
    )
    tl.store(o_ptrs, acc.to(Out.dtype.element_ty))
    tl.store(Lse + off_hz * seqlen_q + offs_m, lse)

# config = {"BLOCK_M": 32, "BLOCK_N": 128, "HEAD_DIM": 256, "arch": "sm_90", "causal": false, "dtype": "fp8e4m3", "num_stages": 2, "num_warps": 8}
# arch = sm_90


// ===== COMPILED SASS (sm_90a) =====

	.target	sm_90a

	.elftype	@"ET_EXEC"


//--------------------- .note.nv.tkinfo           --------------------------
	.section	.note.nv.tkinfo,"",@"SHT_NOTE"
	.sectionflags	@"SHF_NOTE_NV_TKINFO"
	.tkinfo
        /*0018*/ 	.word	0x00000002
        /*0030*/ 	.string	""
        /*0030*/ 	.string	"ptxas"
        /*0030*/ 	.string	"Cuda compilation tools, release 13.0, V13.0.88"
        /*0030*/ 	.string	"Build cuda_13.0.r13.0/compiler.36424714_0"
        /*0030*/ 	.string	"-v  -suppress-debug-info  -lineinfo  -arch sm_90a "



//--------------------- .note.nv.cuinfo           --------------------------
	.section	.note.nv.cuinfo,"",@"SHT_NOTE"
	.sectionflags	@"SHF_NOTE_NV_CUINFO"
        /*0018*/ 	.short	0x0002
        /*001a*/ 	.short	0x005a
        /*001c*/ 	.short	0x0082
	.zero		2


//--------------------- .nv.info                  --------------------------
	.section	.nv.info,"",@"SHT_CUDA_INFO"
	.align	4


	//----- nvinfo : EIATTR_REGCOUNT
	.align		4
        /*0000*/ 	.byte	0x04, 0x2f
        /*0002*/ 	.short	(.L_2 - .L_1)
	.align		4
.L_1:
        /*0004*/ 	.word	index@(attn_fwd)
        /*0008*/ 	.word	0x00000080


	//----- nvinfo : EIATTR_FRAME_SIZE
	.align		4
.L_2:
        /*000c*/ 	.byte	0x04, 0x11
        /*000e*/ 	.short	(.L_4 - .L_3)
	.align		4
.L_3:
        /*0010*/ 	.word	index@(attn_fwd)
        /*0014*/ 	.word	0x00000950


	//----- nvinfo : EIATTR_MIN_STACK_SIZE
	.align		4
.L_4:
        /*0018*/ 	.byte	0x04, 0x12
        /*001a*/ 	.short	(.L_6 - .L_5)
	.align		4
.L_5:
        /*001c*/ 	.word	index@(attn_fwd)
        /*0020*/ 	.word	0x00000950
.L_6:


//--------------------- .nv.compat                --------------------------
	.section	.nv.compat,"",@"SHT_CUDA_COMPAT_INFO"
	.align	4
        /*0000*/ 	.byte	0x02, 0x09, 0x01, 0x00, 0x02, 0x02, 0x02, 0x00, 0x02, 0x05, 0x05, 0x00, 0x03, 0x07, 0x01, 0x01
        /*0010*/ 	.byte	0x02, 0x03, 0x00, 0x00, 0x02, 0x06, 0x01, 0x00, 0x04, 0x0b, 0x08, 0x00, 0x00, 0x00, 0x00, 0x00
        /*0020*/ 	.byte	0x00, 0x00, 0x00, 0x00


//--------------------- .nv.info.attn_fwd         --------------------------
	.section	.nv.info.attn_fwd,"",@"SHT_CUDA_INFO"
	.sectionflags	@""
	.align	4


	//----- nvinfo : EIATTR_CUDA_API_VERSION
	.align		4
        /*0000*/ 	.byte	0x04, 0x37
        /*0002*/ 	.short	(.L_8 - .L_7)
.L_7:
        /*0004*/ 	.word	0x00000082


	//----- nvinfo : EIATTR_KPARAM_INFO
	.align		4
.L_8:
        /*0008*/ 	.byte	0x04, 0x17
        /*000a*/ 	.short	(.L_10 - .L_9)
.L_9:
        /*000c*/ 	.word	0x00000000
        /*0010*/ 	.short	0x0019
        /*0012*/ 	.short	0x0080
        /*0014*/ 	.byte	0x00, 0xf4, 0x21, 0x00


	//----- nvinfo : EIATTR_KPARAM_INFO
	.align		4
.L_10:
        /*0018*/ 	.byte	0x04, 0x17
        /*001a*/ 	.short	(.L_12 - .L_11)
.L_11:
        /*001c*/ 	.word	0x00000000
        /*0020*/ 	.short	0x0018
        /*0022*/ 	.short	0x0078
        /*0024*/ 	.byte	0x00, 0xf4, 0x21, 0x00


	//----- nvinfo : EIATTR_KPARAM_INFO
	.align		4
.L_12:
        /*0028*/ 	.byte	0x04, 0x17
        /*002a*/ 	.short	(.L_14 - .L_13)
.L_13:
        /*002c*/ 	.word	0x00000000
        /*0030*/ 	.short	0x0017
        /*0032*/ 	.short	0x0070
        /*0034*/ 	.byte	0x00, 0xf0, 0x11, 0x00


	//----- nvinfo : EIATTR_KPARAM_INFO
	.align		4
.L_14:
        /*0038*/ 	.byte	0x04, 0x17
        /*003a*/ 	.short	(.L_16 - .L_15)
.L_15:
        /*003c*/ 	.word	0x00000000
        /*0040*/ 	.short	0x0016
        /*0042*/ 	.short	0x006c
        /*0044*/ 	.byte	0x00, 0xf0, 0x11, 0x00


	//----- nvinfo : EIATTR_KPARAM_INFO
	.align		4
.L_16:
        /*0048*/ 	.byte	0x04, 0x17
        /*004a*/ 	.short	(.L_18 - .L_17)
.L_17:
        /*004c*/ 	.word	0x00000000
        /*0050*/ 	.short	0x0015
        /*0052*/ 	.short	0x0068
        /*0054*/ 	.byte	0x00, 0xf0, 0x11, 0x00


	//----- nvinfo : EIATTR_KPARAM_INFO
	.align		4
.L_18:
        /*0058*/ 	.byte	0x04, 0x17
        /*005a*/ 	.short	(.L_20 - .L_19)
.L_19:
        /*005c*/ 	.word	0x00000000
        /*0060*/ 	.short	0x0014
        /*0062*/ 	.short	0x0064
        /*0064*/ 	.byte	0x00, 0xf0, 0x11, 0x00


	//----- nvinfo : EIATTR_KPARAM_INFO
	.align		4
.L_20:
        /*0068*/ 	.byte	0x04, 0x17
        /*006a*/ 	.short	(.L_22 - .L_21)
.L_21:
        /*006c*/ 	.word	0x00000000
        /*0070*/ 	.short	0x0013
        /*0072*/ 	.short	0x0060
        /*0074*/ 	.byte	0x00, 0xf0, 0x11, 0x00


	//----- nvinfo : EIATTR_KPARAM_INFO
	.align		4
.L_22:
        /*0078*/ 	.byte	0x04, 0x17
        /*007a*/ 	.short	(.L_24 - .L_23)
.L_23:
        /*007c*/ 	.word	0x00000000
        /*0080*/ 	.short	0x0012
        /*0082*/ 	.short	0x005c
        /*0084*/ 	.byte	0x00, 0xf0, 0x11, 0x00


	//----- nvinfo : EIATTR_KPARAM_INFO
	.align		4
.L_24:
        /*0088*/ 	.byte	0x04, 0x17
        /*008a*/ 	.short	(.L_26 - .L_25)
.L_25:
        /*008c*/ 	.word	0x00000000
        /*0090*/ 	.short	0x0011
        /*0092*/ 	.short	0x0058
        /*0094*/ 	.byte	0x00, 0xf0, 0x11, 0x00


	//----- nvinfo : EIATTR_KPARAM_INFO
	.align		4
.L_26:
        /*0098*/ 	.byte	0x04, 0x17
        /*009a*/ 	.short	(.L_28 - .L_27)
.L_27:
        /*009c*/ 	.word	0x00000000
        /*00a0*/ 	.short	0x0010
        /*00a2*/ 	.short	0x0054
        /*00a4*/ 	.byte	0x00, 0xf0, 0x11, 0x00


	//----- nvinfo : EIATTR_KPARAM_INFO
	.align		4
.L_28:
        /*00a8*/ 	.byte	0x04, 0x17
        /*00aa*/ 	.short	(.L_30 - .L_29)
.L_29:
        /*00ac*/ 	.word	0x00000000
        /*00b0*/ 	.short	0x000f
        /*00b2*/ 	.short	0x0050
        /*00b4*/ 	.byte	0x00, 0xf0, 0x11, 0x00


	//----- nvinfo : EIATTR_KPARAM_INFO
	.align		4
.L_30:
        /*00b8*/ 	.byte	0x04, 0x17
        /*00ba*/ 	.short	(.L_32 - .L_31)
.L_31:
        /*00bc*/ 	.word	0x00000000
        /*00c0*/ 	.short	0x000e
        /*00c2*/ 	.short	0x004c
        /*00c4*/ 	.byte	0x00, 0xf0, 0x11, 0x00


	//----- nvinfo : EIATTR_KPARAM_INFO
	.align		4
.L_32:
        /*00c8*/ 	.byte	0x04, 0x17
        /*00ca*/ 	.short	(.L_34 - .L_33)
.L_33:
        /*00cc*/ 	.word	0x00000000
        /*00d0*/ 	.short	0x000d
        /*00d2*/ 	.short	0x0048
        /*00d4*/ 	.byte	0x00, 0xf0, 0x11, 0x00


	//----- nvinfo : EIATTR_KPARAM_INFO
	.align		4
.L_34:
        /*00d8*/ 	.byte	0x04, 0x17
        /*00da*/ 	.short	(.L_36 - .L_35)
.L_35:
        /*00dc*/ 	.word	0x00000000
        /*00e0*/ 	.short	0x000c
        /*00e2*/ 	.short	0x0044
        /*00e4*/ 	.byte	0x00, 0xf0, 0x11, 0x00


	//----- nvinfo : EIATTR_KPARAM_INFO
	.align		4
.L_36:
        /*00e8*/ 	.byte	0x04, 0x17
        /*00ea*/ 	.short	(.L_38 - .L_37)
.L_37:
        /*00ec*/ 	.word	0x00000000
        /*00f0*/ 	.short	0x000b
        /*00f2*/ 	.short	0x0040
        /*00f4*/ 	.byte	0x00, 0xf0, 0x11, 0x00


	//----- nvinfo : EIATTR_KPARAM_INFO
	.align		4
.L_38:
        /*00f8*/ 	.byte	0x04, 0x17
        /*00fa*/ 	.short	(.L_40 - .L_39)
.L_39:
        /*00fc*/ 	.word	0x00000000
        /*0100*/ 	.short	0x000a
        /*0102*/ 	.short	0x003c
        /*0104*/ 	.byte	0x00, 0xf0, 0x11, 0x00


	//----- nvinfo : EIATTR_KPARAM_INFO
	.align		4
.L_40:
        /*0108*/ 	.byte	0x04, 0x17
        /*010a*/ 	.short	(.L_42 - .L_41)
.L_41:
        /*010c*/ 	.word	0x00000000
        /*0110*/ 	.short	0x0009
        /*0112*/ 	.short	0x0038
        /*0114*/ 	.byte	0x00, 0xf0, 0x11, 0x00


	//----- nvinfo : EIATTR_KPARAM_INFO
	.align		4
.L_42:
        /*0118*/ 	.byte	0x04, 0x17
        /*011a*/ 	.short	(.L_44 - .L_43)
.L_43:
        /*011c*/ 	.word	0x00000000
        /*0120*/ 	.short	0x0008
        /*0122*/ 	.short	0x0034
        /*0124*/ 	.byte	0x00, 0xf0, 0x11, 0x00


	//----- nvinfo : EIATTR_KPARAM_INFO
	.align		4
.L_44:
        /*0128*/ 	.byte	0x04, 0x17
        /*012a*/ 	.short	(.L_46 - .L_45)
.L_45:
        /*012c*/ 	.word	0x00000000
        /*0130*/ 	.short	0x0007
        /*0132*/ 	.short	0x0030
        /*0134*/ 	.byte	0x00, 0xf0, 0x11, 0x00


	//----- nvinfo : EIATTR_KPARAM_INFO
	.align		4
.L_46:
        /*0138*/ 	.byte	0x04, 0x17
        /*013a*/ 	.short	(.L_48 - .L_47)
.L_47:
        /*013c*/ 	.word	0x00000000
        /*0140*/ 	.short	0x0006
        /*0142*/ 	.short	0x002c
        /*0144*/ 	.byte	0x00, 0xf0, 0x11, 0x00


	//----- nvinfo : EIATTR_KPARAM_INFO
	.align		4
.L_48:
        /*0148*/ 	.byte	0x04, 0x17
        /*014a*/ 	.short	(.L_50 - .L_49)
.L_49:
        /*014c*/ 	.word	0x00000000
        /*0150*/ 	.short	0x0005
        /*0152*/ 	.short	0x0028
        /*0154*/ 	.byte	0x00, 0xf0, 0x11, 0x00


	//----- nvinfo : EIATTR_KPARAM_INFO
	.align		4
.L_50:
        /*0158*/ 	.byte	0x04, 0x17
        /*015a*/ 	.short	(.L_52 - .L_51)
.L_51:
        /*015c*/ 	.word	0x00000000
        /*0160*/ 	.short	0x0004
        /*0162*/ 	.short	0x0020
        /*0164*/ 	.byte	0x00, 0xf4, 0x21, 0x00


	//----- nvinfo : EIATTR_KPARAM_INFO
	.align		4
.L_52:
        /*0168*/ 	.byte	0x04, 0x17
        /*016a*/ 	.short	(.L_54 - .L_53)
.L_53:
        /*016c*/ 	.word	0x00000000
        /*0170*/ 	.short	0x0003
        /*0172*/ 	.short	0x0018
        /*0174*/ 	.byte	0x00, 0xf4, 0x21, 0x00


	//----- nvinfo : EIATTR_KPARAM_INFO
	.align		4
.L_54:
        /*0178*/ 	.byte	0x04, 0x17
        /*017a*/ 	.short	(.L_56 - .L_55)
.L_55:
        /*017c*/ 	.word	0x00000000
        /*0180*/ 	.short	0x0002
        /*0182*/ 	.short	0x0010
        /*0184*/ 	.byte	0x00, 0xf4, 0x21, 0x00


	//----- nvinfo : EIATTR_KPARAM_INFO
	.align		4
.L_56:
        /*0188*/ 	.byte	0x04, 0x17
        /*018a*/ 	.short	(.L_58 - .L_57)
.L_57:
        /*018c*/ 	.word	0x00000000
        /*0190*/ 	.short	0x0001
        /*0192*/ 	.short	0x0008
        /*0194*/ 	.byte	0x00, 0xf4, 0x21, 0x00


	//----- nvinfo : EIATTR_KPARAM_INFO
	.align		4
.L_58:
        /*0198*/ 	.byte	0x04, 0x17
        /*019a*/ 	.short	(.L_60 - .L_59)
.L_59:
        /*019c*/ 	.word	0x00000000
        /*01a0*/ 	.short	0x0000
        /*01a2*/ 	.short	0x0000
        /*01a4*/ 	.byte	0x00, 0xf4, 0x21, 0x00


	//----- nvinfo : EIATTR_SPARSE_MMA_MASK
	.align		4
.L_60:
        /*01a8*/ 	.byte	0x03, 0x50
        /*01aa*/ 	.short	0x0000


	//----- nvinfo : EIATTR_MAXREG_COUNT
	.align		4
        /*01ac*/ 	.byte	0x03, 0x1b
        /*01ae*/ 	.short	0x00ff


	//----- nvinfo : EIATTR_NUM_BARRIERS
	.align		4
        /*01b0*/ 	.byte	0x02, 0x4c
        /*01b2*/ 	.byte	0x01
	.zero		1


	//----- nvinfo : EIATTR_ANNOTATIONS
	.align		4
        /*01b4*/ 	.byte	0x04, 0x55
        /*01b6*/ 	.short	(.L_62 - .L_61)


	//   ....[0]....
.L_61:
        /*01b8*/ 	.word	0x00000001
        /*01bc*/ 	.byte	0x90, 0x0d, 0x00, 0x00, 0x01, 0x00, 0x00, 0x00, 0xb0, 0x0d, 0x00, 0x00, 0x01, 0x00, 0x00, 0x00
        /* <DEDUP_REMOVED lines=601> */
        /*275c*/ 	.byte	0xc0, 0x19, 0x01, 0x00


	//----- nvinfo : EIATTR_MERCURY_ISA_VERSION
	.align		4
.L_62:
        /*2760*/ 	.byte	0x03, 0x5f
        /*2762*/ 	.short	0x0101


	//----- nvinfo : EIATTR_COOP_GROUP_MASK_REGIDS
	.align		4
        /*2764*/ 	.byte	0x04, 0x29
        /*2766*/ 	.short	(.L_64 - .L_63)


	//   ....[0]....
.L_63:
        /*2768*/ 	.word	0xffffffff


	//   ....[1]....
        /*276c*/ 	.word	0xffffffff


	//   ....[2]....
        /*2770*/ 	.word	0xffffffff


	//   ....[3]....
        /*2774*/ 	.word	0xffffffff


	//   ....[4]....
        /*2778*/ 	.word	0xffffffff


	//   ....[5]....
        /*277c*/ 	.word	0xffffffff


	//   ....[6]....
        /*2780*/ 	.word	0xffffffff


	//   ....[7]....
        /*2784*/ 	.word	0xffffffff


	//   ....[8]....
        /*2788*/ 	.word	0xffffffff


	//   ....[9]....
        /*278c*/ 	.word	0xffffffff


	//   ....[10]....
        /*2790*/ 	.word	0xffffffff


	//   ....[11]....
        /*2794*/ 	.word	0xffffffff


	//   ....[12]....
        /*2798*/ 	.word	0xffffffff


	//   ....[13]....
        /*279c*/ 	.word	0xffffffff


	//   ....[14]....
        /*27a0*/ 	.word	0xffffffff


	//   ....[15]....
        /*27a4*/ 	.word	0xffffffff


	//   ....[16]....
        /*27a8*/ 	.word	0xffffffff


	//   ....[17]....
        /*27ac*/ 	.word	0xffffffff


	//   ....[18]....
        /*27b0*/ 	.word	0xffffffff


	//   ....[19]....
        /*27b4*/ 	.word	0xffffffff


	//   ....[20]....
        /*27b8*/ 	.word	0xffffffff


	//   ....[21]....
        /*27bc*/ 	.word	0xffffffff


	//----- nvinfo : EIATTR_COOP_GROUP_INSTR_OFFSETS
	.align		4
.L_64:
        /*27c0*/ 	.byte	0x04, 0x28
        /*27c2*/ 	.short	(.L_66 - .L_65)


	//   ....[0]....
.L_65:
        /*27c4*/ 	.word	0x0000bc30


	//   ....[1]....
        /*27c8*/ 	.word	0x0000bc40


	//   ....[2]....
        /*27cc*/ 	.word	0x0000bc50


	//   ....[3]....
        /*27d0*/ 	.word	0x0000bc60


	//   ....[4]....
        /*27d4*/ 	.word	0x0000bcb0


	//   ....[5]....
        /*27d8*/ 	.word	0x0000bcc0


	//   ....[6]....
        /*27dc*/ 	.word	0x0000bcd0


	//   ....[7]....
        /*27e0*/ 	.word	0x0000bce0


	//   ....[8]....
        /*27e4*/ 	.word	0x0000be10


	//   ....[9]....
        /*27e8*/ 	.word	0x0000be30


	//   ....[10]....
        /*27ec*/ 	.word	0x0000be50


	//   ....[11]....
        /*27f0*/ 	.word	0x0000c3f0


	//   ....[12]....
        /*27f4*/ 	.word	0x0000c420


	//   ....[13]....
        /*27f8*/ 	.word	0x0000c460


	//   ....[14]....
        /*27fc*/ 	.word	0x0000c4c0


	//   ....[15]....
        /*2800*/ 	.word	0x0000c500


	//   ....[16]....
        /*2804*/ 	.word	0x0000c510


	//   ....[17]....
        /*2808*/ 	.word	0x0000c530


	//   ....[18]....
        /*280c*/ 	.word	0x0000c540


	//   ....[19]....
        /*2810*/ 	.word	0x0000c620


	//   ....[20]....
        /*2814*/ 	.word	0x0000c640


	//   ....[21]....
        /*2818*/ 	.word	0x0000c660


	//----- nvinfo : EIATTR_EXIT_INSTR_OFFSETS
	.align		4
.L_66:
        /*281c*/ 	.byte	0x04, 0x1c
        /*281e*/ 	.short	(.L_68 - .L_67)


	//   ....[0]....
.L_67:
        /*2820*/ 	.word	0x00013cb0


	//   ....[1]....
        /*2824*/ 	.word	0x00013ce0


	//----- nvinfo : EIATTR_REQNTID
	.align		4
.L_68:
        /*2828*/ 	.byte	0x04, 0x10
        /*282a*/ 	.short	(.L_70 - .L_69)
.L_69:
        /*282c*/ 	.word	0x00000100
        /*2830*/ 	.word	0x00000001
        /*2834*/ 	.word	0x00000001


	//----- nvinfo : EIATTR_CBANK_PARAM_SIZE
	.align		4
.L_70:
        /*2838*/ 	.byte	0x03, 0x19
        /*283a*/ 	.short	0x0088


	//----- nvinfo : EIATTR_PARAM_CBANK
	.align		4
        /*283c*/ 	.byte	0x04, 0x0a
        /*283e*/ 	.short	(.L_72 - .L_71)
	.align		4
.L_71:
        /*2840*/ 	.word	index@(.nv.constant0.attn_fwd)
        /*2844*/ 	.short	0x0210
        /*2846*/ 	.short	0x0088


	//----- nvinfo : EIATTR_SW_WAR
	.align		4
.L_72:
        /*2848*/ 	.byte	0x04, 0x36
        /*284a*/ 	.short	(.L_74 - .L_73)
.L_73:
        /*284c*/ 	.word	0x00000008
.L_74:


//--------------------- .nv.callgraph             --------------------------
	.section	.nv.callgraph,"",@"SHT_CUDA_CALLGRAPH"
	.align	4
	.sectionentsize	8
	.align		4
        /*0000*/ 	.word	0x00000000
	.align		4
        /*0004*/ 	.word	0xffffffff
	.align		4
        /*0008*/ 	.word	0x00000000
	.align		4
        /*000c*/ 	.word	0xfffffffe
	.align		4
        /*0010*/ 	.word	0x00000000
	.align		4
        /*0014*/ 	.word	0xfffffffd
	.align		4
        /*0018*/ 	.word	0x00000000
	.align		4
        /*001c*/ 	.word	0xfffffffc


//--------------------- .nv.constant4             --------------------------
	.section	.nv.constant4,"a",@progbits
	.align	8
	.align		8
.nv.constant4:
        /*0000*/ 	.dword	_$_str


//--------------------- .text.attn_fwd            --------------------------
	.section	.text.attn_fwd,"ax",@progbits
	.align	128
        .global         attn_fwd
        .type           attn_fwd,@function
        .size           attn_fwd,(.L_x_3 - attn_fwd)
        .other          attn_fwd,@"STO_CUDA_ENTRY STV_DEFAULT"
attn_fwd:
.text.attn_fwd:
[----:B------:R-:W0:Y:S01]  /*0000*/  LDC R1, c[0x0][0x28] ;  /* 0x00000a00ff017b82 */ /* 0x000e220000000800 */
[----:B------:R-:W1:Y:S07]  /*0010*/  S2R R22, SR_TID.X ;  /* 0x0000000000167919 */ /* 0x000e6e0000002100 */
[----:B------:R-:W2:Y:S01]  /*0020*/  S2UR UR7, SR_CTAID.Y ;  /* 0x00000000000779c3 */ /* 0x000ea20000002600 */
[----:B------:R-:W-:Y:S01]  /*0030*/  ULDC.64 UR4, c[0x0][0x240] ;  /* 0x0000900000047ab9 */ /* 0x000fe20000000a00 */
[----:B------:R-:W-:Y:S01]  /*0040*/  ULDC.64 UR12, c[0x0][0x208] ;  /* 0x00008200000c7ab9 */ /* 0x000fe20000000a00 */
[----:B------:R-:W3:Y:S01]  /*0050*/  S2R R5, SR_CTAID.X ;  /* 0x0000000000057919 */ /* 0x000ee20000002500 */
[----:B0-----:R-:W-:-:S04]  /*0060*/  VIADD R1, R1, 0xfffff6b0 ;  /* 0xfffff6b001017836 */ /* 0x001fc80000000000 */
[----:B------:R-:W0:Y:S08]  /*0070*/  LDC R3, c[0x0][0x248] ;  /* 0x00009200ff037b82 */ /* 0x000e300000000800 */
[----:B------:R-:W4:Y:S01]  /*0080*/  LDC.64 R8, c[0x0][0x210] ;  /* 0x00008400ff087b82 */ /* 0x000f220000000a00 */
[----:B--2---:R-:W-:Y:S01]  /*0090*/  UIMAD UR4, UR7, UR4, URZ ;  /* 0x00000004070472a4 */ /* 0x004fe2000f8e023f */
[----:B-1----:R-:W-:-:S05]  /*00a0*/  LOP3.LUT R0, R22, 0x1f, RZ, 0xc0, !PT ;  /* 0x0000001f16007812 */ /* 0x002fca00078ec0ff */
[----:B---3--:R-:W-:Y:S01]  /*00b0*/  IMAD R2, R5, 0x20, R0 ;  /* 0x0000002005027824 */ /* 0x008fe200078e0200 */
[----:B------:R-:W-:-:S03]  /*00c0*/  SHF.R.U32.HI R0, RZ, 0x5, R22 ;  /* 0x00000005ff007819 */ /* 0x000fc60000011616 */
[----:B------:R-:W-:Y:S01]  /*00d0*/  IMAD R5, R2, UR5, RZ ;  /* 0x0000000502057c24 */ /* 0x000fe2000f8e02ff */
[----:B------:R-:W-:Y:S01]  /*00e0*/  SGXT.U32 R0, R0, 0x3 ;  /* 0x000000030000781a */ /* 0x000fe20000000000 */
[----:B------:R-:W-:-:S03]  /*00f0*/  USHF.R.S32.HI UR5, URZ, 0x1f, UR4 ;  /* 0x0000001f3f057899 */ /* 0x000fc60008011404 */
[----:B----4-:R-:W-:Y:S01]  /*0100*/  IADD3 R2, P0, P1, R5, UR4, R8 ;  /* 0x0000000405027c10 */ /* 0x010fe2000f91e008 */
[----:B0-----:R-:W-:Y:S01]  /*0110*/  IMAD R7, R0, R3, RZ ;  /* 0x0000000300077224 */ /* 0x001fe200078e02ff */
[----:B------:R-:W-:-:S03]  /*0120*/  SHF.R.S32.HI R0, RZ, 0x1f, R5 ;  /* 0x0000001fff007819 */ /* 0x000fc60000011405 */
[----:B------:R-:W-:Y:S01]  /*0130*/  IMAD R5, R3, 0x8, R7 ;  /* 0x0000000803057824 */ /* 0x000fe200078e0207 */
[----:B------:R-:W-:Y:S02]  /*0140*/  IADD3.X R0, R0, UR5, R9, P0, P1 ;  /* 0x0000000500007c10 */ /* 0x000fe400087e2409 */
[-C--:B------:R-:W-:Y:S01]  /*0150*/  IADD3 R8, P0, R7, R2.reuse, RZ ;  /* 0x0000000207087210 */ /* 0x080fe20007f1e0ff */
[----:B------:R-:W-:Y:S01]  /*0160*/  IMAD R13, R3, 0x8, R5 ;  /* 0x00000008030d7824 */ /* 0x000fe200078e0205 */
[----:B------:R-:W-:Y:S02]  /*0170*/  IADD3 R10, P1, R5, R2, RZ ;  /* 0x00000002050a7210 */ /* 0x000fe40007f3e0ff */
[----:B------:R-:W-:Y:S01]  /*0180*/  LEA.HI.X.SX32 R9, R7, R0, 0x1, P0 ;  /* 0x0000000007097211 */ /* 0x000fe200000f0eff */
[----:B------:R-:W-:Y:S01]  /*0190*/  IMAD R7, R3, 0x8, R13 ;  /* 0x0000000803077824 */ /* 0x000fe200078e020d */
[----:B------:R-:W-:Y:S02]  /*01a0*/  IADD3 R12, P0, R13, R2, RZ ;  /* 0x000000020d0c7210 */ /* 0x000fe40007f1e0ff */
[-C--:B------:R-:W-:Y:S01]  /*01b0*/  LEA.HI.X.SX32 R11, R5, R0.reuse, 0x1, P1 ;  /* 0x00000000050b7211 */ /* 0x080fe200008f0eff */
[----:B------:R-:W-:Y:S01]  /*01c0*/  IMAD R17, R3, 0x8, R7 ;  /* 0x0000000803117824 */ /* 0x000fe200078e0207 */
[----:B------:R-:W-:Y:S01]  /*01d0*/  LEA.HI.X.SX32 R13, R13, R0, 0x1, P0 ;  /* 0x000000000d0d7211 */ /* 0x000fe200000f0eff */
[----:B------:R0:W2:Y:S01]  /*01e0*/  LDG.E.U8 R4, desc[UR12][R8.64] ;  /* 0x0000000c08047981 */ /* 0x0000a2000c1e1100 */
[----:B------:R-:W-:Y:S01]  /*01f0*/  IADD3 R14, P0, R7, R2, RZ ;  /* 0x00000002070e7210 */ /* 0x000fe20007f1e0ff */
[----:B------:R-:W-:-:S02]  /*0200*/  IMAD R19, R3, 0x8, R17 ;  /* 0x0000000803137824 */ /* 0x000fc400078e0211 */
[----:B------:R-:W2:Y:S01]  /*0210*/  LDG.E.U8 R5, desc[UR12][R10.64] ;  /* 0x0000000c0a057981 */ /* 0x000ea2000c1e1100 */
[----:B------:R-:W-:Y:S01]  /*0220*/  LEA.HI.X.SX32 R15, R7, R0, 0x1, P0 ;  /* 0x00000000070f7211 */ /* 0x000fe200000f0eff */
[----:B------:R-:W-:Y:S01]  /*0230*/  IMAD R21, R3, 0x8, R19 ;  /* 0x0000000803157824 */ /* 0x000fe200078e0213 */
[----:B------:R-:W-:Y:S01]  /*0240*/  IADD3 R16, P0, R17, R2, RZ ;  /* 0x0000000211107210 */ /* 0x000fe20007f1e0ff */
[----:B------:R1:W3:Y:S02]  /*0250*/  LDG.E.U8 R6, desc[UR12][R12.64] ;  /* 0x0000000c0c067981 */ /* 0x0002e4000c1e1100 */
[----:B0-----:R-:W-:Y:S01]  /*0260*/  IMAD R9, R3, 0x8, R21 ;  /* 0x0000000803097824 */ /* 0x001fe200078e0215 */
[----:B------:R-:W-:Y:S01]  /*0270*/  LEA.HI.X.SX32 R17, R17, R0, 0x1, P0 ;  /* 0x0000000011117211 */ /* 0x000fe200000f0eff */
[----:B------:R0:W3:Y:S01]  /*0280*/  LDG.E.U8 R7, desc[UR12][R14.64] ;  /* 0x0000000c0e077981 */ /* 0x0000e2000c1e1100 */
[-C--:B------:R-:W-:Y:S02]  /*0290*/  IADD3 R18, P0, R19, R2.reuse, RZ ;  /* 0x0000000213127210 */ /* 0x080fe40007f1e0ff */
[----:B------:R-:W-:Y:S01]  /*02a0*/  IADD3 R20, P1, R21, R2, RZ ;  /* 0x0000000215147210 */ /* 0x000fe20007f3e0ff */
[----:B------:R4:W5:Y:S01]  /*02b0*/  LDG.E.U8 R8, desc[UR12][R16.64] ;  /* 0x0000000c10087981 */ /* 0x000962000c1e1100 */
[----:B------:R-:W-:Y:S01]  /*02c0*/  LEA.HI.X.SX32 R19, R19, R0, 0x1, P0 ;  /* 0x0000000013137211 */ /* 0x000fe200000f0eff */
[----:B-1----:R-:W-:Y:S01]  /*02d0*/  IMAD R13, R3, 0x8, R9 ;  /* 0x00000008030d7824 */ /* 0x002fe200078e0209 */
[----:B------:R-:W-:-:S02]  /*02e0*/  IADD3 R10, P0, R9, R2, RZ ;  /* 0x00000002090a7210 */ /* 0x000fc40007f1e0ff */
[-C--:B------:R-:W-:Y:S01]  /*02f0*/  LEA.HI.X.SX32 R21, R21, R0.reuse, 0x1, P1 ;  /* 0x0000000015157211 */ /* 0x080fe200008f0eff */
[----:B------:R1:W5:Y:S01]  /*0300*/  LDG.E.U8 R27, desc[UR12][R18.64] ;  /* 0x0000000c121b7981 */ /* 0x000362000c1e1100 */
[----:B------:R-:W-:Y:S01]  /*0310*/  LEA.HI.X.SX32 R11, R9, R0, 0x1, P0 ;  /* 0x00000000090b7211 */ /* 0x000fe200000f0eff */
[----:B------:R-:W-:Y:S01]  /*0320*/  IMAD R9, R3, 0x8, R13 ;  /* 0x0000000803097824 */ /* 0x000fe200078e020d */
[----:B------:R-:W-:Y:S01]  /*0330*/  IADD3 R12, P0, R13, R2, RZ ;  /* 0x000000020d0c7210 */ /* 0x000fe20007f1e0ff */
[----:B------:R1:W3:Y:S02]  /*0340*/  LDG.E.U8 R24, desc[UR12][R20.64] ;  /* 0x0000000c14187981 */ /* 0x0002e4000c1e1100 */
[----:B------:R-:W-:Y:S01]  /*0350*/  IMAD R23, R3, 0x8, R9 ;  /* 0x0000000803177824 */ /* 0x000fe200078e0209 */
[----:B------:R-:W-:Y:S01]  /*0360*/  LEA.HI.X.SX32 R13, R13, R0, 0x1, P0 ;  /* 0x000000000d0d7211 */ /* 0x000fe200000f0eff */
[----:B------:R1:W3:Y:S01]  /*0370*/  LDG.E.U8 R29, desc[UR12][R10.64] ;  /* 0x0000000c0a1d7981 */ /* 0x0002e2000c1e1100 */
[-C--:B0-----:R-:W-:Y:S01]  /*0380*/  IADD3 R14, P0, R9, R2.reuse, RZ ;  /* 0x00000002090e7210 */ /* 0x081fe20007f1e0ff */
[----:B------:R-:W-:Y:S01]  /*0390*/  IMAD R25, R3, 0x8, R23 ;  /* 0x0000000803197824 */ /* 0x000fe200078e0217 */
[----:B----4-:R-:W-:Y:S01]  /*03a0*/  IADD3 R16, P1, R23, R2, RZ ;  /* 0x0000000217107210 */ /* 0x010fe20007f3e0ff */
[----:B------:R0:W4:Y:S01]  /*03b0*/  LDG.E.U8 R26, desc[UR12][R12.64] ;  /* 0x0000000c0c1a7981 */ /* 0x000122000c1e1100 */
[----:B------:R-:W-:Y:S01]  /*03c0*/  LEA.HI.X.SX32 R15, R9, R0, 0x1, P0 ;  /* 0x00000000090f7211 */ /* 0x000fe200000f0eff */
[----:B------:R-:W-:Y:S01]  /*03d0*/  IMAD R9, R3, 0x8, R25 ;  /* 0x0000000803097824 */ /* 0x000fe200078e0219 */
[----:B-1----:R-:W-:-:S02]  /*03e0*/  IADD3 R18, P0, R25, R2, RZ ;  /* 0x0000000219127210 */ /* 0x002fc40007f1e0ff */
[-C--:B------:R-:W-:Y:S01]  /*03f0*/  LEA.HI.X.SX32 R17, R23, R0.reuse, 0x1, P1 ;  /* 0x0000000017117211 */ /* 0x080fe200008f0eff */
[----:B------:R1:W4:Y:S01]  /*0400*/  LDG.E.U8 R31, desc[UR12][R14.64] ;  /* 0x0000000c0e1f7981 */ /* 0x000322000c1e1100 */
[----:B------:R-:W-:Y:S01]  /*0410*/  LEA.HI.X.SX32 R19, R25, R0, 0x1, P0 ;  /* 0x0000000019137211 */ /* 0x000fe200000f0eff */
[----:B------:R-:W-:Y:S01]  /*0420*/  IMAD R21, R3, 0x8, R9 ;  /* 0x0000000803157824 */ /* 0x000fe200078e0209 */
[C---:B------:R-:W-:Y:S01]  /*0430*/  IADD3 R10, P0, R9.reuse, R2, RZ ;  /* 0x00000002090a7210 */ /* 0x040fe20007f1e0ff */
[----:B------:R-:W5:Y:S03]  /*0440*/  LDG.E.U8 R25, desc[UR12][R16.64] ;  /* 0x0000000c10197981 */ /* 0x000f66000c1e1100 */
[----:B------:R-:W-:Y:S01]  /*0450*/  LEA.HI.X.SX32 R11, R9, R0, 0x1, P0 ;  /* 0x00000000090b7211 */ /* 0x000fe200000f0eff */
[----:B------:R-:W-:Y:S01]  /*0460*/  IMAD R9, R3, 0x8, R21 ;  /* 0x0000000803097824 */ /* 0x000fe200078e0215 */
[-C--:B0-----:R-:W-:Y:S01]  /*0470*/  IADD3 R12, P0, R21, R2.reuse, RZ ;  /* 0x00000002150c7210 */ /* 0x081fe20007f1e0ff */
[----:B------:R0:W5:Y:S02]  /*0480*/  LDG.E.U8 R28, desc[UR12][R18.64] ;  /* 0x0000000c121c7981 */ /* 0x000164000c1e1100 */
[----:B------:R-:W-:Y:S01]  /*0490*/  IMAD R23, R3, 0x8, R9 ;  /* 0x0000000803177824 */ /* 0x000fe200078e0209 */
[----:B------:R-:W-:Y:S01]  /*04a0*/  IADD3 R20, P1, R9, R2, RZ ;  /* 0x0000000209147210 */ /* 0x000fe20007f3e0ff */
[----:B------:R0:W5:Y:S01]  /*04b0*/  LDG.E.U8 R30, desc[UR12][R10.64] ;  /* 0x0000000c0a1e7981 */ /* 0x000162000c1e1100 */
[----:B------:R-:W-:-:S02]  /*04c0*/  LEA.HI.X.SX32 R13, R21, R0, 0x1, P0 ;  /* 0x00000000150d7211 */ /* 0x000fc400000f0eff */
[----:B------:R-:W-:Y:S01]  /*04d0*/  LEA.HI.X.SX32 R21, R9, R0, 0x1, P1 ;  /* 0x0000000009157211 */ /* 0x000fe200008f0eff */
[----:B------:R-:W-:Y:S01]  /*04e0*/  IMAD R9, R3, 0x8, R23 ;  /* 0x0000000803097824 */ /* 0x000fe200078e0217 */
[C---:B-1----:R-:W-:Y:S01]  /*04f0*/  IADD3 R14, P0, R23.reuse, R2, RZ ;  /* 0x00000002170e7210 */ /* 0x042fe20007f1e0ff */
[----:B------:R1:W5:Y:S03]  /*0500*/  LDG.E.U8 R33, desc[UR12][R12.64] ;  /* 0x0000000c0c217981 */ /* 0x000366000c1e1100 */
[----:B------:R-:W-:Y:S01]  /*0510*/  LEA.HI.X.SX32 R15, R23, R0, 0x1, P0 ;  /* 0x00000000170f7211 */ /* 0x000fe200000f0eff */
[----:B0-----:R-:W-:Y:S01]  /*0520*/  IMAD R19, R3, 0x8, R9 ;  /* 0x0000000803137824 */ /* 0x001fe200078e0209 */
[C---:B------:R-:W-:Y:S01]  /*0530*/  IADD3 R16, P0, R9.reuse, R2, RZ ;  /* 0x0000000209107210 */ /* 0x040fe20007f1e0ff */
[----:B------:R0:W5:Y:S03]  /*0540*/  LDG.E.U8 R32, desc[UR12][R20.64] ;  /* 0x0000000c14207981 */ /* 0x000166000c1e1100 */
[----:B------:R-:W-:Y:S01]  /*0550*/  LEA.HI.X.SX32 R17, R9, R0, 0x1, P0 ;  /* 0x0000000009117211 */ /* 0x000fe200000f0eff */
[----:B------:R-:W-:Y:S01]  /*0560*/  IMAD R9, R3, 0x8, R19 ;  /* 0x0000000803097824 */ /* 0x000fe200078e0213 */
[-C--:B------:R-:W-:Y:S01]  /*0570*/  IADD3 R10, P0, R19, R2.reuse, RZ ;  /* 0x00000002130a7210 */ /* 0x080fe20007f1e0ff */
        /* <DEDUP_REMOVED lines=39> */
[----:B-1----:R-:W-:Y:S02]  /*07f0*/  IADD3 R16, P0, R23, R2, RZ ;  /* 0x0000000217107210 */ /* 0x002fe40007f1e0ff */
[----:B------:R1:W5:Y:S01]  /*0800*/  LDG.E.U8 R15, desc[UR12][R14.64] ;  /* 0x0000000c0e0f7981 */ /* 0x000362000c1e1100 */
[----:B0-----:R-:W-:Y:S01]  /*0810*/  IMAD R21, R3, 0x8, R9 ;  /* 0x0000000803157824 */ /* 0x001fe200078e0209 */
[----:B------:R-:W-:Y:S02]  /*0820*/  LEA.HI.X.SX32 R17, R23, R0, 0x1, P0 ;  /* 0x0000000017117211 */ /* 0x000fe400000f0eff */
[----:B------:R-:W-:Y:S01]  /*0830*/  IADD3 R10, P0, R9, R2, RZ ;  /* 0x00000002090a7210 */ /* 0x000fe20007f1e0ff */
[----:B------:R-:W-:Y:S01]  /*0840*/  IMAD R23, R3, 0x8, R21 ;  /* 0x0000000803177824 */ /* 0x000fe200078e0215 */
[----:B------:R-:W5:Y:S02]  /*0850*/  LDG.E.U8 R18, desc[UR12][R18.64] ;  /* 0x0000000c12127981 */ /* 0x000f64000c1e1100 */
[----:B------:R-:W-:Y:S01]  /*0860*/  LEA.HI.X.SX32 R11, R9, R0, 0x1, P0 ;  /* 0x00000000090b7211 */ /* 0x000fe200000f0eff */
[----:B------:R-:W-:Y:S01]  /*0870*/  IMAD R3, R3, 0x8, R23 ;  /* 0x0000000803037824 */ /* 0x000fe200078e0217 */
[-C--:B------:R-:W-:Y:S01]  /*0880*/  IADD3 R12, P0, R21, R2.reuse, RZ ;  /* 0x00000002150c7210 */ /* 0x080fe20007f1e0ff */
[----:B------:R-:W5:Y:S01]  /*0890*/  LDG.E.U8 R17, desc[UR12][R16.64] ;  /* 0x0000000c10117981 */ /* 0x000f62000c1e1100 */
[----:B------:R-:W-:-:S02]  /*08a0*/  IADD3 R20, P1, R23, R2, RZ ;  /* 0x0000000217147210 */ /* 0x000fc40007f3e0ff */
[----:B------:R-:W-:Y:S01]  /*08b0*/  LEA.HI.X.SX32 R13, R21, R0, 0x1, P0 ;  /* 0x00000000150d7211 */ /* 0x000fe200000f0eff */
[----:B------:R-:W5:Y:S01]  /*08c0*/  LDG.E.U8 R10, desc[UR12][R10.64] ;  /* 0x0000000c0a0a7981 */ /* 0x000f62000c1e1100 */
[----:B------:R-:W-:Y:S02]  /*08d0*/  IADD3 R2, P0, R3, R2, RZ ;  /* 0x0000000203027210 */ /* 0x000fe40007f1e0ff */
[-C--:B------:R-:W-:Y:S02]  /*08e0*/  LEA.HI.X.SX32 R21, R23, R0.reuse, 0x1, P1 ;  /* 0x0000000017157211 */ /* 0x080fe400008f0eff */
[----:B------:R-:W-:Y:S01]  /*08f0*/  LEA.HI.X.SX32 R3, R3, R0, 0x1, P0 ;  /* 0x0000000003037211 */ /* 0x000fe200000f0eff */
[----:B------:R-:W5:Y:S04]  /*0900*/  LDG.E.U8 R13, desc[UR12][R12.64] ;  /* 0x0000000c0c0d7981 */ /* 0x000f68000c1e1100 */
[----:B------:R-:W5:Y:S04]  /*0910*/  LDG.E.U8 R20, desc[UR12][R20.64] ;  /* 0x0000000c14147981 */ /* 0x000f68000c1e1100 */
[----:B------:R0:W5:Y:S01]  /*0920*/  LDG.E.U8 R3, desc[UR12][R2.64] ;  /* 0x0000000c02037981 */ /* 0x000162000c1e1100 */
[----:B------:R-:W0:Y:S01]  /*0930*/  S2UR UR5, SR_CgaCtaId ;  /* 0x00000000000579c3 */ /* 0x000e220000008800 */
[----:B------:R-:W-:-:S02]  /*0940*/  LOP3.LUT R0, R22, 0xff, RZ, 0xc0, !PT ;  /* 0x000000ff16007812 */ /* 0x000fc400078ec0ff */
[----:B------:R-:W-:Y:S01]  /*0950*/  LOP3.LUT R9, R22, 0xc0, RZ, 0xc0, !PT ;  /* 0x000000c016097812 */ /* 0x000fe200078ec0ff */
[----:B------:R-:W-:-:S03]  /*0960*/  UMOV UR4, 0x400 ;  /* 0x0000040000047882 */ /* 0x000fc60000000000 */
[----:B-1----:R-:W-:Y:S01]  /*0970*/  SHF.R.U32.HI R14, RZ, 0x2, R9 ;  /* 0x00000002ff0e7819 */ /* 0x002fe20000011609 */
[----:B0-----:R-:W-:Y:S01]  /*0980*/  ULEA UR4, UR5, UR4, 0x18 ;  /* 0x0000000405047291 */ /* 0x001fe2000f8ec03f */
[----:B------:R-:W-:Y:S01]  /*0990*/  IMAD.MOV.U32 R107, RZ, RZ, -0x800000 ;  /* 0xff800000ff6b7424 */ /* 0x000fe200078e00ff */
[----:B------:R-:W-:Y:S01]  /*09a0*/  CS2R R84, SRZ ;  /* 0x0000000000547805 */ /* 0x000fe2000001ff00 */
[----:B------:R-:W-:Y:S01]  /*09b0*/  IMAD.MOV.U32 R105, RZ, RZ, -0x800000 ;  /* 0xff800000ff697424 */ /* 0x000fe200078e00ff */
[----:B------:R-:W-:Y:S01]  /*09c0*/  CS2R R86, SRZ ;  /* 0x0000000000567805 */ /* 0x000fe2000001ff00 */
[----:B------:R-:W-:Y:S01]  /*09d0*/  IMAD.MOV.U32 R93, RZ, RZ, -0x800000 ;  /* 0xff800000ff5d7424 */ /* 0x000fe200078e00ff */
[----:B------:R-:W-:Y:S01]  /*09e0*/  CS2R R80, SRZ ;  /* 0x0000000000507805 */ /* 0x000fe2000001ff00 */
[----:B------:R-:W-:Y:S01]  /*09f0*/  IMAD.MOV.U32 R92, RZ, RZ, -0x800000 ;  /* 0xff800000ff5c7424 */ /* 0x000fe200078e00ff */
[----:B------:R-:W-:Y:S02]  /*0a00*/  CS2R R82, SRZ ;  /* 0x0000000000527805 */ /* 0x000fe4000001ff00 */
[----:B------:R-:W-:-:S02]  /*0a10*/  CS2R R60, SRZ ;  /* 0x00000000003c7805 */ /* 0x000fc4000001ff00 */
[----:B------:R-:W-:Y:S02]  /*0a20*/  CS2R R62, SRZ ;  /* 0x00000000003e7805 */ /* 0x000fe4000001ff00 */
[----:B------:R-:W-:Y:S02]  /*0a30*/  CS2R R72, SRZ ;  /* 0x0000000000487805 */ /* 0x000fe4000001ff00 */
[----:B------:R-:W-:Y:S02]  /*0a40*/  CS2R R74, SRZ ;  /* 0x00000000004a7805 */ /* 0x000fe4000001ff00 */
[----:B------:R-:W-:Y:S02]  /*0a50*/  CS2R R44, SRZ ;  /* 0x00000000002c7805 */ /* 0x000fe4000001ff00 */
[----:B------:R-:W-:Y:S02]  /*0a60*/  CS2R R46, SRZ ;  /* 0x00000000002e7805 */ /* 0x000fe4000001ff00 */
[----:B------:R-:W-:-:S02]  /*0a70*/  CS2R R64, SRZ ;  /* 0x0000000000407805 */ /* 0x000fc4000001ff00 */
[----:B------:R-:W-:Y:S01]  /*0a80*/  CS2R R66, SRZ ;  /* 0x0000000000427805 */ /* 0x000fe2000001ff00 */
[----:B--2---:R-:W-:Y:S02]  /*0a90*/  IMAD R4, R5, 0x100, R4 ;  /* 0x0000010005047824 */ /* 0x004fe400078e0204 */
[----:B------:R-:W-:-:S03]  /*0aa0*/  IMAD.SHL.U32 R5, R0, 0x2, RZ ;  /* 0x0000000200057824 */ /* 0x000fc600078e00ff */
[----:B------:R-:W-:Y:S02]  /*0ab0*/  F2FP.F16.E4M3.UNPACK_B R4, R4 ;  /* 0x00000004ff04723e */ /* 0x000fe400020006ff */
[----:B------:R-:W-:Y:S02]  /*0ac0*/  LOP3.LUT R5, R5, R14, RZ, 0x3c, !PT ;  /* 0x0000000e05057212 */ /* 0x000fe400078e3cff */
[----:B------:R-:W-:-:S05]  /*0ad0*/  PRMT R2, R4, 0x7632, R2 ;  /* 0x0000763204027816 */ /* 0x000fca0000000002 */
[----:B------:R0:W-:Y:S01]  /*0ae0*/  STS.U16 [R5+UR4+0x8200], R2 ;  /* 0x0082000205007988 */ /* 0x0001e20008000404 */
[----:B---3--:R-:W-:-:S05]  /*0af0*/  IMAD R24, R29, 0x100, R24 ;  /* 0x000001001d187824 */ /* 0x008fca00078e0218 */
[----:B------:R-:W-:-:S04]  /*0b00*/  F2FP.F16.E4M3.UNPACK_B R24, R24 ;  /* 0x00000018ff18723e */ /* 0x000fc800020006ff */
[----:B0-----:R-:W-:Y:S01]  /*0b10*/  PRMT R2, R24, 0x7632, R2 ;  /* 0x0000763218027816 */ /* 0x001fe20000000002 */
[----:B----4-:R-:W-:-:S04]  /*0b20*/  IMAD R26, R31, 0x100, R26 ;  /* 0x000001001f1a7824 */ /* 0x010fc800078e021a */
[----:B------:R0:W-:Y:S01]  /*0b30*/  STS.U16 [R5+UR4+0x8e00], R2 ;  /* 0x008e000205007988 */ /* 0x0001e20008000404 */
[----:B------:R-:W-:Y:S01]  /*0b40*/  F2FP.F16.E4M3.UNPACK_B R26, R26 ;  /* 0x0000001aff1a723e */ /* 0x000fe200020006ff */
[----:B-----5:R-:W-:-:S05]  /*0b50*/  IMAD R30, R33, 0x100, R30 ;  /* 0x00000100211e7824 */ /* 0x020fca00078e021e */
[----:B------:R-:W-:-:S04]  /*0b60*/  F2FP.F16.E4M3.UNPACK_B R30, R30 ;  /* 0x0000001eff1e723e */ /* 0x000fc800020006ff */
[----:B0-----:R-:W-:Y:S01]  /*0b70*/  PRMT R2, R30, 0x7632, R2 ;  /* 0x000076321e027816 */ /* 0x001fe20000000002 */
[----:B------:R0:W-:Y:S01]  /*0b80*/  STS.U16 [R5+UR4+0x8000], R4 ;  /* 0x0080000405007988 */ /* 0x0001e20008000404 */
[----:B------:R-:W-:-:S03]  /*0b90*/  IMAD R32, R35, 0x100, R32 ;  /* 0x0000010023207824 */ /* 0x000fc600078e0220 */
[----:B------:R1:W-:Y:S02]  /*0ba0*/  STS.U16 [R5+UR4+0x9a00], R2 ;  /* 0x009a000205007988 */ /* 0x0003e40008000404 */
[----:B------:R-:W-:Y:S02]  /*0bb0*/  F2FP.F16.E4M3.UNPACK_B R32, R32 ;  /* 0x00000020ff20723e */ /* 0x000fe400020006ff */
[----:B0-----:R-:W-:Y:S01]  /*0bc0*/  PRMT R4, R26, 0x7632, R4 ;  /* 0x000076321a047816 */ /* 0x001fe20000000004 */
[----:B-1----:R-:W0:Y:S04]  /*0bd0*/  LDC R2, c[0x0][0x280] ;  /* 0x0000a000ff027b82 */ /* 0x002e280000000800 */
[----:B------:R1:W-:Y:S01]  /*0be0*/  STS.U16 [R5+UR4+0x9200], R4 ;  /* 0x0092000405007988 */ /* 0x0003e20008000404 */
[----:B------:R-:W-:Y:S01]  /*0bf0*/  IMAD R8, R27, 0x100, R8 ;  /* 0x000001001b087824 */ /* 0x000fe200078e0208 */
[----:B-1----:R-:W-:-:S04]  /*0c00*/  PRMT R4, R32, 0x7632, R4 ;  /* 0x0000763220047816 */ /* 0x002fc80000000004 */
[----:B------:R-:W-:Y:S01]  /*0c10*/  F2FP.F16.E4M3.UNPACK_B R8, R8 ;  /* 0x00000008ff08723e */ /* 0x000fe200020006ff */
[----:B------:R1:W-:Y:S03]  /*0c20*/  STS.U16 [R5+UR4+0x9e00], R4 ;  /* 0x009e000405007988 */ /* 0x0003e60008000404 */
[----:B------:R-:W-:Y:S01]  /*0c30*/  PRMT R9, R8, 0x7632, R9 ;  /* 0x0000763208097816 */ /* 0x000fe20000000009 */
[----:B------:R-:W-:-:S05]  /*0c40*/  IMAD R40, R43, 0x100, R40 ;  /* 0x000001002b287824 */ /* 0x000fca00078e0228 */
[----:B------:R-:W-:-:S04]  /*0c50*/  F2FP.F16.E4M3.UNPACK_B R40, R40 ;  /* 0x00000028ff28723e */ /* 0x000fc800020006ff */
[----:B-1----:R-:W-:Y:S01]  /*0c60*/  PRMT R4, R40, 0x7632, R4 ;  /* 0x0000763228047816 */ /* 0x002fe20000000004 */
[----:B------:R-:W-:-:S04]  /*0c70*/  IMAD R6, R7, 0x100, R6 ;  /* 0x0000010007067824 */ /* 0x000fc800078e0206 */
[----:B------:R1:W-:Y:S01]  /*0c80*/  STS.U16 [R5+UR4+0xae00], R4 ;  /* 0x00ae000405007988 */ /* 0x0003e20008000404 */
[----:B------:R-:W-:Y:S01]  /*0c90*/  IMAD R25, R28, 0x100, R25 ;  /* 0x000001001c197824 */ /* 0x000fe200078e0219 */
[----:B0-----:R-:W-:Y:S01]  /*0ca0*/  ISETP.GE.AND P0, PT, R2, 0x1, PT ;  /* 0x000000010200780c */ /* 0x001fe20003f06270 */
[----:B------:R-:W-:Y:S01]  /*0cb0*/  IMAD.MOV.U32 R2, RZ, RZ, 0x3f800000 ;  /* 0x3f800000ff027424 */ /* 0x000fe200078e00ff */
[----:B------:R0:W-:Y:S01]  /*0cc0*/  STS.U16 [R5+UR4+0x8a00], R9 ;  /* 0x008a000905007988 */ /* 0x0001e20008000404 */
[----:B------:R-:W-:-:S05]  /*0cd0*/  IMAD R10, R13, 0x100, R10 ;  /* 0x000001000d0a7824 */ /* 0x000fca00078e020a */
[----:B------:R-:W-:Y:S01]  /*0ce0*/  F2FP.F16.E4M3.UNPACK_B R10, R10 ;  /* 0x0000000aff0a723e */ /* 0x000fe200020006ff */
[----:B------:R-:W-:-:S03]  /*0cf0*/  IMAD R3, R3, 0x100, R20 ;  /* 0x0000010003037824 */ /* 0x000fc600078e0214 */
[----:B-1----:R-:W-:Y:S02]  /*0d00*/  PRMT R4, R10, 0x7632, R4 ;  /* 0x000076320a047816 */ /* 0x002fe40000000004 */
[----:B------:R-:W-:-:S03]  /*0d10*/  F2FP.F16.E4M3.UNPACK_B R3, R3 ;  /* 0x00000003ff03723e */ /* 0x000fc600020006ff */
[----:B------:R1:W-:Y:S01]  /*0d20*/  STS.U16 [R5+UR4+0xba00], R4 ;  /* 0x00ba000405007988 */ /* 0x0003e20008000404 */
[----:B------:R-:W-:Y:S02]  /*0d30*/  F2FP.F16.E4M3.UNPACK_B R6, R6 ;  /* 0x00000006ff06723e */ /* 0x000fe400020006ff */
[----:B0-----:R-:W-:Y:S01]  /*0d40*/  PRMT R9, R3, 0x7632, R9 ;  /* 0x0000763203097816 */ /* 0x001fe20000000009 */
[----:B------:R0:W-:Y:S01]  /*0d50*/  STS.U16 [R5+UR4+0xbc00], R3 ;  /* 0x00bc000305007988 */ /* 0x0001e20008000404 */
[----:B------:R-:W-:Y:S01]  /*0d60*/  F2FP.F16.E4M3.UNPACK_B R25, R25 ;  /* 0x00000019ff19723e */ /* 0x000fe200020006ff */
[----:B------:R-:W-:Y:S02]  /*0d70*/  IMAD R34, R37, 0x100, R34 ;  /* 0x0000010025227824 */ /* 0x000fe400078e0222 */
[----:B-1----:R-:W-:Y:S01]  /*0d80*/  IMAD.MOV.U32 R4, RZ, RZ, 0x3f800000 ;  /* 0x3f800000ff047424 */ /* 0x002fe200078e00ff */
[----:B------:R-:W-:Y:S01]  /*0d90*/  STL [R1+0x70], R2 ;  /* 0x0000700201007387 */ /* 0x000fe20000100800 */
[----:B0-----:R-:W-:-:S03]  /*0da0*/  IMAD.MOV.U32 R3, RZ, RZ, 0x3f800000 ;  /* 0x3f800000ff037424 */ /* 0x001fc600078e00ff */
[----:B------:R-:W-:Y:S01]  /*0db0*/  STL [R1+0x6c], R4 ;  /* 0x00006c0401007387 */ /* 0x000fe20000100800 */
[----:B------:R-:W-:Y:S01]  /*0dc0*/  IMAD R36, R39, 0x100, R36 ;  /* 0x0000010027247824 */ /* 0x000fe200078e0224 */
[----:B------:R-:W-:Y:S02]  /*0dd0*/  PRMT R7, R6, 0x7632, R7 ;  /* 0x0000763206077816 */ /* 0x000fe40000000007 */
[----:B------:R0:W-:Y:S01]  /*0de0*/  STS.U16 [R5+UR4+0x8400], R6 ;  /* 0x0084000605007988 */ /* 0x0001e20008000404 */
[----:B------:R-:W-:-:S03]  /*0df0*/  F2FP.F16.E4M3.UNPACK_B R34, R34 ;  /* 0x00000022ff22723e */ /* 0x000fc600020006ff */
[----:B------:R-:W-:Y:S01]  /*0e00*/  STL [R1+0x68], R3 ;  /* 0x0000680301007387 */ /* 0x000fe20000100800 */
[----:B------:R-:W-:-:S03]  /*0e10*/  F2FP.F16.E4M3.UNPACK_B R36, R36 ;  /* 0x00000024ff24723e */ /* 0x000fc600020006ff */
[----:B------:R-:W-:Y:S01]  /*0e20*/  STL [R1+0x64], R2 ;  /* 0x0000640201007387 */ /* 0x000fe20000100800 */
[----:B0-----:R-:W-:Y:S01]  /*0e30*/  PRMT R6, R25, 0x7632, R6 ;  /* 0x0000763219067816 */ /* 0x001fe20000000006 */
[----:B------:R-:W-:Y:S02]  /*0e40*/  IMAD R38, R41, 0x100, R38 ;  /* 0x0000010029267824 */ /* 0x000fe400078e0226 */
[----:B------:R-:W-:Y:S02]  /*0e50*/  IMAD R15, R15, 0x100, R42 ;  /* 0x000001000f0f7824 */ /* 0x000fe400078e022a */
[----:B------:R-:W-:Y:S01]  /*0e60*/  IMAD R17, R17, 0x100, R18 ;  /* 0x0000010011117824 */ /* 0x000fe200078e0212 */
[----:B------:R0:W-:Y:S01]  /*0e70*/  STS.U16 [R5+UR4+0x8600], R7 ;  /* 0x0086000705007988 */ /* 0x0001e20008000404 */
[----:B------:R-:W-:-:S03]  /*0e80*/  F2FP.F16.E4M3.UNPACK_B R38, R38 ;  /* 0x00000026ff26723e */ /* 0x000fc600020006ff */
[----:B------:R1:W-:Y:S01]  /*0e90*/  STS.U16 [R5+UR4+0x9600], R6 ;  /* 0x0096000605007988 */ /* 0x0003e20008000404 */
[----:B------:R-:W-:Y:S02]  /*0ea0*/  F2FP.F16.E4M3.UNPACK_B R15, R15 ;  /* 0x0000000fff0f723e */ /* 0x000fe400020006ff */
[----:B------:R-:W-:Y:S02]  /*0eb0*/  F2FP.F16.E4M3.UNPACK_B R17, R17 ;  /* 0x00000011ff11723e */ /* 0x000fe400020006ff */
[----:B0-----:R-:W-:Y:S02]  /*0ec0*/  PRMT R7, R34, 0x7632, R7 ;  /* 0x0000763222077816 */ /* 0x001fe40000000007 */
[----:B-1----:R-:W-:Y:S01]  /*0ed0*/  PRMT R6, R36, 0x7632, R6 ;  /* 0x0000763224067816 */ /* 0x002fe20000000006 */
[----:B------:R0:W-:Y:S04]  /*0ee0*/  STS.U16 [R5+UR4+0x8800], R8 ;  /* 0x0088000805007988 */ /* 0x0001e80008000404 */
[----:B------:R1:W-:Y:S04]  /*0ef0*/  STS.U16 [R5+UR4+0xa200], R7 ;  /* 0x00a2000705007988 */ /* 0x0003e80008000404 */
[----:B------:R2:W-:Y:S01]  /*0f00*/  STS.U16 [R5+UR4+0xa600], R6 ;  /* 0x00a6000605007988 */ /* 0x0005e20008000404 */
[----:B0-----:R-:W-:-:S02]  /*0f10*/  PRMT R8, R38, 0x7632, R8 ;  /* 0x0000763226087816 */ /* 0x001fc40000000008 */
[----:B-1----:R-:W-:Y:S02]  /*0f20*/  PRMT R7, R17, 0x7632, R7 ;  /* 0x0000763211077816 */ /* 0x002fe40000000007 */
[----:B--2---:R-:W-:Y:S01]  /*0f30*/  PRMT R6, R15, 0x7632, R6 ;  /* 0x000076320f067816 */ /* 0x004fe20000000006 */
[----:B------:R-:W-:Y:S01]  /*0f40*/  STS.U16 [R5+UR4+0x8c00], R24 ;  /* 0x008c001805007988 */ /* 0x000fe20008000404 */
[----:B------:R-:W-:-:S03]  /*0f50*/  CS2R R42, SRZ ;  /* 0x00000000002a7805 */ /* 0x000fc6000001ff00 */
[----:B------:R-:W-:Y:S04]  /*0f60*/  STS.U16 [R5+UR4+0x9000], R26 ;  /* 0x0090001a05007988 */ /* 0x000fe80008000404 */
[----:B------:R-:W-:Y:S04]  /*0f70*/  STS.U16 [R5+UR4+0x9400], R25 ;  /* 0x0094001905007988 */ /* 0x000fe80008000404 */
[----:B------:R-:W-:Y:S04]  /*0f80*/  STS.U16 [R5+UR4+0x9800], R30 ;  /* 0x0098001e05007988 */ /* 0x000fe80008000404 */
[----:B------:R-:W-:Y:S04]  /*0f90*/  STS.U16 [R5+UR4+0x9c00], R32 ;  /* 0x009c002005007988 */ /* 0x000fe80008000404 */
[----:B------:R-:W-:Y:S04]  /*0fa0*/  STS.U16 [R5+UR4+0xa000], R34 ;  /* 0x00a0002205007988 */ /* 0x000fe80008000404 */
[----:B------:R-:W-:Y:S04]  /*0fb0*/  STS.U16 [R5+UR4+0xa400], R36 ;  /* 0x00a4002405007988 */ /* 0x000fe80008000404 */
[----:B------:R-:W-:Y:S04]  /*0fc0*/  STS.U16 [R5+UR4+0xa800], R38 ;  /* 0x00a8002605007988 */ /* 0x000fe80008000404 */
[----:B------:R-:W-:Y:S04]  /*0fd0*/  STS.U16 [R5+UR4+0xaa00], R8 ;  /* 0x00aa000805007988 */ /* 0x000fe80008000404 */
[----:B------:R0:W-:Y:S04]  /*0fe0*/  STS.U16 [R5+UR4+0xac00], R40 ;  /* 0x00ac002805007988 */ /* 0x0001e80008000404 */
[----:B------:R-:W-:Y:S04]  /*0ff0*/  STS.U16 [R5+UR4+0xb000], R15 ;  /* 0x00b0000f05007988 */ /* 0x000fe80008000404 */
[----:B------:R-:W-:Y:S04]  /*1000*/  STS.U16 [R5+UR4+0xb200], R6 ;  /* 0x00b2000605007988 */ /* 0x000fe80008000404 */
[----:B------:R-:W-:Y:S01]  /*1010*/  STS.U16 [R5+UR4+0xb400], R17 ;  /* 0x00b4001105007988 */ /* 0x000fe20008000404 */
[----:B0-----:R-:W-:-:S03]  /*1020*/  CS2R R40, SRZ ;  /* 0x0000000000287805 */ /* 0x001fc6000001ff00 */
[----:B------:R-:W-:Y:S04]  /*1030*/  STS.U16 [R5+UR4+0xb600], R7 ;  /* 0x00b6000705007988 */ /* 0x000fe80008000404 */
[----:B------:R0:W-:Y:S04]  /*1040*/  STS.U16 [R5+UR4+0xb800], R10 ;  /* 0x00b8000a05007988 */ /* 0x0001e80008000404 */
[----:B------:R1:W-:Y:S01]  /*1050*/  STS.U16 [R5+UR4+0xbe00], R9 ;  /* 0x00be000905007988 */ /* 0x0003e20008000404 */
[----:B0-----:R-:W-:Y:S02]  /*1060*/  CS2R R10, SRZ ;  /* 0x00000000000a7805 */ /* 0x001fe4000001ff00 */
[----:B-1----:R-:W-:Y:S01]  /*1070*/  CS2R R8, SRZ ;  /* 0x0000000000087805 */ /* 0x002fe2000001ff00 */
[----:B------:R-:W-:Y:S06]  /*1080*/  @!P0 BRA `(.L_x_0) ;  /* 0x0000010800388947 */ /* 0x000fec0003800000 */
[----:B------:R-:W0:Y:S01]  /*1090*/  LDC R95, c[0x0][0x268] ;  /* 0x00009a00ff5f7b82 */ /* 0x000e220000000800 */
[----:B------:R-:W-:Y:S01]  /*10a0*/  SHF.R.U32.HI R6, RZ, 0x7, R22 ;  /* 0x00000007ff067819 */ /* 0x000fe20000011616 */
[----:B------:R-:W-:Y:S01]  /*10b0*/  ULDC.64 UR4, c[0x0][0x260] ;  /* 0x0000980000047ab9 */ /* 0x000fe20000000a00 */
[----:B------:R-:W-:Y:S01]  /*10c0*/  LOP3.LUT R2, R22, 0x7f, RZ, 0xc0, !PT ;  /* 0x0000007f16027812 */ /* 0x000fe200078ec0ff */
[----:B------:R-:W-:Y:S01]  /*10d0*/  UIMAD UR4, UR7, UR4, URZ ;  /* 0x00000004070472a4 */ /* 0x000fe2000f8e023f */
[----:B------:R-:W-:Y:S01]  /*10e0*/  SGXT.U32 R6, R6, 0x1 ;  /* 0x000000010606781a */ /* 0x000fe20000000000 */
[----:B------:R-:W-:Y:S01]  /*10f0*/  ULDC.64 UR8, c[0x0][0x218] ;  /* 0x0000860000087ab9 */ /* 0x000fe20000000a00 */
[----:B------:R-:W-:Y:S01]  /*1100*/  LOP3.LUT P0, RZ, R22, 0x7, RZ, 0xc0, !PT ;  /* 0x0000000716ff7812 */ /* 0x000fe2000780c0ff */
[----:B------:R-:W1:Y:S01]  /*1110*/  LDC.64 R62, c[0x0][0x250] ;  /* 0x00009400ff3e7b82 */ /* 0x000e620000000a00 */
[----:B------:R-:W-:Y:S01]  /*1120*/  IMAD R5, R2, UR5, RZ ;  /* 0x0000000502057c24 */ /* 0x000fe2000f8e02ff */
[----:B------:R-:W-:Y:S01]  /*1130*/  ULDC UR5, c[0x0][0x258] ;  /* 0x0000960000057ab9 */ /* 0x000fe20000000800 */
[----:B------:R-:W-:Y:S01]  /*1140*/  LOP3.LUT P1, RZ, R22, 0x3, RZ, 0xc0, !PT ;  /* 0x0000000316ff7812 */ /* 0x000fe2000782c0ff */
[----:B------:R-:W-:Y:S01]  /*1150*/  IMAD R3, R0, UR5, RZ ;  /* 0x0000000500037c24 */ /* 0x000fe2000f8e02ff */
[----:B------:R-:W-:Y:S01]  /*1160*/  USHF.R.S32.HI UR5, URZ, 0x1f, UR4 ;  /* 0x0000001f3f057899 */ /* 0x000fe20008011404 */
[----:B------:R-:W-:Y:S01]  /*1170*/  SHF.R.S32.HI R4, RZ, 0x1f, R5 ;  /* 0x0000001fff047819 */ /* 0x000fe20000011405 */
[----:B------:R-:W-:Y:S01]  /*1180*/  UMOV UR6, URZ ;  /* 0x0000003f00067c82 */ /* 0x000fe20008000000 */
[----:B------:R-:W2:Y:S01]  /*1190*/  LDC.64 R8, c[0x0][0x220] ;  /* 0x00008800ff087b82 */ /* 0x000ea20000000a00 */
[----:B------:R-:W-:Y:S01]  /*11a0*/  SHF.R.S32.HI R0, RZ, 0x1f, R3 ;  /* 0x0000001fff007819 */ /* 0x000fe20000011403 */
[----:B------:R-:W-:Y:S01]  /*11b0*/  ULDC UR11, c[0x0][0x238] ;  /* 0x00008e00000b7ab9 */ /* 0x000fe20000000800 */
[----:B------:R-:W-:Y:S01]  /*11c0*/  ULDC UR14, c[0x0][0x264] ;  /* 0x00009900000e7ab9 */ /* 0x000fe20000000800 */
[----:B------:R-:W-:Y:S01]  /*11d0*/  ULDC UR15, c[0x0][0x254] ;  /* 0x00009500000f7ab9 */ /* 0x000fe20000000800 */
[----:B0-----:R-:W-:-:S03]  /*11e0*/  IMAD R6, R6, R95, RZ ;  /* 0x0000005f06067224 */ /* 0x001fc600078e02ff */
[----:B------:R-:W0:Y:S01]  /*11f0*/  LDC R94, c[0x0][0x268] ;  /* 0x00009a00ff5e7b82 */ /* 0x000e220000000800 */
[----:B------:R-:W-:-:S04]  /*1200*/  IMAD R118, R95, 0x2, R6 ;  /* 0x000000025f767824 */ /* 0x000fc800078e0206 */
[----:B------:R-:W-:-:S03]  /*1210*/  IMAD R116, R95, 0x2, R118 ;  /* 0x000000025f747824 */ /* 0x000fc600078e0276 */
[----:B------:R-:W3:Y:S01]  /*1220*/  LDC R93, c[0x0][0x268] ;  /* 0x00009a00ff5d7b82 */ /* 0x000ee20000000800 */
[----:B-1----:R-:W-:Y:S02]  /*1230*/  IMAD R62, R62, UR7, RZ ;  /* 0x000000073e3e7c24 */ /* 0x002fe4000f8e02ff */
[----:B------:R-:W-:-:S03]  /*1240*/  IMAD R117, R95, 0x2, R116 ;  /* 0x000000025f757824 */ /* 0x000fc600078e0274 */
[--C-:B------:R-:W-:Y:S01]  /*1250*/  IADD3 R2, P2, P3, R3, UR8, R62.reuse ;  /* 0x0000000803027c10 */ /* 0x100fe2000fb5e03e */
[----:B------:R-:W-:Y:S01]  /*1260*/  IMAD R113, R95, 0x2, R117 ;  /* 0x000000025f717824 */ /* 0x000fe200078e0275 */
[----:B------:R-:W-:Y:S01]  /*1270*/  SHF.R.S32.HI R3, RZ, 0x1f, R62 ;  /* 0x0000001fff037819 */ /* 0x000fe2000001143e */
[----:B------:R-:W1:Y:S01]  /*1280*/  LDC R88, c[0x0][0x268] ;  /* 0x00009a00ff587b82 */ /* 0x000e620000000800 */
[----:B--2---:R-:W-:Y:S01]  /*1290*/  IADD3 R8, P4, P5, R5, UR4, R8 ;  /* 0x0000000405087c10 */ /* 0x004fe2000fd9e008 */
[C---:B------:R-:W-:Y:S01]  /*12a0*/  IMAD R112, R95.reuse, 0x2, R113 ;  /* 0x000000025f707824 */ /* 0x040fe200078e0271 */
[----:B------:R-:W-:Y:S01]  /*12b0*/  IADD3.X R3, R0, UR9, R3, P2, P3 ;  /* 0x0000000900037c10 */ /* 0x000fe200097e6403 */
[----:B------:R2:W-:Y:S01]  /*12c0*/  STL [R1+0x83c], R2 ;  /* 0x00083c0201007387 */ /* 0x0005e20000100800 */
[----:B------:R-:W-:Y:S01]  /*12d0*/  IADD3.X R0, R4, UR5, R9, P4, P5 ;  /* 0x0000000504007c10 */ /* 0x000fe2000a7ea409 */
[C---:B------:R-:W-:Y:S01]  /*12e0*/  IMAD R111, R95.reuse, 0x2, R112 ;  /* 0x000000025f6f7824 */ /* 0x040fe200078e0270 */
[----:B------:R-:W-:Y:S01]  /*12f0*/  UMOV UR4, URZ ;  /* 0x0000003f00047c82 */ /* 0x000fe20008000000 */
[----:B------:R-:W4:Y:S01]  /*1300*/  LDC R4, c[0x0][0x268] ;  /* 0x00009a00ff047b82 */ /* 0x000f220000000800 */
[----:B------:R-:W-:Y:S01]  /*1310*/  UMOV UR5, URZ ;  /* 0x0000003f00057c82 */ /* 0x000fe20008000000 */
[----:B------:R-:W-:-:S04]  /*1320*/  IMAD R107, R95, 0x2, R111 ;  /* 0x000000025f6b7824 */ /* 0x000fc800078e026f */
[C---:B------:R-:W-:Y:S01]  /*1330*/  IMAD R106, R95.reuse, 0x2, R107 ;  /* 0x000000025f6a7824 */ /* 0x040fe200078e026b */
[C---:B--2---:R-:W-:Y:S01]  /*1340*/  IADD3 R2, P2, R6.reuse, R8, RZ ;  /* 0x0000000806027210 */ /* 0x044fe20007f5e0ff */
[----:B------:R-:W2:Y:S02]  /*1350*/  LDC R87, c[0x0][0x268] ;  /* 0x00009a00ff577b82 */ /* 0x000ea40000000800 */
[C---:B------:R-:W-:Y:S01]  /*1360*/  IMAD R105, R95.reuse, 0x2, R106 ;  /* 0x000000025f697824 */ /* 0x040fe200078e026a */
[----:B------:R-:W-:Y:S01]  /*1370*/  LEA.HI.X.SX32 R6, R6, R0, 0x1, P2 ;  /* 0x0000000006067211 */ /* 0x000fe200010f0eff */
[----:B------:R-:W-:Y:S02]  /*1380*/  STL [R1+0x438], R2 ;  /* 0x0004380201007387 */ /* 0x000fe40000100800 */
[C---:B------:R-:W-:Y:S02]  /*1390*/  IMAD R101, R95.reuse, 0x2, R105 ;  /* 0x000000025f657824 */ /* 0x040fe400078e0269 */
[----:B------:R-:W5:Y:S01]  /*13a0*/  LDC R10, c[0x0][0x268] ;  /* 0x00009a00ff0a7b82 */ /* 0x000f620000000800 */
[----:B------:R5:W-:Y:S01]  /*13b0*/  STL [R1+0x434], R6 ;  /* 0x0004340601007387 */ /* 0x000be20000100800 */
[----:B------:R-:W-:-:S04]  /*13c0*/  IMAD R100, R95, 0x2, R101 ;  /* 0x000000025f647824 */ /* 0x000fc800078e0265 */
[C---:B------:R-:W-:Y:S02]  /*13d0*/  IMAD R99, R95.reuse, 0x2, R100 ;  /* 0x000000025f637824 */ /* 0x040fe400078e0264 */
[----:B------:R-:W5:Y:S02]  /*13e0*/  LDC R82, c[0x0][0x268] ;  /* 0x00009a00ff527b82 */ /* 0x000f640000000800 */
[----:B------:R-:W-:-:S04]  /*13f0*/  IMAD R95, R95, 0x2, R99 ;  /* 0x000000025f5f7824 */ /* 0x000fc800078e0263 */
[----:B0-----:R-:W-:Y:S02]  /*1400*/  IMAD R94, R94, 0x2, R95 ;  /* 0x000000025e5e7824 */ /* 0x001fe400078e025f */
[----:B------:R-:W0:Y:S02]  /*1410*/  LDC R81, c[0x0][0x268] ;  /* 0x00009a00ff517b82 */ /* 0x000e240000000800 */
[----:B---3--:R-:W-:-:S04]  /*1420*/  IMAD R93, R93, 0x2, R94 ;  /* 0x000000025d5d7824 */ /* 0x008fc800078e025e */
[----:B----4-:R-:W-:Y:S02]  /*1430*/  IMAD R89, R4, 0x2, R93 ;  /* 0x0000000204597824 */ /* 0x010fe400078e025d */
[----:B------:R-:W3:Y:S02]  /*1440*/  LDC R12, c[0x0][0x268] ;  /* 0x00009a00ff0c7b82 */ /* 0x000ee40000000800 */
[----:B-1----:R-:W-:-:S04]  /*1450*/  IMAD R88, R88, 0x2, R89 ;  /* 0x0000000258587824 */ /* 0x002fc800078e0259 */
[----:B--2---:R-:W-:Y:S02]  /*1460*/  IMAD R87, R87, 0x2, R88 ;  /* 0x0000000257577824 */ /* 0x004fe400078e0258 */
[----:B------:R-:W1:Y:S02]  /*1470*/  LDC R76, c[0x0][0x268] ;  /* 0x00009a00ff4c7b82 */ /* 0x000e640000000800 */
[----:B-----5:R-:W-:-:S04]  /*1480*/  IMAD R83, R10, 0x2, R87 ;  /* 0x000000020a537824 */ /* 0x020fc800078e0257 */
[----:B------:R-:W-:Y:S02]  /*1490*/  IMAD R82, R82, 0x2, R83 ;  /* 0x0000000252527824 */ /* 0x000fe400078e0253 */
[----:B------:R-:W2:Y:S02]  /*14a0*/  LDC R75, c[0x0][0x268] ;  /* 0x00009a00ff4b7b82 */ /* 0x000ea40000000800 */
[----:B0-----:R-:W-:-:S06]  /*14b0*/  IMAD R81, R81, 0x2, R82 ;  /* 0x0000000251517824 */ /* 0x001fcc00078e0252 */
[----:B------:R-:W0:Y:S01]  /*14c0*/  LDC R14, c[0x0][0x268] ;  /* 0x00009a00ff0e7b82 */ /* 0x000e220000000800 */
[----:B---3--:R-:W-:-:S07]  /*14d0*/  IMAD R77, R12, 0x2, R81 ;  /* 0x000000020c4d7824 */ /* 0x008fce00078e0251 */
[----:B------:R-:W3:Y:S01]  /*14e0*/  LDC R70, c[0x0][0x268] ;  /* 0x00009a00ff467b82 */ /* 0x000ee20000000800 */
[----:B-1----:R-:W-:-:S07]  /*14f0*/  IMAD R76, R76, 0x2, R77 ;  /* 0x000000024c4c7824 */ /* 0x002fce00078e024d */
[----:B------:R-:W1:Y:S01]  /*1500*/  LDC R69, c[0x0][0x268] ;  /* 0x00009a00ff457b82 */ /* 0x000e620000000800 */
[----:B--2---:R-:W-:-:S07]  /*1510*/  IMAD R75, R75, 0x2, R76 ;  /* 0x000000024b4b7824 */ /* 0x004fce00078e024c */
[----:B------:R-:W2:Y:S01]  /*1520*/  LDC R40, c[0x0][0x268] ;  /* 0x00009a00ff287b82 */ /* 0x000ea20000000800 */
[----:B0-----:R-:W-:-:S07]  /*1530*/  IMAD R71, R14, 0x2, R75 ;  /* 0x000000020e477824 */ /* 0x001fce00078e024b */
        /* <DEDUP_REMOVED lines=33> */
[----:B---3--:R-:W-:-:S04]  /*1750*/  IMAD R38, R38, 0x2, R39 ;  /* 0x0000000226267824 */ /* 0x008fc800078e0227 */
[----:B-1----:R-:W-:-:S03]  /*1760*/  IMAD R36, R36, 0x2, R38 ;  /* 0x0000000224247824 */ /* 0x002fc600078e0226 */
[----:B------:R-:W1:Y:S01]  /*1770*/  LDC R35, c[0x0][0x268] ;  /* 0x00009a00ff237b82 */ /* 0x000e620000000800 */
[----:B--2---:R-:W-:-:S07]  /*1780*/  IMAD R25, R25, 0x2, R36 ;  /* 0x0000000219197824 */ /* 0x004fce00078e0224 */
[----:B------:R-:W2:Y:S01]  /*1790*/  LDC R18, c[0x0][0x268] ;  /* 0x00009a00ff127b82 */ /* 0x000ea20000000800 */
[----:B0-----:R-:W-:Y:S01]  /*17a0*/  IMAD R6, R122, 0x2, R25 ;  /* 0x000000027a067824 */ /* 0x001fe200078e0219 */
[----:B------:R-:W-:-:S06]  /*17b0*/  IADD3 R122, P2, R118, R8, RZ ;  /* 0x00000008767a7210 */ /* 0x000fcc0007f5e0ff */
[----:B------:R-:W0:Y:S01]  /*17c0*/  LDC R13, c[0x0][0x268] ;  /* 0x00009a00ff0d7b82 */ /* 0x000e220000000800 */
[----:B------:R3:W-:Y:S01]  /*17d0*/  STL [R1+0x440], R122 ;  /* 0x0004407a01007387 */ /* 0x0007e20000100800 */
[----:B-1----:R-:W-:-:S06]  /*17e0*/  IMAD R35, R35, 0x2, R6 ;  /* 0x0000000223237824 */ /* 0x002fcc00078e0206 */
[----:B------:R-:W1:Y:S01]  /*17f0*/  LDC R34, c[0x0][0x268] ;  /* 0x00009a00ff227b82 */ /* 0x000e620000000800 */
[----:B---3--:R-:W-:Y:S01]  /*1800*/  IADD3 R122, P3, R116, R8, RZ ;  /* 0x00000008747a7210 */ /* 0x008fe20007f7e0ff */
[----:B--2---:R-:W-:-:S06]  /*1810*/  IMAD R18, R18, 0x2, R35 ;  /* 0x0000000212127824 */ /* 0x004fcc00078e0223 */
[----:B------:R-:W2:Y:S01]  /*1820*/  LDC R24, c[0x0][0x268] ;  /* 0x00009a00ff187b82 */ /* 0x000ea20000000800 */
[----:B------:R3:W-:Y:S07]  /*1830*/  STL [R1+0x448], R122 ;  /* 0x0004487a01007387 */ /* 0x0007ee0000100800 */
[----:B------:R-:W4:Y:S01]  /*1840*/  LDC R17, c[0x0][0x268] ;  /* 0x00009a00ff117b82 */ /* 0x000f220000000800 */
[----:B0-----:R-:W-:Y:S01]  /*1850*/  IMAD R13, R13, 0x2, R18 ;  /* 0x000000020d0d7824 */ /* 0x001fe200078e0212 */
[----:B---3--:R-:W-:-:S06]  /*1860*/  IADD3 R122, P4, R117, R8, RZ ;  /* 0x00000008757a7210 */ /* 0x008fcc0007f9e0ff */
[----:B------:R-:W0:Y:S01]  /*1870*/  LDC R33, c[0x0][0x268] ;  /* 0x00009a00ff217b82 */ /* 0x000e220000000800 */
[----:B-1----:R-:W-:Y:S01]  /*1880*/  IMAD R34, R34, 0x2, R13 ;  /* 0x0000000222227824 */ /* 0x002fe200078e020d */
[----:B------:R1:W-:Y:S06]  /*1890*/  STL [R1+0x450], R122 ;  /* 0x0004507a01007387 */ /* 0x0003ec0000100800 */
[----:B------:R-:W3:Y:S01]  /*18a0*/  LDC R23, c[0x0][0x268] ;  /* 0x00009a00ff177b82 */ /* 0x000ee20000000800 */
[----:B--2---:R-:W-:Y:S01]  /*18b0*/  IMAD R24, R24, 0x2, R34 ;  /* 0x0000000218187824 */ /* 0x004fe200078e0222 */
[----:B-1----:R-:W-:-:S02]  /*18c0*/  LEA.HI.X.SX32 R122, R118, R0, 0x1, P2 ;  /* 0x00000000767a7211 */ /* 0x002fc400010f0eff */
[-C--:B------:R-:W-:Y:S02]  /*18d0*/  LEA.HI.X.SX32 R118, R116, R0.reuse, 0x1, P3 ;  /* 0x0000000074767211 */ /* 0x080fe400018f0eff */
[----:B------:R-:W-:Y:S01]  /*18e0*/  LEA.HI.X.SX32 R116, R117, R0, 0x1, P4 ;  /* 0x0000000075747211 */ /* 0x000fe200020f0eff */
[----:B------:R-:W-:Y:S01]  /*18f0*/  STL [R1+0x43c], R122 ;  /* 0x00043c7a01007387 */ /* 0x000fe20000100800 */
[C---:B------:R-:W-:Y:S01]  /*1900*/  IADD3 R117, P3, R112.reuse, R8, RZ ;  /* 0x0000000870757210 */ /* 0x040fe20007f7e0ff */
[----:B------:R-:W1:Y:S01]  /*1910*/  LDC R5, c[0x0][0x268] ;  /* 0x00009a00ff057b82 */ /* 0x000e620000000800 */
[----:B----4-:R-:W-:Y:S01]  /*1920*/  IMAD R17, R17, 0x2, R24 ;  /* 0x0000000211117824 */ /* 0x010fe200078e0218 */
[----:B------:R2:W-:Y:S01]  /*1930*/  STL [R1+0x444], R118 ;  /* 0x0004447601007387 */ /* 0x0005e20000100800 */
[----:B------:R-:W-:Y:S02]  /*1940*/  LEA.HI.X.SX32 R112, R112, R0, 0x1, P3 ;  /* 0x0000000070707211 */ /* 0x000fe400018f0eff */
[----:B0-----:R-:W-:Y:S01]  /*1950*/  IMAD R33, R33, 0x2, R17 ;  /* 0x0000000221217824 */ /* 0x001fe200078e0211 */
[----:B------:R0:W-:Y:S02]  /*1960*/  STL [R1+0x44c], R116 ;  /* 0x00044c7401007387 */ /* 0x0001e40000100800 */
[----:B------:R-:W4:Y:S01]  /*1970*/  LDC R32, c[0x0][0x268] ;  /* 0x00009a00ff207b82 */ /* 0x000f220000000800 */
[-C--:B--2---:R-:W-:Y:S01]  /*1980*/  IADD3 R118, P2, R113, R8.reuse, RZ ;  /* 0x0000000871767210 */ /* 0x084fe20007f5e0ff */
[----:B---3--:R-:W-:Y:S01]  /*1990*/  IMAD R23, R23, 0x2, R33 ;  /* 0x0000000217177824 */ /* 0x008fe200078e0221 */
[----:B0-----:R-:W-:-:S03]  /*19a0*/  IADD3 R116, P4, R111, R8, RZ ;  /* 0x000000086f747210 */ /* 0x001fc60007f9e0ff */
[----:B------:R0:W-:Y:S01]  /*19b0*/  STL [R1+0x458], R118 ;  /* 0x0004587601007387 */ /* 0x0001e20000100800 */
[-C--:B------:R-:W-:Y:S01]  /*19c0*/  LEA.HI.X.SX32 R113, R113, R0.reuse, 0x1, P2 ;  /* 0x0000000071717211 */ /* 0x080fe200010f0eff */
[----:B------:R-:W2:Y:S01]  /*19d0*/  LDC R10, c[0x0][0x268] ;  /* 0x00009a00ff0a7b82 */ /* 0x000ea20000000800 */
[----:B------:R-:W-:Y:S01]  /*19e0*/  LEA.HI.X.SX32 R111, R111, R0, 0x1, P4 ;  /* 0x000000006f6f7211 */ /* 0x000fe200020f0eff */
[----:B------:R3:W-:Y:S01]  /*19f0*/  STL [R1+0x460], R117 ;  /* 0x0004607501007387 */ /* 0x0007e20000100800 */
[----:B-1----:R-:W-:-:S03]  /*1a00*/  IMAD R5, R5, 0x2, R23 ;  /* 0x0000000205057824 */ /* 0x002fc600078e0217 */
[----:B------:R1:W-:Y:S02]  /*1a10*/  STL [R1+0x468], R116 ;  /* 0x0004687401007387 */ /* 0x0003e40000100800 */
[----:B------:R-:W5:Y:S01]  /*1a20*/  LDC R9, c[0x0][0x268] ;  /* 0x00009a00ff097b82 */ /* 0x000f620000000800 */
[C---:B0-----:R-:W-:Y:S01]  /*1a30*/  IMAD R118, R63.reuse, 0x74, RZ ;  /* 0x000000743f767824 */ /* 0x041fe200078e02ff */
[----:B------:R0:W-:Y:S01]  /*1a40*/  STL [R1+0x454], R113 ;  /* 0x0004547101007387 */ /* 0x0001e20000100800 */
[----:B---3--:R-:W-:-:S03]  /*1a50*/  IMAD R117, R63, 0x73, RZ ;  /* 0x000000733f757824 */ /* 0x008fc600078e02ff */
[----:B------:R3:W-:Y:S01]  /*1a60*/  STL [R1+0x45c], R112 ;  /* 0x00045c7001007387 */ /* 0x0007e20000100800 */
[----:B----4-:R-:W-:Y:S01]  /*1a70*/  IMAD R32, R32, 0x2, R5 ;  /* 0x0000000220207824 */ /* 0x010fe200078e0205 */
[----:B------:R-:W4:Y:S01]  /*1a80*/  LDC R31, c[0x0][0x268] ;  /* 0x00009a00ff1f7b82 */ /* 0x000f220000000800 */
[----:B-1----:R-:W-:Y:S01]  /*1a90*/  IMAD R116, R63, 0x72, RZ ;  /* 0x000000723f747824 */ /* 0x002fe200078e02ff */
[----:B------:R1:W-:Y:S01]  /*1aa0*/  STL [R1+0x464], R111 ;  /* 0x0004646f01007387 */ /* 0x0003e20000100800 */
[-C--:B0-----:R-:W-:Y:S02]  /*1ab0*/  IADD3 R113, P2, R107, R8.reuse, RZ ;  /* 0x000000086b717210 */ /* 0x081fe40007f5e0ff */
[----:B---3--:R-:W-:-:S03]  /*1ac0*/  IADD3 R112, P3, R106, R8, RZ ;  /* 0x000000086a707210 */ /* 0x008fc60007f7e0ff */
[----:B------:R0:W-:Y:S01]  /*1ad0*/  STL [R1+0x470], R113 ;  /* 0x0004707101007387 */ /* 0x0001e20000100800 */
[----:B------:R-:W-:Y:S01]  /*1ae0*/  LEA.HI.X.SX32 R107, R107, R0, 0x1, P2 ;  /* 0x000000006b6b7211 */ /* 0x000fe200010f0eff */
[----:B------:R-:W3:Y:S01]  /*1af0*/  LDC R22, c[0x0][0x268] ;  /* 0x00009a00ff167b82 */ /* 0x000ee20000000800 */
[C---:B-1----:R-:W-:Y:S01]  /*1b00*/  IADD3 R111, P4, R105.reuse, R8, RZ ;  /* 0x00000008696f7210 */ /* 0x042fe20007f9e0ff */
[----:B------:R1:W-:Y:S01]  /*1b10*/  STL [R1+0x478], R112 ;  /* 0x0004787001007387 */ /* 0x0003e20000100800 */
[-C--:B------:R-:W-:Y:S01]  /*1b20*/  LEA.HI.X.SX32 R106, R106, R0.reuse, 0x1, P3 ;  /* 0x000000006a6a7211 */ /* 0x080fe200018f0eff */
[----:B--2---:R-:W-:Y:S01]  /*1b30*/  IMAD R10, R10, 0x2, R32 ;  /* 0x000000020a0a7824 */ /* 0x004fe200078e0220 */
[----:B------:R-:W-:Y:S01]  /*1b40*/  LEA.HI.X.SX32 R105, R105, R0, 0x1, P4 ;  /* 0x0000000069697211 */ /* 0x000fe200020f0eff */
[----:B------:R2:W-:Y:S02]  /*1b50*/  STL [R1+0x480], R111 ;  /* 0x0004806f01007387 */ /* 0x0005e40000100800 */
[----:B------:R-:W3:Y:S01]  /*1b60*/  LDC R16, c[0x0][0x268] ;  /* 0x00009a00ff107b82 */ /* 0x000ee20000000800 */
[----:B-----5:R-:W-:Y:S01]  /*1b70*/  IMAD R9, R9, 0x2, R10 ;  /* 0x0000000209097824 */ /* 0x020fe200078e020a */
[----:B------:R5:W-:Y:S01]  /*1b80*/  STL [R1+0x46c], R107 ;  /* 0x00046c6b01007387 */ /* 0x000be20000100800 */
[----:B0-----:R-:W-:-:S02]  /*1b90*/  IMAD R113, R63, 0x6f, RZ ;  /* 0x0000006f3f717824 */ /* 0x001fc400078e02ff */
[----:B----4-:R-:W-:Y:S01]  /*1ba0*/  IMAD R31, R31, 0x2, R9 ;  /* 0x000000021f1f7824 */ /* 0x010fe200078e0209 */
[----:B------:R0:W-:Y:S01]  /*1bb0*/  STL [R1+0x474], R106 ;  /* 0x0004746a01007387 */ /* 0x0001e20000100800 */
[C---:B-1----:R-:W-:Y:S01]  /*1bc0*/  IMAD R112, R63.reuse, 0x6e, RZ ;  /* 0x0000006e3f707824 */ /* 0x042fe200078e02ff */
[----:B------:R-:W1:Y:S01]  /*1bd0*/  LDC R30, c[0x0][0x268] ;  /* 0x00009a00ff1e7b82 */ /* 0x000e620000000800 */
[----:B--2---:R-:W-:Y:S01]  /*1be0*/  IMAD R111, R63, 0x6d, RZ ;  /* 0x0000006d3f6f7824 */ /* 0x004fe200078e02ff */
[----:B------:R2:W-:Y:S01]  /*1bf0*/  STL [R1+0x47c], R105 ;  /* 0x00047c6901007387 */ /* 0x0005e20000100800 */
[-C--:B-----5:R-:W-:Y:S02]  /*1c00*/  IADD3 R107, P2, R101, R8.reuse, RZ ;  /* 0x00000008656b7210 */ /* 0x0a0fe40007f5e0ff */
[----:B0-----:R-:W-:-:S03]  /*1c10*/  IADD3 R106, P3, R100, R8, RZ ;  /* 0x00000008646a7210 */ /* 0x001fc60007f7e0ff */
[----:B------:R0:W-:Y:S01]  /*1c20*/  STL [R1+0x488], R107 ;  /* 0x0004886b01007387 */ /* 0x0001e20000100800 */
[----:B------:R-:W-:Y:S01]  /*1c30*/  LEA.HI.X.SX32 R101, R101, R0, 0x1, P2 ;  /* 0x0000000065657211 */ /* 0x000fe200010f0eff */
[----:B------:R-:W4:Y:S01]  /*1c40*/  LDC R21, c[0x0][0x268] ;  /* 0x00009a00ff157b82 */ /* 0x000f220000000800 */
[C---:B--2---:R-:W-:Y:S01]  /*1c50*/  IADD3 R105, P4, R99.reuse, R8, RZ ;  /* 0x0000000863697210 */ /* 0x044fe20007f9e0ff */
[----:B------:R2:W-:Y:S01]  /*1c60*/  STL [R1+0x490], R106 ;  /* 0x0004906a01007387 */ /* 0x0005e20000100800 */
[-C--:B------:R-:W-:Y:S01]  /*1c70*/  LEA.HI.X.SX32 R100, R100, R0.reuse, 0x1, P3 ;  /* 0x0000000064647211 */ /* 0x080fe200018f0eff */
[----:B---3--:R-:W-:Y:S01]  /*1c80*/  IMAD R22, R22, 0x2, R31 ;  /* 0x0000000216167824 */ /* 0x008fe200078e021f */
[----:B------:R-:W-:Y:S01]  /*1c90*/  LEA.HI.X.SX32 R99, R99, R0, 0x1, P4 ;  /* 0x0000000063637211 */ /* 0x000fe200020f0eff */
[----:B------:R3:W-:Y:S02]  /*1ca0*/  STL [R1+0x498], R105 ;  /* 0x0004986901007387 */ /* 0x0007e40000100800 */
[----:B------:R-:W5:Y:S01]  /*1cb0*/  LDC R12, c[0x0][0x268] ;  /* 0x00009a00ff0c7b82 */ /* 0x000f620000000800 */
[----:B------:R-:W-:Y:S01]  /*1cc0*/  IMAD R16, R16, 0x2, R22 ;  /* 0x0000000210107824 */ /* 0x000fe200078e0216 */
[----:B------:R3:W-:Y:S01]  /*1cd0*/  STL [R1+0x484], R101 ;  /* 0x0004846501007387 */ /* 0x0007e20000100800 */
[----:B0-----:R-:W-:-:S02]  /*1ce0*/  IMAD R107, R63, 0x69, RZ ;  /* 0x000000693f6b7824 */ /* 0x001fc400078e02ff */
[----:B-1----:R-:W-:Y:S01]  /*1cf0*/  IMAD R30, R30, 0x2, R16 ;  /* 0x000000021e1e7824 */ /* 0x002fe200078e0210 */
[----:B------:R0:W-:Y:S01]  /*1d00*/  STL [R1+0x48c], R100 ;  /* 0x00048c6401007387 */ /* 0x0001e20000100800 */
[C---:B--2---:R-:W-:Y:S01]  /*1d10*/  IMAD R106, R63.reuse, 0x68, RZ ;  /* 0x000000683f6a7824 */ /* 0x044fe200078e02ff */
[----:B------:R-:W1:Y:S01]  /*1d20*/  LDC R29, c[0x0][0x268] ;  /* 0x00009a00ff1d7b82 */ /* 0x000e620000000800 */
[----:B---3--:R-:W-:Y:S01]  /*1d30*/  IMAD R105, R63, 0x67, RZ ;  /* 0x000000673f697824 */ /* 0x008fe200078e02ff */
[----:B------:R2:W-:Y:S01]  /*1d40*/  STL [R1+0x494], R99 ;  /* 0x0004946301007387 */ /* 0x0005e20000100800 */
[-C--:B------:R-:W-:Y:S02]  /*1d50*/  IADD3 R101, P2, R95, R8.reuse, RZ ;  /* 0x000000085f657210 */ /* 0x080fe40007f5e0ff */
[----:B0-----:R-:W-:-:S03]  /*1d60*/  IADD3 R100, P3, R94, R8, RZ ;  /* 0x000000085e647210 */ /* 0x001fc60007f7e0ff */
[----:B------:R0:W-:Y:S01]  /*1d70*/  STL [R1+0x4a0], R101 ;  /* 0x0004a06501007387 */ /* 0x0001e20000100800 */
[----:B------:R-:W-:Y:S01]  /*1d80*/  LEA.HI.X.SX32 R95, R95, R0, 0x1, P2 ;  /* 0x000000005f5f7211 */ /* 0x000fe200010f0eff */
[----:B------:R-:W3:Y:S01]  /*1d90*/  LDC R15, c[0x0][0x268] ;  /* 0x00009a00ff0f7b82 */ /* 0x000ee20000000800 */
[----:B--2---:R-:W-:Y:S01]  /*1da0*/  IADD3 R99, P4, R93, R8, RZ ;  /* 0x000000085d637210 */ /* 0x004fe20007f9e0ff */
[----:B------:R2:W-:Y:S01]  /*1db0*/  STL [R1+0x4a8], R100 ;  /* 0x0004a86401007387 */ /* 0x0005e20000100800 */
[-C--:B------:R-:W-:Y:S01]  /*1dc0*/  LEA.HI.X.SX32 R94, R94, R0.reuse, 0x1, P3 ;  /* 0x000000005e5e7211 */ /* 0x080fe200018f0eff */
[----:B----4-:R-:W-:Y:S01]  /*1dd0*/  IMAD R21, R21, 0x2, R30 ;  /* 0x0000000215157824 */ /* 0x010fe200078e021e */
[----:B------:R-:W-:Y:S01]  /*1de0*/  LEA.HI.X.SX32 R93, R93, R0, 0x1, P4 ;  /* 0x000000005d5d7211 */ /* 0x000fe200020f0eff */
[----:B------:R4:W-:Y:S02]  /*1df0*/  STL [R1+0x4b0], R99 ;  /* 0x0004b06301007387 */ /* 0x0009e40000100800 */
[----:B------:R-:W3:Y:S01]  /*1e00*/  LDC R7, c[0x0][0x268] ;  /* 0x00009a00ff077b82 */ /* 0x000ee20000000800 */
[----:B-----5:R-:W-:Y:S01]  /*1e10*/  IMAD R12, R12, 0x2, R21 ;  /* 0x000000020c0c7824 */ /* 0x020fe200078e0215 */
[----:B------:R5:W-:Y:S01]  /*1e20*/  STL [R1+0x49c], R95 ;  /* 0x00049c5f01007387 */ /* 0x000be20000100800 */
[----:B0-----:R-:W-:-:S02]  /*1e30*/  IMAD.SHL.U32 R101, R63, 0x2, RZ ;  /* 0x000000023f657824 */ /* 0x001fc400078e00ff */
[----:B-1----:R-:W-:Y:S01]  /*1e40*/  IMAD R29, R29, 0x2, R12 ;  /* 0x000000021d1d7824 */ /* 0x002fe200078e020c */
[----:B------:R0:W-:Y:S01]  /*1e50*/  STL [R1+0x4a4], R94 ;  /* 0x0004a45e01007387 */ /* 0x0001e20000100800 */
[C---:B--2---:R-:W-:Y:S01]  /*1e60*/  IMAD R100, R63.reuse, 0x3, RZ ;  /* 0x000000033f647824 */ /* 0x044fe200078e02ff */
[----:B------:R-:W1:Y:S01]  /*1e70*/  LDC R28, c[0x0][0x268] ;  /* 0x00009a00ff1c7b82 */ /* 0x000e620000000800 */
[----:B----4-:R-:W-:Y:S01]  /*1e80*/  IMAD.SHL.U32 R99, R63, 0x4, RZ ;  /* 0x000000043f637824 */ /* 0x010fe200078e00ff */
[----:B------:R2:W-:Y:S01]  /*1e90*/  STL [R1+0x4ac], R93 ;  /* 0x0004ac5d01007387 */ /* 0x0005e20000100800 */
[-C--:B-----5:R-:W-:Y:S02]  /*1ea0*/  IADD3 R95, P2, R89, R8.reuse, RZ ;  /* 0x00000008595f7210 */ /* 0x0a0fe40007f5e0ff */
[----:B0-----:R-:W-:-:S03]  /*1eb0*/  IADD3 R94, P3, R88, R8, RZ ;  /* 0x00000008585e7210 */ /* 0x001fc60007f7e0ff */
[----:B------:R0:W-:Y:S01]  /*1ec0*/  STL [R1+0x4b8], R95 ;  /* 0x0004b85f01007387 */ /* 0x0001e20000100800 */
[----:B------:R-:W-:Y:S01]  /*1ed0*/  LEA.HI.X.SX32 R89, R89, R0, 0x1, P2 ;  /* 0x0000000059597211 */ /* 0x000fe200010f0eff */
[----:B------:R-:W4:Y:S01]  /*1ee0*/  LDC R20, c[0x0][0x268] ;  /* 0x00009a00ff147b82 */ /* 0x000f220000000800 */
[----:B--2---:R-:W-:Y:S01]  /*1ef0*/  IADD3 R93, P4, R87, R8, RZ ;  /* 0x00000008575d7210 */ /* 0x004fe20007f9e0ff */
        /* <DEDUP_REMOVED lines=8> */
[----:B0-----:R-:W-:-:S02]  /*1f80*/  IMAD.SHL.U32 R95, R63, 0x8, RZ ;  /* 0x000000083f5f7824 */ /* 0x001fc400078e00ff */
        /* <DEDUP_REMOVED lines=11> */
[C---:B--2---:R-:W-:Y:S01]  /*2040*/  IADD3 R87, P4, R81.reuse, R8, RZ ;  /* 0x0000000851577210 */ /* 0x044fe20007f9e0ff */
        /* <DEDUP_REMOVED lines=8> */
[----:B0-----:R-:W-:-:S02]  /*20d0*/  IMAD R89, R63, 0xe, RZ ;  /* 0x0000000e3f597824 */ /* 0x001fc400078e02ff */
        /* <DEDUP_REMOVED lines=31> */
[----:B----4-:R-:W-:Y:S01]  /*22d0*/  IMAD R14, R14, 0x2, R26 ;  /* 0x000000020e0e7824 */ /* 0x010fe200078e021a */
[C---:B--2---:R-:W-:Y:S01]  /*22e0*/  IADD3 R75, P4, R69.reuse, R8, RZ ;  /* 0x00000008454b7210 */ /* 0x044fe20007f9e0ff */
[----:B------:R2:W-:Y:S01]  /*22f0*/  STL [R1+0x508], R76 ;  /* 0x0005084c01007387 */ /* 0x0005e20000100800 */
[-C--:B------:R-:W-:Y:S01]  /*2300*/  LEA.HI.X.SX32 R70, R70, R0.reuse, 0x1, P3 ;  /* 0x0000000046467211 */ /* 0x080fe200018f0eff */
[----:B------:R-:W3:Y:S01]  /*2310*/  LDC R42, c[0x0][0x268] ;  /* 0x00009a00ff2a7b82 */ /* 0x000ee20000000800 */
[----:B------:R-:W-:Y:S01]  /*2320*/  LEA.HI.X.SX32 R69, R69, R0, 0x1, P4 ;  /* 0x0000000045457211 */ /* 0x000fe200020f0eff */
[----:B------:R4:W-:Y:S01]  /*2330*/  STL [R1+0x510], R75 ;  /* 0x0005104b01007387 */ /* 0x0009e20000100800 */
[----:B0-----:R-:W-:-:S03]  /*2340*/  IMAD R77, R63, 0x1a, RZ ;  /* 0x0000001a3f4d7824 */ /* 0x001fc600078e02ff */
[----:B------:R0:W-:Y:S02]  /*2350*/  STL [R1+0x4fc], R71 ;  /* 0x0004fc4701007387 */ /* 0x0001e40000100800 */
[----:B------:R-:W3:Y:S01]  /*2360*/  LDC R43, c[0x0][0x268] ;  /* 0x00009a00ff2b7b82 */ /* 0x000ee20000000800 */
[C---:B--2---:R-:W-:Y:S01]  /*2370*/  IMAD R76, R63.reuse, 0x1b, RZ ;  /* 0x0000001b3f4c7824 */ /* 0x044fe200078e02ff */
[----:B------:R2:W-:Y:S01]  /*2380*/  STL [R1+0x504], R70 ;  /* 0x0005044601007387 */ /* 0x0005e20000100800 */
[----:B----4-:R-:W-:-:S03]  /*2390*/  IMAD R75, R63, 0x1c, RZ ;  /* 0x0000001c3f4b7824 */ /* 0x010fc600078e02ff */
[----:B------:R4:W-:Y:S01]  /*23a0*/  STL [R1+0x50c], R69 ;  /* 0x00050c4501007387 */ /* 0x0009e20000100800 */
[-C--:B0-----:R-:W-:Y:S01]  /*23b0*/  IADD3 R71, P2, R65, R8.reuse, RZ ;  /* 0x0000000841477210 */ /* 0x081fe20007f5e0ff */
[----:B------:R-:W0:Y:S01]  /*23c0*/  LDC R47, c[0x0][0x268] ;  /* 0x00009a00ff2f7b82 */ /* 0x000e220000000800 */
[----:B--2---:R-:W-:-:S03]  /*23d0*/  IADD3 R70, P3, R64, R8, RZ ;  /* 0x0000000840467210 */ /* 0x004fc60007f7e0ff */
[----:B------:R2:W-:Y:S01]  /*23e0*/  STL [R1+0x518], R71 ;  /* 0x0005184701007387 */ /* 0x0005e20000100800 */
[----:B------:R-:W-:Y:S02]  /*23f0*/  LEA.HI.X.SX32 R65, R65, R0, 0x1, P2 ;  /* 0x0000000041417211 */ /* 0x000fe400010f0eff */
[----:B----4-:R-:W-:Y:S01]  /*2400*/  IADD3 R69, P4, R62, R8, RZ ;  /* 0x000000083e457210 */ /* 0x010fe20007f9e0ff */
[----:B------:R4:W-:Y:S01]  /*2410*/  STL [R1+0x520], R70 ;  /* 0x0005204601007387 */ /* 0x0009e20000100800 */
[-C--:B------:R-:W-:Y:S01]  /*2420*/  LEA.HI.X.SX32 R64, R64, R0.reuse, 0x1, P3 ;  /* 0x0000000040407211 */ /* 0x080fe200018f0eff */
[----:B------:R-:W0:Y:S01]  /*2430*/  LDC R48, c[0x0][0x268] ;  /* 0x00009a00ff307b82 */ /* 0x000e220000000800 */
[----:B------:R-:W-:Y:S01]  /*2440*/  LEA.HI.X.SX32 R62, R62, R0, 0x1, P4 ;  /* 0x000000003e3e7211 */ /* 0x000fe200020f0eff */
[----:B------:R5:W-:Y:S01]  /*2450*/  STL [R1+0x528], R69 ;  /* 0x0005284501007387 */ /* 0x000be20000100800 */
[----:B--2---:R-:W-:-:S03]  /*2460*/  IMAD.SHL.U32 R71, R63, 0x20, RZ ;  /* 0x000000203f477824 */ /* 0x004fc600078e00ff */
[----:B------:R2:W-:Y:S02]  /*2470*/  STL [R1+0x514], R65 ;  /* 0x0005144101007387 */ /* 0x0005e40000100800 */
[----:B------:R-:W0:Y:S01]  /*2480*/  LDC R49, c[0x0][0x268] ;  /* 0x00009a00ff317b82 */ /* 0x000e220000000800 */
[C---:B----4-:R-:W-:Y:S01]  /*2490*/  IMAD R70, R63.reuse, 0x21, RZ ;  /* 0x000000213f467824 */ /* 0x050fe200078e02ff */
[----:B------:R4:W-:Y:S01]  /*24a0*/  STL [R1+0x51c], R64 ;  /* 0x00051c4001007387 */ /* 0x0009e20000100800 */
[----:B-----5:R-:W-:-:S03]  /*24b0*/  IMAD R69, R63, 0x22, RZ ;  /* 0x000000223f457824 */ /* 0x020fc600078e02ff */
[----:B------:R5:W-:Y:S01]  /*24c0*/  STL [R1+0x524], R62 ;  /* 0x0005243e01007387 */ /* 0x000be20000100800 */
[-C--:B--2---:R-:W-:Y:S01]  /*24d0*/  IADD3 R65, P2, R58, R8.reuse, RZ ;  /* 0x000000083a417210 */ /* 0x084fe20007f5e0ff */
[----:B------:R-:W2:Y:S01]  /*24e0*/  LDC R53, c[0x0][0x268] ;  /* 0x00009a00ff357b82 */ /* 0x000ea20000000800 */
[----:B----4-:R-:W-:-:S03]  /*24f0*/  IADD3 R64, P3, R57, R8, RZ ;  /* 0x0000000839407210 */ /* 0x010fc60007f7e0ff */
[----:B------:R4:W-:Y:S01]  /*2500*/  STL [R1+0x530], R65 ;  /* 0x0005304101007387 */ /* 0x0009e20000100800 */
[----:B------:R-:W-:Y:S02]  /*2510*/  LEA.HI.X.SX32 R58, R58, R0, 0x1, P2 ;  /* 0x000000003a3a7211 */ /* 0x000fe400010f0eff */
[C---:B-----5:R-:W-:Y:S01]  /*2520*/  IADD3 R62, P4, R56.reuse, R8, RZ ;  /* 0x00000008383e7210 */ /* 0x060fe20007f9e0ff */
[----:B------:R5:W-:Y:S01]  /*2530*/  STL [R1+0x538], R64 ;  /* 0x0005384001007387 */ /* 0x000be20000100800 */
[-C--:B------:R-:W-:Y:S01]  /*2540*/  LEA.HI.X.SX32 R57, R57, R0.reuse, 0x1, P3 ;  /* 0x0000000039397211 */ /* 0x080fe200018f0eff */
[----:B------:R-:W2:Y:S01]  /*2550*/  LDC R54, c[0x0][0x268] ;  /* 0x00009a00ff367b82 */ /* 0x000ea20000000800 */
[----:B------:R-:W-:Y:S01]  /*2560*/  LEA.HI.X.SX32 R56, R56, R0, 0x1, P4 ;  /* 0x0000000038387211 */ /* 0x000fe200020f0eff */
[----:B------:R1:W-:Y:S01]  /*2570*/  STL [R1+0x540], R62 ;  /* 0x0005403e01007387 */ /* 0x0003e20000100800 */
[----:B----4-:R-:W-:-:S03]  /*2580*/  IMAD R65, R63, 0x26, RZ ;  /* 0x000000263f417824 */ /* 0x010fc600078e02ff */
[----:B------:R4:W-:Y:S02]  /*2590*/  STL [R1+0x52c], R58 ;  /* 0x00052c3a01007387 */ /* 0x0009e40000100800 */
[----:B------:R-:W2:Y:S01]  /*25a0*/  LDC R55, c[0x0][0x268] ;  /* 0x00009a00ff377b82 */ /* 0x000ea20000000800 */
[C---:B-----5:R-:W-:Y:S01]  /*25b0*/  IMAD R64, R63.reuse, 0x27, RZ ;  /* 0x000000273f407824 */ /* 0x060fe200078e02ff */
[----:B------:R5:W-:Y:S01]  /*25c0*/  STL [R1+0x534], R57 ;  /* 0x0005343901007387 */ /* 0x000be20000100800 */
[----:B-1----:R-:W-:-:S03]  /*25d0*/  IMAD R62, R63, 0x28, RZ ;  /* 0x000000283f3e7824 */ /* 0x002fc600078e02ff */
[----:B------:R1:W-:Y:S01]  /*25e0*/  STL [R1+0x53c], R56 ;  /* 0x00053c3801007387 */ /* 0x0003e20000100800 */
[-C--:B----4-:R-:W-:Y:S01]  /*25f0*/  IADD3 R58, P2, R52, R8.reuse, RZ ;  /* 0x00000008343a7210 */ /* 0x090fe20007f5e0ff */
[----:B------:R-:W4:Y:S01]  /*2600*/  LDC R59, c[0x0][0x268] ;  /* 0x00009a00ff3b7b82 */ /* 0x000f220000000800 */
[----:B-----5:R-:W-:-:S03]  /*2610*/  IADD3 R57, P3, R51, R8, RZ ;  /* 0x0000000833397210 */ /* 0x020fc60007f7e0ff */
[----:B------:R5:W-:Y:S01]  /*2620*/  STL [R1+0x548], R58 ;  /* 0x0005483a01007387 */ /* 0x000be20000100800 */
[----:B------:R-:W-:Y:S02]  /*2630*/  LEA.HI.X.SX32 R52, R52, R0, 0x1, P2 ;  /* 0x0000000034347211 */ /* 0x000fe400010f0eff */
[C---:B-1----:R-:W-:Y:S01]  /*2640*/  IADD3 R56, P4, R50.reuse, R8, RZ ;  /* 0x0000000832387210 */ /* 0x042fe20007f9e0ff */
[----:B------:R1:W-:Y:S01]  /*2650*/  STL [R1+0x550], R57 ;  /* 0x0005503901007387 */ /* 0x0003e20000100800 */
[-C--:B------:R-:W-:Y:S01]  /*2660*/  LEA.HI.X.SX32 R51, R51, R0.reuse, 0x1, P3 ;  /* 0x0000000033337211 */ /* 0x080fe200018f0eff */
[----:B------:R-:W4:Y:S01]  /*2670*/  LDC R60, c[0x0][0x268] ;  /* 0x00009a00ff3c7b82 */ /* 0x000f220000000800 */
[----:B------:R-:W-:Y:S01]  /*2680*/  LEA.HI.X.SX32 R50, R50, R0, 0x1, P4 ;  /* 0x0000000032327211 */ /* 0x000fe200020f0eff */
[----:B------:R3:W-:Y:S01]  /*2690*/  STL [R1+0x558], R56 ;  /* 0x0005583801007387 */ /* 0x0007e20000100800 */
[----:B-----5:R-:W-:-:S03]  /*26a0*/  IMAD R58, R63, 0x2c, RZ ;  /* 0x0000002c3f3a7824 */ /* 0x020fc600078e02ff */
[----:B------:R5:W-:Y:S02]  /*26b0*/  STL [R1+0x544], R52 ;  /* 0x0005443401007387 */ /* 0x000be40000100800 */
[----:B------:R-:W4:Y:S01]  /*26c0*/  LDC R61, c[0x0][0x268] ;  /* 0x00009a00ff3d7b82 */ /* 0x000f220000000800 */
[C---:B-1----:R-:W-:Y:S01]  /*26d0*/  IMAD R57, R63.reuse, 0x2d, RZ ;  /* 0x0000002d3f397824 */ /* 0x042fe200078e02ff */
[----:B------:R1:W-:Y:S01]  /*26e0*/  STL [R1+0x54c], R51 ;  /* 0x00054c3301007387 */ /* 0x0003e20000100800 */
[----:B---3--:R-:W-:-:S03]  /*26f0*/  IMAD R56, R63, 0x2e, RZ ;  /* 0x0000002e3f387824 */ /* 0x008fc600078e02ff */
[----:B------:R3:W-:Y:S01]  /*2700*/  STL [R1+0x554], R50 ;  /* 0x0005543201007387 */ /* 0x0007e20000100800 */
[-C--:B-----5:R-:W-:Y:S01]  /*2710*/  IADD3 R52, P2, R46, R8.reuse, RZ ;  /* 0x000000082e347210 */ /* 0x0a0fe20007f5e0ff */
[----:B------:R-:W5:Y:S01]  /*2720*/  LDC R66, c[0x0][0x268] ;  /* 0x00009a00ff427b82 */ /* 0x000f620000000800 */
[----:B-1----:R-:W-:-:S03]  /*2730*/  IADD3 R51, P3, R45, R8, RZ ;  /* 0x000000082d337210 */ /* 0x002fc60007f7e0ff */
[----:B------:R1:W-:Y:S01]  /*2740*/  STL [R1+0x560], R52 ;  /* 0x0005603401007387 */ /* 0x0003e20000100800 */
[----:B------:R-:W-:Y:S02]  /*2750*/  LEA.HI.X.SX32 R46, R46, R0, 0x1, P2 ;  /* 0x000000002e2e7211 */ /* 0x000fe400010f0eff */
[C---:B---3--:R-:W-:Y:S01]  /*2760*/  IADD3 R50, P4, R44.reuse, R8, RZ ;  /* 0x000000082c327210 */ /* 0x048fe20007f9e0ff */
[----:B------:R3:W-:Y:S01]  /*2770*/  STL [R1+0x568], R51 ;  /* 0x0005683301007387 */ /* 0x0007e20000100800 */
[-C--:B------:R-:W-:Y:S01]  /*2780*/  LEA.HI.X.SX32 R45, R45, R0.reuse, 0x1, P3 ;  /* 0x000000002d2d7211 */ /* 0x080fe200018f0eff */
[----:B------:R-:W5:Y:S01]  /*2790*/  LDC R67, c[0x0][0x268] ;  /* 0x00009a00ff437b82 */ /* 0x000f620000000800 */
[----:B------:R-:W-:Y:S01]  /*27a0*/  LEA.HI.X.SX32 R44, R44, R0, 0x1, P4 ;  /* 0x000000002c2c7211 */ /* 0x000fe200020f0eff */
[----:B------:R0:W-:Y:S01]  /*27b0*/  STL [R1+0x570], R50 ;  /* 0x0005703201007387 */ /* 0x0001e20000100800 */
[----:B-1----:R-:W-:-:S03]  /*27c0*/  IMAD R52, R63, 0x32, RZ ;  /* 0x000000323f347824 */ /* 0x002fc600078e02ff */
[----:B------:R1:W-:Y:S02]  /*27d0*/  STL [R1+0x55c], R46 ;  /* 0x00055c2e01007387 */ /* 0x0003e40000100800 */
[----:B------:R-:W5:Y:S01]  /*27e0*/  LDC R68, c[0x0][0x268] ;  /* 0x00009a00ff447b82 */ /* 0x000f620000000800 */
[C---:B---3--:R-:W-:Y:S01]  /*27f0*/  IMAD R51, R63.reuse, 0x33, RZ ;  /* 0x000000333f337824 */ /* 0x048fe200078e02ff */
[----:B------:R3:W-:Y:S01]  /*2800*/  STL [R1+0x564], R45 ;  /* 0x0005642d01007387 */ /* 0x0007e20000100800 */
[----:B0-----:R-:W-:-:S03]  /*2810*/  IMAD R50, R63, 0x34, RZ ;  /* 0x000000343f327824 */ /* 0x001fc600078e02ff */
[----:B------:R0:W-:Y:S01]  /*2820*/  STL [R1+0x56c], R44 ;  /* 0x00056c2c01007387 */ /* 0x0001e20000100800 */
[-C--:B-1----:R-:W-:Y:S01]  /*2830*/  IADD3 R46, P2, R40, R8.reuse, RZ ;  /* 0x00000008282e7210 */ /* 0x082fe20007f5e0ff */
[----:B------:R-:W1:Y:S01]  /*2840*/  LDC R72, c[0x0][0x268] ;  /* 0x00009a00ff487b82 */ /* 0x000e620000000800 */
[----:B---3--:R-:W-:-:S03]  /*2850*/  IADD3 R45, P3, R39, R8, RZ ;  /* 0x00000008272d7210 */ /* 0x008fc60007f7e0ff */
[----:B------:R3:W-:Y:S01]  /*2860*/  STL [R1+0x578], R46 ;  /* 0x0005782e01007387 */ /* 0x0007e20000100800 */
[----:B------:R-:W-:Y:S02]  /*2870*/  LEA.HI.X.SX32 R40, R40, R0, 0x1, P2 ;  /* 0x0000000028287211 */ /* 0x000fe400010f0eff */
[C---:B0-----:R-:W-:Y:S01]  /*2880*/  IADD3 R44, P4, R38.reuse, R8, RZ ;  /* 0x00000008262c7210 */ /* 0x041fe20007f9e0ff */
[----:B------:R0:W-:Y:S01]  /*2890*/  STL [R1+0x580], R45 ;  /* 0x0005802d01007387 */ /* 0x0001e20000100800 */
[-C--:B------:R-:W-:Y:S01]  /*28a0*/  LEA.HI.X.SX32 R39, R39, R0.reuse, 0x1, P3 ;  /* 0x0000000027277211 */ /* 0x080fe200018f0eff */
[----:B------:R-:W1:Y:S01]  /*28b0*/  LDC R73, c[0x0][0x268] ;  /* 0x00009a00ff497b82 */ /* 0x000e620000000800 */
[----:B------:R-:W-:Y:S01]  /*28c0*/  LEA.HI.X.SX32 R38, R38, R0, 0x1, P4 ;  /* 0x0000000026267211 */ /* 0x000fe200020f0eff */
[----:B------:R2:W-:Y:S01]  /*28d0*/  STL [R1+0x588], R44 ;  /* 0x0005882c01007387 */ /* 0x0005e20000100800 */
[----:B---3--:R-:W-:-:S03]  /*28e0*/  IMAD R46, R63, 0x38, RZ ;  /* 0x000000383f2e7824 */ /* 0x008fc600078e02ff */
[----:B------:R3:W-:Y:S02]  /*28f0*/  STL [R1+0x574], R40 ;  /* 0x0005742801007387 */ /* 0x0007e40000100800 */
[----:B------:R-:W1:Y:S01]  /*2900*/  LDC R74, c[0x0][0x268] ;  /* 0x00009a00ff4a7b82 */ /* 0x000e620000000800 */
[C---:B0-----:R-:W-:Y:S01]  /*2910*/  IMAD R45, R63.reuse, 0x39, RZ ;  /* 0x000000393f2d7824 */ /* 0x041fe200078e02ff */
[----:B------:R0:W-:Y:S01]  /*2920*/  STL [R1+0x57c], R39 ;  /* 0x00057c2701007387 */ /* 0x0001e20000100800 */
[----:B--2---:R-:W-:-:S03]  /*2930*/  IMAD R44, R63, 0x3a, RZ ;  /* 0x0000003a3f2c7824 */ /* 0x004fc600078e02ff */
[----:B------:R2:W-:Y:S01]  /*2940*/  STL [R1+0x584], R38 ;  /* 0x0005842601007387 */ /* 0x0005e20000100800 */
[-C--:B---3--:R-:W-:Y:S01]  /*2950*/  IADD3 R40, P2, R36, R8.reuse, RZ ;  /* 0x0000000824287210 */ /* 0x088fe20007f5e0ff */
[----:B------:R-:W3:Y:S01]  /*2960*/  LDC R78, c[0x0][0x268] ;  /* 0x00009a00ff4e7b82 */ /* 0x000ee20000000800 */
[----:B0-----:R-:W-:-:S03]  /*2970*/  IADD3 R39, P4, R6, R8, RZ ;  /* 0x0000000806277210 */ /* 0x001fc60007f9e0ff */
[----:B------:R0:W-:Y:S01]  /*2980*/  STL [R1+0x590], R40 ;  /* 0x0005902801007387 */ /* 0x0001e20000100800 */
[----:B--2---:R-:W-:-:S03]  /*2990*/  IADD3 R38, P3, R25, R8, RZ ;  /* 0x0000000819267210 */ /* 0x004fc60007f7e0ff */
[----:B------:R-:W2:Y:S01]  /*29a0*/  LDC R79, c[0x0][0x268] ;  /* 0x00009a00ff4f7b82 */ /* 0x000ea20000000800 */
[----:B------:R-:W-:Y:S01]  /*29b0*/  LEA.HI.X.SX32 R25, R25, R0, 0x1, P3 ;  /* 0x0000000019197211 */ /* 0x000fe200018f0eff */
[----:B------:R4:W-:Y:S01]  /*29c0*/  STL [R1+0x81c], R38 ;  /* 0x00081c2601007387 */ /* 0x0009e20000100800 */
[----:B0-----:R-:W-:-:S03]  /*29d0*/  IMAD R40, R63, 0x3e, RZ ;  /* 0x0000003e3f287824 */ /* 0x001fc600078e02ff */
[----:B------:R0:W-:Y:S02]  /*29e0*/  STL [R1+0x830], R39 ;  /* 0x0008302701007387 */ /* 0x0001e40000100800 */
[----:B------:R-:W2:Y:S01]  /*29f0*/  LDC R80, c[0x0][0x268] ;  /* 0x00009a00ff507b82 */ /* 0x000ea20000000800 */
[-C--:B----4-:R-:W-:Y:S02]  /*2a00*/  LEA.HI.X.SX32 R38, R36, R0.reuse, 0x1, P2 ;  /* 0x0000000024267211 */ /* 0x090fe400010f0eff */
[----:B------:R-:W-:Y:S01]  /*2a10*/  LEA.HI.X.SX32 R36, R6, R0, 0x1, P4 ;  /* 0x0000000006247211 */ /* 0x000fe200020f0eff */
[----:B------:R-:W-:Y:S01]  /*2a20*/  IMAD R6, R37, 0x2, R14 ;  /* 0x0000000225067824 */ /* 0x000fe200078e020e */
[-C--:B------:R-:W-:Y:S01]  /*2a30*/  IADD3 R37, P3, R18, R8.reuse, RZ ;  /* 0x0000000812257210 */ /* 0x080fe20007f7e0ff */
[----:B------:R4:W-:Y:S02]  /*2a40*/  STL [R1+0x58c], R38 ;  /* 0x00058c2601007387 */ /* 0x0009e40000100800 */
[----:B------:R-:W2:Y:S01]  /*2a50*/  LDC R84, c[0x0][0x268] ;  /* 0x00009a00ff547b82 */ /* 0x000ea20000000800 */
[C---:B0-----:R-:W-:Y:S01]  /*2a60*/  IMAD R39, R63.reuse, 0x3f, RZ ;  /* 0x0000003f3f277824 */ /* 0x041fe200078e02ff */
[----:B------:R0:W-:Y:S04]  /*2a70*/  STL [R1+0x594], R25 ;  /* 0x0005941901007387 */ /* 0x0001e80000100800 */
[----:B------:R5:W-:Y:S02]  /*2a80*/  STL [R1+0x820], R36 ;  /* 0x0008202401007387 */ /* 0x000be40000100800 */
[----:B------:R-:W2:Y:S01]  /*2a90*/  LDC R85, c[0x0][0x268] ;  /* 0x00009a00ff557b82 */ /* 0x000ea20000000800 */
[----:B----4-:R-:W-:Y:S01]  /*2aa0*/  IMAD.SHL.U32 R38, R63, 0x40, RZ ;  /* 0x000000403f267824 */ /* 0x010fe200078e00ff */
[----:B0-----:R-:W-:-:S06]  /*2ab0*/  IADD3 R25, P2, R35, R8, RZ ;  /* 0x0000000823197210 */ /* 0x001fcc0007f5e0ff */
[----:B------:R-:W0:Y:S01]  /*2ac0*/  LDC R86, c[0x0][0x268] ;  /* 0x00009a00ff567b82 */ /* 0x000e220000000800 */
[----:B-----5:R-:W-:Y:S01]  /*2ad0*/  IADD3 R36, P4, R13, R8, RZ ;  /* 0x000000080d247210 */ /* 0x020fe20007f9e0ff */
[----:B------:R4:W-:Y:S04]  /*2ae0*/  STL [R1+0x824], R25 ;  /* 0x0008241901007387 */ /* 0x0009e80000100800 */
[----:B------:R5:W-:Y:S02]  /*2af0*/  STL [R1+0x828], R37 ;  /* 0x0008282501007387 */ /* 0x000be40000100800 */
[----:B------:R-:W0:Y:S02]  /*2b00*/  LDC R90, c[0x0][0x268] ;  /* 0x00009a00ff5a7b82 */ /* 0x000e240000000800 */
[----:B------:R1:W-:Y:S01]  /*2b10*/  STL [R1+0x82c], R36 ;  /* 0x00082c2401007387 */ /* 0x0003e20000100800 */
[----:B----4-:R-:W-:-:S02]  /*2b20*/  IMAD R25, R41, 0x2, R6 ;  /* 0x0000000229197824 */ /* 0x010fc400078e0206 */
[----:B------:R-:W-:Y:S01]  /*2b30*/  IMAD R41, R63, 0x3d, RZ ;  /* 0x0000003d3f297824 */ /* 0x000fe200078e02ff */
[-C--:B-----5:R-:W-:Y:S02]  /*2b40*/  LEA.HI.X.SX32 R37, R35, R0.reuse, 0x1, P2 ;  /* 0x0000000023257211 */ /* 0x0a0fe400010f0eff */
[----:B------:R-:W4:Y:S01]  /*2b50*/  LDC R91, c[0x0][0x268] ;  /* 0x00009a00ff5b7b82 */ /* 0x000f220000000800 */
[-C--:B------:R-:W-:Y:S02]  /*2b60*/  LEA.HI.X.SX32 R35, R13, R0.reuse, 0x1, P4 ;  /* 0x000000000d237211 */ /* 0x080fe400020f0eff */
[----:B-1----:R-:W-:Y:S01]  /*2b70*/  LEA.HI.X.SX32 R36, R18, R0, 0x1, P3 ;  /* 0x0000000012247211 */ /* 0x002fe200018f0eff */
[----:B------:R1:W-:Y:S01]  /*2b80*/  STL [R1+0x598], R37 ;  /* 0x0005982501007387 */ /* 0x0003e20000100800 */
[----:B------:R-:W-:Y:S01]  /*2b90*/  IADD3 R13, P2, R34, R8, RZ ;  /* 0x00000008220d7210 */ /* 0x000fe20007f5e0ff */
[----:B------:R-:W-:Y:S02]  /*2ba0*/  IMAD R18, R42, 0x2, R25 ;  /* 0x000000022a127824 */ /* 0x000fe400078e0219 */
[----:B------:R5:W-:Y:S01]  /*2bb0*/  STL [R1+0x808], R36 ;  /* 0x0008082401007387 */ /* 0x000be20000100800 */
[----:B------:R-:W4:Y:S01]  /*2bc0*/  LDC R92, c[0x0][0x268] ;  /* 0x00009a00ff5c7b82 */ /* 0x000f220000000800 */
[----:B------:R-:W-:-:S02]  /*2bd0*/  IMAD R42, R63, 0x3c, RZ ;  /* 0x0000003c3f2a7824 */ /* 0x000fc400078e02ff */
[----:B------:R3:W-:Y:S01]  /*2be0*/  STL [R1+0x80c], R35 ;  /* 0x00080c2301007387 */ /* 0x0007e20000100800 */
[----:B-1----:R-:W-:-:S03]  /*2bf0*/  IMAD R37, R63, 0x41, RZ ;  /* 0x000000413f257824 */ /* 0x002fc600078e02ff */
[----:B------:R1:W-:Y:S01]  /*2c00*/  STL [R1+0x810], R13 ;  /* 0x0008100d01007387 */ /* 0x0003e20000100800 */
[----:B------:R-:W4:Y:S01]  /*2c10*/  LDC R96, c[0x0][0x268] ;  /* 0x00009a00ff607b82 */ /* 0x000f220000000800 */
[-C--:B-----5:R-:W-:Y:S02]  /*2c20*/  IADD3 R36, P3, R24, R8.reuse, RZ ;  /* 0x0000000818247210 */ /* 0x0a0fe40007f7e0ff */
[----:B---3--:R-:W-:-:S03]  /*2c30*/  IADD3 R35, P4, R17, R8, RZ ;  /* 0x0000000811237210 */ /* 0x008fc60007f9e0ff */
[----:B------:R3:W-:Y:S02]  /*2c40*/  STL [R1+0x814], R36 ;  /* 0x0008142401007387 */ /* 0x0007e40000100800 */
[----:B------:R-:W5:Y:S01]  /*2c50*/  LDC R97, c[0x0][0x268] ;  /* 0x00009a00ff617b82 */ /* 0x000f620000000800 */
[----:B-1----:R-:W-:Y:S01]  /*2c60*/  IMAD R13, R43, 0x2, R18 ;  /* 0x000000022b0d7824 */ /* 0x002fe200078e0212 */
[----:B------:R1:W-:Y:S01]  /*2c70*/  STL [R1+0x818], R35 ;  /* 0x0008182301007387 */ /* 0x0003e20000100800 */
[----:B------:R-:W-:Y:S01]  /*2c80*/  IMAD R43, R63, 0x3b, RZ ;  /* 0x0000003b3f2b7824 */ /* 0x000fe200078e02ff */
[----:B---3--:R-:W-:-:S04]  /*2c90*/  LEA.HI.X.SX32 R36, R34, R0, 0x1, P2 ;  /* 0x0000000022247211 */ /* 0x008fc800010f0eff */
[----:B------:R-:W3:Y:S01]  /*2ca0*/  LDC R98, c[0x0][0x268] ;  /* 0x00009a00ff627b82 */ /* 0x000ee20000000800 */
[-C--:B------:R-:W-:Y:S02]  /*2cb0*/  LEA.HI.X.SX32 R34, R17, R0.reuse, 0x1, P4 ;  /* 0x0000000011227211 */ /* 0x080fe400020f0eff */
[----:B-1----:R-:W-:Y:S01]  /*2cc0*/  LEA.HI.X.SX32 R35, R24, R0, 0x1, P3 ;  /* 0x0000000018237211 */ /* 0x002fe200018f0eff */
[----:B------:R1:W-:Y:S01]  /*2cd0*/  STL [R1+0x59c], R36 ;  /* 0x00059c2401007387 */ /* 0x0003e20000100800 */
[----:B------:R-:W-:Y:S01]  /*2ce0*/  IADD3 R17, P2, R33, R8, RZ ;  /* 0x0000000821117210 */ /* 0x000fe20007f5e0ff */
[----:B------:R-:W-:Y:S02]  /*2cf0*/  IMAD R24, R47, 0x2, R13 ;  /* 0x000000022f187824 */ /* 0x000fe400078e020d */
[----:B------:R2:W-:Y:S01]  /*2d00*/  STL [R1+0x7f4], R35 ;  /* 0x0007f42301007387 */ /* 0x0005e20000100800 */
[----:B------:R-:W3:Y:S01]  /*2d10*/  LDC R102, c[0x0][0x268] ;  /* 0x00009a00ff667b82 */ /* 0x000ee20000000800 */
[----:B------:R-:W-:-:S02]  /*2d20*/  IMAD R47, R63, 0x37, RZ ;  /* 0x000000373f2f7824 */ /* 0x000fc400078e02ff */
[----:B------:R0:W-:Y:S01]  /*2d30*/  STL [R1+0x7f8], R34 ;  /* 0x0007f82201007387 */ /* 0x0001e20000100800 */
[----:B-1----:R-:W-:-:S03]  /*2d40*/  IMAD R36, R63, 0x42, RZ ;  /* 0x000000423f247824 */ /* 0x002fc600078e02ff */
[----:B------:R1:W-:Y:S01]  /*2d50*/  STL [R1+0x7fc], R17 ;  /* 0x0007fc1101007387 */ /* 0x0003e20000100800 */
[----:B------:R-:W3:Y:S01]  /*2d60*/  LDC R103, c[0x0][0x268] ;  /* 0x00009a00ff677b82 */ /* 0x000ee20000000800 */
[-C--:B--2---:R-:W-:Y:S02]  /*2d70*/  IADD3 R35, P4, R5, R8.reuse, RZ ;  /* 0x0000000805237210 */ /* 0x084fe40007f9e0ff */
[----:B0-----:R-:W-:-:S05]  /*2d80*/  IADD3 R34, P3, R23, R8, RZ ;  /* 0x0000000817227210 */ /* 0x001fca0007f7e0ff */
[----:B------:R-:W0:Y:S01]  /*2d90*/  LDC R104, c[0x0][0x268] ;  /* 0x00009a00ff687b82 */ /* 0x000e220000000800 */
[-C--:B------:R-:W-:Y:S01]  /*2da0*/  LEA.HI.X.SX32 R23, R23, R0.reuse, 0x1, P3 ;  /* 0x0000000017177211 */ /* 0x080fe200018f0eff */
[----:B------:R2:W-:Y:S01]  /*2db0*/  STL [R1+0x800], R34 ;  /* 0x0008002201007387 */ /* 0x0005e20000100800 */
[----:B-1----:R-:W-:Y:S02]  /*2dc0*/  IMAD R17, R48, 0x2, R24 ;  /* 0x0000000230117824 */ /* 0x002fe400078e0218 */
[----:B------:R-:W-:Y:S01]  /*2dd0*/  IMAD R48, R63, 0x36, RZ ;  /* 0x000000363f307824 */ /* 0x000fe200078e02ff */
[----:B------:R1:W-:Y:S02]  /*2de0*/  STL [R1+0x804], R35 ;  /* 0x0008042301007387 */ /* 0x0003e40000100800 */
[----:B------:R-:W0:Y:S01]  /*2df0*/  LDC R108, c[0x0][0x268] ;  /* 0x00009a00ff6c7b82 */ /* 0x000e220000000800 */
[-C--:B--2---:R-:W-:Y:S02]  /*2e00*/  LEA.HI.X.SX32 R34, R33, R0.reuse, 0x1, P2 ;  /* 0x0000000021227211 */ /* 0x084fe400010f0eff */
[----:B------:R-:W-:Y:S01]  /*2e10*/  LEA.HI.X.SX32 R33, R5, R0, 0x1, P4 ;  /* 0x0000000005217211 */ /* 0x000fe200020f0eff */
[----:B------:R-:W-:-:S04]  /*2e20*/  IMAD R5, R49, 0x2, R17 ;  /* 0x0000000231057824 */ /* 0x000fc800078e0211 */
[----:B------:R-:W2:Y:S01]  /*2e30*/  LDC R109, c[0x0][0x268] ;  /* 0x00009a00ff6d7b82 */ /* 0x000ea20000000800 */
[----:B------:R4:W-:Y:S01]  /*2e40*/  STL [R1+0x5a0], R34 ;  /* 0x0005a02201007387 */ /* 0x0009e20000100800 */
[C---:B------:R-:W-:Y:S02]  /*2e50*/  IMAD R49, R63.reuse, 0x35, RZ ;  /* 0x000000353f317824 */ /* 0x040fe400078e02ff */
[----:B-1----:R-:W-:Y:S01]  /*2e60*/  IMAD R35, R63, 0x43, RZ ;  /* 0x000000433f237824 */ /* 0x002fe200078e02ff */
[----:B------:R1:W-:Y:S03]  /*2e70*/  STL [R1+0x7e0], R23 ;  /* 0x0007e01701007387 */ /* 0x0003e60000100800 */
[----:B------:R-:W2:Y:S01]  /*2e80*/  LDC R110, c[0x0][0x268] ;  /* 0x00009a00ff6e7b82 */ /* 0x000ea20000000800 */
[----:B------:R5:W-:Y:S01]  /*2e90*/  STL [R1+0x7e4], R33 ;  /* 0x0007e42101007387 */ /* 0x000be20000100800 */
[----:B----4-:R-:W-:-:S02]  /*2ea0*/  IADD3 R34, P3, R10, R8, RZ ;  /* 0x000000080a227210 */ /* 0x010fc40007f7e0ff */
[----:B-1----:R-:W-:-:S04]  /*2eb0*/  IADD3 R23, P2, R32, R8, RZ ;  /* 0x0000000820177210 */ /* 0x002fc80007f5e0ff */
[----:B------:R-:W1:Y:S01]  /*2ec0*/  LDC R114, c[0x0][0x268] ;  /* 0x00009a00ff727b82 */ /* 0x000e620000000800 */
[----:B-----5:R-:W-:Y:S01]  /*2ed0*/  IADD3 R33, P4, R9, R8, RZ ;  /* 0x0000000809217210 */ /* 0x020fe20007f9e0ff */
[----:B------:R4:W-:Y:S04]  /*2ee0*/  STL [R1+0x7e8], R23 ;  /* 0x0007e81701007387 */ /* 0x0009e80000100800 */
[----:B------:R5:W-:Y:S02]  /*2ef0*/  STL [R1+0x7ec], R34 ;  /* 0x0007ec2201007387 */ /* 0x000be40000100800 */
[----:B------:R-:W1:Y:S02]  /*2f00*/  LDC R115, c[0x0][0x268] ;  /* 0x00009a00ff737b82 */ /* 0x000e640000000800 */
[----:B------:R3:W-:Y:S01]  /*2f10*/  STL [R1+0x7f0], R33 ;  /* 0x0007f02101007387 */ /* 0x0007e20000100800 */
[----:B----4-:R-:W-:-:S02]  /*2f20*/  IMAD R23, R53, 0x2, R5 ;  /* 0x0000000235177824 */ /* 0x010fc400078e0205 */
[----:B------:R-:W-:-:S03]  /*2f30*/  IMAD R53, R63, 0x31, RZ ;  /* 0x000000313f357824 */ /* 0x000fc600078e02ff */
[----:B------:R-:W4:Y:S01]  /*2f40*/  LDC R119, c[0x0][0x268] ;  /* 0x00009a00ff777b82 */ /* 0x000f220000000800 */
[-C--:B-----5:R-:W-:Y:S02]  /*2f50*/  LEA.HI.X.SX32 R34, R32, R0.reuse, 0x1, P2 ;  /* 0x0000000020227211 */ /* 0x0a0fe400010f0eff */
[-C--:B------:R-:W-:Y:S02]  /*2f60*/  LEA.HI.X.SX32 R32, R9, R0.reuse, 0x1, P4 ;  /* 0x0000000009207211 */ /* 0x080fe400020f0eff */
[----:B---3--:R-:W-:Y:S01]  /*2f70*/  LEA.HI.X.SX32 R33, R10, R0, 0x1, P3 ;  /* 0x000000000a217211 */ /* 0x008fe200018f0eff */
[----:B------:R3:W-:Y:S01]  /*2f80*/  STL [R1+0x5a4], R34 ;  /* 0x0005a42201007387 */ /* 0x0007e20000100800 */
[----:B------:R-:W-:Y:S01]  /*2f90*/  IADD3 R9, P2, R31, R8, RZ ;  /* 0x000000081f097210 */ /* 0x000fe20007f5e0ff */
[----:B------:R-:W-:Y:S01]  /*2fa0*/  IMAD R10, R54, 0x2, R23 ;  /* 0x00000002360a7824 */ /* 0x000fe200078e0217 */
[----:B------:R-:W5:Y:S01]  /*2fb0*/  LDC R120, c[0x0][0x268] ;  /* 0x00009a00ff787b82 */ /* 0x000f620000000800 */
[----:B------:R0:W-:Y:S01]  /*2fc0*/  STL [R1+0x7cc], R33 ;  /* 0x0007cc2101007387 */ /* 0x0001e20000100800 */
[----:B------:R-:W-:-:S03]  /*2fd0*/  IMAD R54, R63, 0x30, RZ ;  /* 0x000000303f367824 */ /* 0x000fc600078e02ff */
[----:B------:R2:W-:Y:S01]  /*2fe0*/  STL [R1+0x7d0], R32 ;  /* 0x0007d02001007387 */ /* 0x0005e20000100800 */
[----:B---3--:R-:W-:Y:S02]  /*2ff0*/  IMAD R34, R63, 0x44, RZ ;  /* 0x000000443f227824 */ /* 0x008fe400078e02ff */
[----:B------:R-:W3:Y:S01]  /*3000*/  LDC R121, c[0x0][0x268] ;  /* 0x00009a00ff797b82 */ /* 0x000ee20000000800 */
[----:B------:R2:W-:Y:S01]  /*3010*/  STL [R1+0x7d4], R9 ;  /* 0x0007d40901007387 */ /* 0x0005e20000100800 */
[-C--:B0-----:R-:W-:Y:S02]  /*3020*/  IADD3 R33, P3, R22, R8.reuse, RZ ;  /* 0x0000000816217210 */ /* 0x081fe40007f7e0ff */
[----:B--2---:R-:W-:-:S03]  /*3030*/  IADD3 R32, P4, R16, R8, RZ ;  /* 0x0000000810207210 */ /* 0x004fc60007f9e0ff */
[----:B------:R0:W-:Y:S01]  /*3040*/  STL [R1+0x7d8], R33 ;  /* 0x0007d82101007387 */ /* 0x0001e20000100800 */
[----:B------:R-:W2:Y:S01]  /*3050*/  LDC R123, c[0x0][0x268] ;  /* 0x00009a00ff7b7b82 */ /* 0x000ea20000000800 */
[----:B------:R-:W-:Y:S02]  /*3060*/  IMAD R9, R55, 0x2, R10 ;  /* 0x0000000237097824 */ /* 0x000fe400078e020a */
[----:B------:R1:W-:Y:S01]  /*3070*/  STL [R1+0x7dc], R32 ;  /* 0x0007dc2001007387 */ /* 0x0003e20000100800 */
[----:B------:R-:W-:-:S04]  /*3080*/  IMAD R55, R63, 0x2f, RZ ;  /* 0x0000002f3f377824 */ /* 0x000fc800078e02ff */
[----:B------:R-:W2:Y:S01]  /*3090*/  LDC R124, c[0x0][0x268] ;  /* 0x00009a00ff7c7b82 */ /* 0x000ea20000000800 */
[-C--:B0-----:R-:W-:Y:S02]  /*30a0*/  LEA.HI.X.SX32 R33, R31, R0.reuse, 0x1, P2 ;  /* 0x000000001f217211 */ /* 0x081fe400010f0eff */
[-C--:B------:R-:W-:Y:S02]  /*30b0*/  LEA.HI.X.SX32 R31, R16, R0.reuse, 0x1, P4 ;  /* 0x00000000101f7211 */ /* 0x080fe400020f0eff */
[----:B-1----:R-:W-:Y:S01]  /*30c0*/  LEA.HI.X.SX32 R32, R22, R0, 0x1, P3 ;  /* 0x0000000016207211 */ /* 0x002fe200018f0eff */
[----:B------:R0:W-:Y:S01]  /*30d0*/  STL [R1+0x5a8], R33 ;  /* 0x0005a82101007387 */ /* 0x0001e20000100800 */
[----:B------:R-:W-:Y:S01]  /*30e0*/  IADD3 R16, P2, R30, R8, RZ ;  /* 0x000000081e107210 */ /* 0x000fe20007f5e0ff */
[----:B------:R-:W-:Y:S01]  /*30f0*/  IMAD R22, R59, 0x2, R9 ;  /* 0x000000023b167824 */ /* 0x000fe200078e0209 */
[----:B------:R-:W1:Y:S01]  /*3100*/  LDC R125, c[0x0][0x268] ;  /* 0x00009a00ff7d7b82 */ /* 0x000e620000000800 */
[----:B------:R4:W-:Y:S01]  /*3110*/  STL [R1+0x7b8], R32 ;  /* 0x0007b82001007387 */ /* 0x0009e20000100800 */
[----:B------:R-:W-:-:S03]  /*3120*/  IMAD R59, R63, 0x2b, RZ ;  /* 0x0000002b3f3b7824 */ /* 0x000fc600078e02ff */
[----:B------:R5:W-:Y:S01]  /*3130*/  STL [R1+0x7bc], R31 ;  /* 0x0007bc1f01007387 */ /* 0x000be20000100800 */
[----:B0-----:R-:W-:Y:S02]  /*3140*/  IMAD R33, R63, 0x45, RZ ;  /* 0x000000453f217824 */ /* 0x001fe400078e02ff */
[----:B------:R-:W0:Y:S01]  /*3150*/  LDC R122, c[0x0][0x268] ;  /* 0x00009a00ff7a7b82 */ /* 0x000e220000000800 */
[----:B------:R3:W-:Y:S01]  /*3160*/  STL [R1+0x7c0], R16 ;  /* 0x0007c01001007387 */ /* 0x0007e20000100800 */
[-C--:B----4-:R-:W-:Y:S02]  /*3170*/  IADD3 R32, P4, R12, R8.reuse, RZ ;  /* 0x000000080c207210 */ /* 0x090fe40007f9e0ff */
[----:B-----5:R-:W-:-:S04]  /*3180*/  IADD3 R31, P3, R21, R8, RZ ;  /* 0x00000008151f7210 */ /* 0x020fc80007f7e0ff */
[----:B------:R-:W4:Y:S01]  /*3190*/  LDC R2, c[0x0][0x268] ;  /* 0x00009a00ff027b82 */ /* 0x000f220000000800 */
[-C--:B------:R-:W-:Y:S01]  /*31a0*/  LEA.HI.X.SX32 R21, R21, R0.reuse, 0x1, P3 ;  /* 0x0000000015157211 */ /* 0x080fe200018f0eff */
[----:B------:R5:W-:Y:S01]  /*31b0*/  STL [R1+0x7c4], R31 ;  /* 0x0007c41f01007387 */ /* 0x000be20000100800 */
[----:B---3--:R-:W-:Y:S02]  /*31c0*/  IMAD R16, R60, 0x2, R22 ;  /* 0x000000023c107824 */ /* 0x008fe400078e0216 */
[----:B------:R-:W-:Y:S01]  /*31d0*/  IMAD R60, R63, 0x2a, RZ ;  /* 0x0000002a3f3c7824 */ /* 0x000fe200078e02ff */
[----:B------:R3:W-:Y:S01]  /*31e0*/  STL [R1+0x7c8], R32 ;  /* 0x0007c82001007387 */ /* 0x0007e20000100800 */
[-C--:B-----5:R-:W-:Y:S02]  /*31f0*/  LEA.HI.X.SX32 R31, R30, R0.reuse, 0x1, P2 ;  /* 0x000000001e1f7211 */ /* 0x0a0fe400010f0eff */
[----:B------:R-:W-:Y:S01]  /*3200*/  LEA.HI.X.SX32 R30, R12, R0, 0x1, P4 ;  /* 0x000000000c1e7211 */ /* 0x000fe200020f0eff */
[----:B------:R-:W-:-:S02]  /*3210*/  IMAD R12, R61, 0x2, R16 ;  /* 0x000000023d0c7824 */ /* 0x000fc400078e0210 */
[----:B------:R5:W-:Y:S01]  /*3220*/  STL [R1+0x5ac], R31 ;  /* 0x0005ac1f01007387 */ /* 0x000be20000100800 */
[C---:B------:R-:W-:Y:S02]  /*3230*/  IMAD R61, R63.reuse, 0x29, RZ ;  /* 0x000000293f3d7824 */ /* 0x040fe400078e02ff */
[----:B---3--:R-:W-:Y:S01]  /*3240*/  IMAD R32, R63, 0x46, RZ ;  /* 0x000000463f207824 */ /* 0x008fe200078e02ff */
[----:B------:R3:W-:Y:S04]  /*3250*/  STL [R1+0x7a4], R21 ;  /* 0x0007a41501007387 */ /* 0x0007e80000100800 */
[----:B------:R2:W-:Y:S01]  /*3260*/  STL [R1+0x7a8], R30 ;  /* 0x0007a81e01007387 */ /* 0x0005e20000100800 */
[-C--:B-----5:R-:W-:Y:S02]  /*3270*/  IADD3 R31, P3, R15, R8.reuse, RZ ;  /* 0x000000080f1f7210 */ /* 0x0a0fe40007f7e0ff */
[----:B---3--:R-:W-:-:S02]  /*3280*/  IADD3 R21, P2, R29, R8, RZ ;  /* 0x000000081d157210 */ /* 0x008fc40007f5e0ff */
[----:B--2---:R-:W-:-:S03]  /*3290*/  IADD3 R30, P4, R7, R8, RZ ;  /* 0x00000008071e7210 */ /* 0x004fc60007f9e0ff */
[----:B------:R2:W-:Y:S04]  /*32a0*/  STL [R1+0x7ac], R21 ;  /* 0x0007ac1501007387 */ /* 0x0005e80000100800 */
[----:B------:R3:W-:Y:S04]  /*32b0*/  STL [R1+0x7b0], R31 ;  /* 0x0007b01f01007387 */ /* 0x0007e80000100800 */
[----:B------:R5:W-:Y:S01]  /*32c0*/  STL [R1+0x7b4], R30 ;  /* 0x0007b41e01007387 */ /* 0x000be20000100800 */
[----:B--2---:R-:W-:Y:S02]  /*32d0*/  IMAD R21, R66, 0x2, R12 ;  /* 0x0000000242157824 */ /* 0x004fe400078e020c */
[----:B------:R-:W-:Y:S01]  /*32e0*/  IMAD R66, R63, 0x25, RZ ;  /* 0x000000253f427824 */ /* 0x000fe200078e02ff */
[----:B---3--:R-:W-:-:S02]  /*32f0*/  LEA.HI.X.SX32 R31, R29, R0, 0x1, P2 ;  /* 0x000000001d1f7211 */ /* 0x008fc400010f0eff */
[-C--:B------:R-:W-:Y:S02]  /*3300*/  LEA.HI.X.SX32 R29, R7, R0.reuse, 0x1, P4 ;  /* 0x00000000071d7211 */ /* 0x080fe400020f0eff */
[----:B-----5:R-:W-:Y:S01]  /*3310*/  LEA.HI.X.SX32 R30, R15, R0, 0x1, P3 ;  /* 0x000000000f1e7211 */ /* 0x020fe200018f0eff */
[----:B------:R2:W-:Y:S01]  /*3320*/  STL [R1+0x5b0], R31 ;  /* 0x0005b01f01007387 */ /* 0x0005e20000100800 */
[----:B------:R-:W-:Y:S01]  /*3330*/  IADD3 R7, P2, R28, R8, RZ ;  /* 0x000000081c077210 */ /* 0x000fe20007f5e0ff */
[----:B------:R-:W-:Y:S02]  /*3340*/  IMAD R15, R67, 0x2, R21 ;  /* 0x00000002430f7824 */ /* 0x000fe400078e0215 */
[----:B------:R3:W-:Y:S01]  /*3350*/  STL [R1+0x790], R30 ;  /* 0x0007901e01007387 */ /* 0x0007e20000100800 */
[----:B------:R-:W-:-:S03]  /*3360*/  IMAD R67, R63, 0x24, RZ ;  /* 0x000000243f437824 */ /* 0x000fc600078e02ff */
[----:B------:R5:W-:Y:S01]  /*3370*/  STL [R1+0x794], R29 ;  /* 0x0007941d01007387 */ /* 0x000be20000100800 */
[----:B--2---:R-:W-:-:S03]  /*3380*/  IMAD R31, R63, 0x47, RZ ;  /* 0x000000473f1f7824 */ /* 0x004fc600078e02ff */
[----:B------:R2:W-:Y:S01]  /*3390*/  STL [R1+0x798], R7 ;  /* 0x0007980701007387 */ /* 0x0005e20000100800 */
[-C--:B---3--:R-:W-:Y:S02]  /*33a0*/  IADD3 R30, P3, R20, R8.reuse, RZ ;  /* 0x00000008141e7210 */ /* 0x088fe40007f7e0ff */
[----:B-----5:R-:W-:-:S03]  /*33b0*/  IADD3 R29, P4, R11, R8, RZ ;  /* 0x000000080b1d7210 */ /* 0x020fc60007f9e0ff */
[----:B------:R3:W-:Y:S01]  /*33c0*/  STL [R1+0x79c], R30 ;  /* 0x00079c1e01007387 */ /* 0x0007e20000100800 */
[----:B--2---:R-:W-:-:S03]  /*33d0*/  IMAD R7, R68, 0x2, R15 ;  /* 0x0000000244077824 */ /* 0x004fc600078e020f */
[----:B------:R2:W-:Y:S01]  /*33e0*/  STL [R1+0x7a0], R29 ;  /* 0x0007a01d01007387 */ /* 0x0005e20000100800 */
[----:B------:R-:W-:Y:S01]  /*33f0*/  IMAD R68, R63, 0x23, RZ ;  /* 0x000000233f447824 */ /* 0x000fe200078e02ff */
[-C--:B---3--:R-:W-:Y:S02]  /*3400*/  LEA.HI.X.SX32 R30, R28, R0.reuse, 0x1, P2 ;  /* 0x000000001c1e7211 */ /* 0x088fe400010f0eff */
[-C--:B------:R-:W-:Y:S02]  /*3410*/  LEA.HI.X.SX32 R28, R11, R0.reuse, 0x1, P4 ;  /* 0x000000000b1c7211 */ /* 0x080fe400020f0eff */
[----:B--2---:R-:W-:Y:S01]  /*3420*/  LEA.HI.X.SX32 R29, R20, R0, 0x1, P3 ;  /* 0x00000000141d7211 */ /* 0x004fe200018f0eff */
        /* <DEDUP_REMOVED lines=9> */
[----:B-----5:R-:W-:-:S04]  /*34c0*/  IADD3 R28, P3, R19, R8, RZ ;  /* 0x00000008131c7210 */ /* 0x020fc80007f7e0ff */
[-C--:B------:R-:W-:Y:S01]  /*34d0*/  LEA.HI.X.SX32 R19, R19, R0.reuse, 0x1, P3 ;  /* 0x0000000013137211 */ /* 0x080fe200018f0eff */
[----:B------:R3:W-:Y:S01]  /*34e0*/  STL [R1+0x788], R28 ;  /* 0x0007881c01007387 */ /* 0x0007e20000100800 */
[----:B--2---:R-:W-:Y:S02]  /*34f0*/  IMAD R11, R73, 0x2, R20 ;  /* 0x00000002490b7824 */ /* 0x004fe400078e0214 */
[----:B------:R-:W-:Y:S01]  /*3500*/  IMAD R73, R63, 0x1e, RZ ;  /* 0x0000001e3f497824 */ /* 0x000fe200078e02ff */
[----:B------:R2:W-:Y:S01]  /*3510*/  STL [R1+0x78c], R29 ;  /* 0x00078c1d01007387 */ /* 0x0005e20000100800 */
[-C--:B---3--:R-:W-:Y:S02]  /*3520*/  LEA.HI.X.SX32 R28, R27, R0.reuse, 0x1, P2 ;  /* 0x000000001b1c7211 */ /* 0x088fe400010f0eff */
[----:B------:R-:W-:Y:S01]  /*3530*/  LEA.HI.X.SX32 R27, R4, R0, 0x1, P4 ;  /* 0x00000000041b7211 */ /* 0x000fe200020f0eff */
[----:B------:R-:W-:Y:S02]  /*3540*/  IMAD R4, R74, 0x2, R11 ;  /* 0x000000024a047824 */ /* 0x000fe400078e020b */
[----:B------:R3:W-:Y:S01]  /*3550*/  STL [R1+0x5b8], R28 ;  /* 0x0005b81c01007387 */ /* 0x0007e20000100800 */
[----:B------:R-:W-:-:S02]  /*3560*/  IMAD R74, R63, 0x1d, RZ ;  /* 0x0000001d3f4a7824 */ /* 0x000fc400078e02ff */
[----:B--2---:R-:W-:Y:S01]  /*3570*/  IMAD R29, R63, 0x49, RZ ;  /* 0x000000493f1d7824 */ /* 0x004fe200078e02ff */
[----:B------:R2:W-:Y:S04]  /*3580*/  STL [R1+0x768], R19 ;  /* 0x0007681301007387 */ /* 0x0005e80000100800 */
[----:B------:R5:W-:Y:S01]  /*3590*/  STL [R1+0x76c], R27 ;  /* 0x00076c1b01007387 */ /* 0x000be20000100800 */
[-C--:B---3--:R-:W-:Y:S02]  /*35a0*/  IADD3 R28, P3, R14, R8.reuse, RZ ;  /* 0x000000080e1c7210 */ /* 0x088fe40007f7e0ff */
[-C--:B--2---:R-:W-:Y:S02]  /*35b0*/  IADD3 R19, P2, R26, R8.reuse, RZ ;  /* 0x000000081a137210 */ /* 0x084fe40007f5e0ff */
[----:B-----5:R-:W-:-:S03]  /*35c0*/  IADD3 R27, P4, R6, R8, RZ ;  /* 0x00000008061b7210 */ /* 0x020fc60007f9e0ff */
        /* <DEDUP_REMOVED lines=146> */
[----:B--2---:R-:W-:-:S02]  /*3ef0*/  IMAD R20, R63, 0x52, RZ ;  /* 0x000000523f147824 */ /* 0x004fc400078e02ff */
[----:B------:R-:W-:Y:S01]  /*3f00*/  IMAD R110, R63, 0x6c, RZ ;  /* 0x0000006c3f6e7824 */ /* 0x000fe200078e02ff */
        /* <DEDUP_REMOVED lines=53> */
[CC--:B---3--:R-:W-:Y:S02]  /*4260*/  IADD3 R16, P4, R5.reuse, R8.reuse, RZ ;  /* 0x0000000805107210 */ /* 0x0c8fe40007f9e0ff */
[----:B--2---:R-:W-:Y:S02]  /*4270*/  IADD3 R11, P2, R14, R8, RZ ;  /* 0x000000080e0b7210 */ /* 0x004fe40007f5e0ff */
[----:B------:R-:W-:-:S02]  /*4280*/  LEA.HI.X.SX32 R5, R5, R0, 0x1, P4 ;  /* 0x0000000005057211 */ /* 0x000fc400020f0eff */
[----:B-----5:R-:W-:Y:S01]  /*4290*/  IADD3 R15, P3, R6, R8, RZ ;  /* 0x00000008060f7210 */ /* 0x020fe20007f7e0ff */
[----:B------:R2:W-:Y:S04]  /*42a0*/  STL [R1+0x680], R11 ;  /* 0x0006800b01007387 */ /* 0x0005e80000100800 */
[----:B------:R3:W-:Y:S04]  /*42b0*/  STL [R1+0x684], R15 ;  /* 0x0006840f01007387 */ /* 0x0007e80000100800 */
[----:B------:R5:W-:Y:S01]  /*42c0*/  STL [R1+0x688], R16 ;  /* 0x0006881001007387 */ /* 0x000be20000100800 */
[----:B--2---:R-:W-:-:S02]  /*42d0*/  IMAD R11, R124, 0x2, R4 ;  /* 0x000000027c0b7824 */ /* 0x004fc400078e0204 */
[----:B------:R-:W-:Y:S01]  /*42e0*/  IMAD R124, R63, 0x7a, RZ ;  /* 0x0000007a3f7c7824 */ /* 0x000fe200078e02ff */
[-C--:B---3--:R-:W-:Y:S02]  /*42f0*/  LEA.HI.X.SX32 R15, R14, R0.reuse, 0x1, P2 ;  /* 0x000000000e0f7211 */ /* 0x088fe400010f0eff */
[----:B------:R-:W-:Y:S01]  /*4300*/  LEA.HI.X.SX32 R14, R6, R0, 0x1, P3 ;  /* 0x00000000060e7211 */ /* 0x000fe200018f0eff */
[----:B-1----:R-:W-:Y:S02]  /*4310*/  IMAD R6, R125, 0x2, R11 ;  /* 0x000000027d067824 */ /* 0x002fe400078e020b */
[----:B------:R1:W-:Y:S01]  /*4320*/  STL [R1+0x5ec], R15 ;  /* 0x0005ec0f01007387 */ /* 0x0003e20000100800 */
[C---:B-----5:R-:W-:Y:S02]  /*4330*/  IMAD R16, R63.reuse, 0x56, RZ ;  /* 0x000000563f107824 */ /* 0x060fe400078e02ff */
[----:B------:R-:W-:Y:S01]  /*4340*/  IMAD R125, R63, 0x7b, RZ ;  /* 0x0000007b3f7d7824 */ /* 0x000fe200078e02ff */
[----:B------:R2:W-:Y:S04]  /*4350*/  STL [R1+0x664], R14 ;  /* 0x0006640e01007387 */ /* 0x0005e80000100800 */
[----:B------:R3:W-:Y:S01]  /*4360*/  STL [R1+0x668], R5 ;  /* 0x0006680501007387 */ /* 0x0007e20000100800 */
[----:B-1----:R-:W-:-:S02]  /*4370*/  IADD3 R15, P3, R10, R8, RZ ;  /* 0x000000080a0f7210 */ /* 0x002fc40007f7e0ff */
[-C--:B--2---:R-:W-:Y:S02]  /*4380*/  IADD3 R14, P4, R9, R8.reuse, RZ ;  /* 0x00000008090e7210 */ /* 0x084fe40007f9e0ff */
[----:B---3--:R-:W-:Y:S02]  /*4390*/  IADD3 R5, P2, R13, R8, RZ ;  /* 0x000000080d057210 */ /* 0x008fe40007f5e0ff */
[----:B------:R-:W-:-:S03]  /*43a0*/  LEA.HI.X.SX32 R9, R9, R0, 0x1, P4 ;  /* 0x0000000009097211 */ /* 0x000fc600020f0eff */
[----:B------:R0:W-:Y:S04]  /*43b0*/  STL [R1+0x66c], R5 ;  /* 0x00066c0501007387 */ /* 0x0001e80000100800 */
[----:B------:R1:W-:Y:S04]  /*43c0*/  STL [R1+0x670], R15 ;  /* 0x0006700f01007387 */ /* 0x0003e80000100800 */
[----:B------:R2:W-:Y:S01]  /*43d0*/  STL [R1+0x674], R14 ;  /* 0x0006740e01007387 */ /* 0x0005e20000100800 */
[----:B0-----:R-:W-:Y:S02]  /*43e0*/  IMAD R5, R122, 0x2, R6 ;  /* 0x000000027a057824 */ /* 0x001fe400078e0206 */
[----:B------:R-:W0:Y:S01]  /*43f0*/  LDC R122, c[0x0][0x268] ;  /* 0x00009a00ff7a7b82 */ /* 0x000e220000000800 */
[----:B-1----:R-:W-:Y:S01]  /*4400*/  IMAD R15, R63, 0x57, RZ ;  /* 0x000000573f0f7824 */ /* 0x002fe200078e02ff */
[----:B--2---:R-:W-:-:S02]  /*4410*/  LEA.HI.X.SX32 R14, R13, R0, 0x1, P2 ;  /* 0x000000000d0e7211 */ /* 0x004fc400010f0eff */
[----:B------:R-:W-:-:S03]  /*4420*/  LEA.HI.X.SX32 R13, R10, R0, 0x1, P3 ;  /* 0x000000000a0d7211 */ /* 0x000fc600018f0eff */
[----:B------:R1:W-:Y:S04]  /*4430*/  STL [R1+0x5f0], R14 ;  /* 0x0005f00e01007387 */ /* 0x0003e80000100800 */
[----:B------:R2:W-:Y:S04]  /*4440*/  STL [R1+0x650], R13 ;  /* 0x0006500d01007387 */ /* 0x0005e80000100800 */
[----:B------:R3:W-:Y:S01]  /*4450*/  STL [R1+0x654], R9 ;  /* 0x0006540901007387 */ /* 0x0007e20000100800 */
[-C--:B-1----:R-:W-:Y:S01]  /*4460*/  IADD3 R14, P3, R7, R8.reuse, RZ ;  /* 0x00000008070e7210 */ /* 0x082fe20007f7e0ff */
[----:B0-----:R-:W-:Y:S01]  /*4470*/  IMAD R10, R122, 0x2, R5 ;  /* 0x000000027a0a7824 */ /* 0x001fe200078e0205 */
[-C--:B--2---:R-:W-:Y:S01]  /*4480*/  IADD3 R13, P4, R4, R8.reuse, RZ ;  /* 0x00000008040d7210 */ /* 0x084fe20007f9e0ff */
[----:B------:R-:W0:Y:S01]  /*4490*/  LDC R122, c[0x0][0x268] ;  /* 0x00009a00ff7a7b82 */ /* 0x000e220000000800 */
[----:B---3--:R-:W-:-:S05]  /*44a0*/  IADD3 R9, P2, R12, R8, RZ ;  /* 0x000000080c097210 */ /* 0x008fca0007f5e0ff */
[----:B------:R-:W-:Y:S04]  /*44b0*/  STL [R1+0x658], R9 ;  /* 0x0006580901007387 */ /* 0x000fe80000100800 */
[----:B------:R1:W-:Y:S04]  /*44c0*/  STL [R1+0x65c], R14 ;  /* 0x00065c0e01007387 */ /* 0x0003e80000100800 */
[----:B------:R2:W-:Y:S01]  /*44d0*/  STL [R1+0x660], R13 ;  /* 0x0006600d01007387 */ /* 0x0005e20000100800 */
[----:B-1----:R-:W-:Y:S02]  /*44e0*/  IMAD R14, R63, 0x58, RZ ;  /* 0x000000583f0e7824 */ /* 0x002fe400078e02ff */
[----:B0-----:R-:W-:-:S02]  /*44f0*/  IMAD R9, R122, 0x2, R10 ;  /* 0x000000027a097824 */ /* 0x001fc400078e020a */
[----:B------:R-:W0:Y:S01]  /*4500*/  LDC R122, c[0x0][0x268] ;  /* 0x00009a00ff7a7b82 */ /* 0x000e220000000800 */
[-C--:B--2---:R-:W-:Y:S02]  /*4510*/  LEA.HI.X.SX32 R13, R12, R0.reuse, 0x1, P2 ;  /* 0x000000000c0d7211 */ /* 0x084fe400010f0eff */
[-C--:B------:R-:W-:Y:S02]  /*4520*/  LEA.HI.X.SX32 R12, R7, R0.reuse, 0x1, P3 ;  /* 0x00000000070c7211 */ /* 0x080fe400018f0eff */
[----:B------:R-:W-:Y:S01]  /*4530*/  LEA.HI.X.SX32 R7, R4, R0, 0x1, P4 ;  /* 0x0000000004077211 */ /* 0x000fe200020f0eff */
[----:B------:R1:W-:Y:S04]  /*4540*/  STL [R1+0x5f4], R13 ;  /* 0x0005f40d01007387 */ /* 0x0003e80000100800 */
[----:B------:R2:W-:Y:S04]  /*4550*/  STL [R1+0x63c], R12 ;  /* 0x00063c0c01007387 */ /* 0x0005e80000100800 */
[----:B------:R3:W-:Y:S01]  /*4560*/  STL [R1+0x640], R7 ;  /* 0x0006400701007387 */ /* 0x0007e20000100800 */
[----:B-1----:R-:W-:-:S02]  /*4570*/  IADD3 R13, P3, R6, R8, RZ ;  /* 0x00000008060d7210 */ /* 0x002fc40007f7e0ff */
[-C--:B--2---:R-:W-:Y:S01]  /*4580*/  IADD3 R12, P4, R5, R8.reuse, RZ ;  /* 0x00000008050c7210 */ /* 0x084fe20007f9e0ff */
[----:B0-----:R-:W-:Y:S01]  /*4590*/  IMAD R4, R122, 0x2, R9 ;  /* 0x000000027a047824 */ /* 0x001fe200078e0209 */
[----:B---3--:R-:W-:Y:S01]  /*45a0*/  IADD3 R7, P2, R11, R8, RZ ;  /* 0x000000080b077210 */ /* 0x008fe20007f5e0ff */
[----:B------:R-:W0:Y:S01]  /*45b0*/  LDC R122, c[0x0][0x268] ;  /* 0x00009a00ff7a7b82 */ /* 0x000e220000000800 */
[----:B------:R-:W-:-:S03]  /*45c0*/  LEA.HI.X.SX32 R5, R5, R0, 0x1, P4 ;  /* 0x0000000005057211 */ /* 0x000fc600020f0eff */
[----:B------:R-:W-:Y:S04]  /*45d0*/  STL [R1+0x644], R7 ;  /* 0x0006440701007387 */ /* 0x000fe80000100800 */
[----:B------:R1:W-:Y:S04]  /*45e0*/  STL [R1+0x648], R13 ;  /* 0x0006480d01007387 */ /* 0x0003e80000100800 */
[----:B------:R2:W-:Y:S01]  /*45f0*/  STL [R1+0x64c], R12 ;  /* 0x00064c0c01007387 */ /* 0x0005e20000100800 */
[----:B-1----:R-:W-:Y:S01]  /*4600*/  IMAD R13, R63, 0x59, RZ ;  /* 0x000000593f0d7824 */ /* 0x002fe200078e02ff */
[-C--:B--2---:R-:W-:Y:S01]  /*4610*/  LEA.HI.X.SX32 R12, R11, R0.reuse, 0x1, P2 ;  /* 0x000000000b0c7211 */ /* 0x084fe200010f0eff */
[----:B0-----:R-:W-:Y:S01]  /*4620*/  IMAD R7, R122, 0x2, R4 ;  /* 0x000000027a077824 */ /* 0x001fe200078e0204 */
[----:B------:R-:W-:Y:S01]  /*4630*/  LEA.HI.X.SX32 R11, R6, R0, 0x1, P3 ;  /* 0x00000000060b7211 */ /* 0x000fe200018f0eff */
[----:B------:R-:W0:Y:S02]  /*4640*/  LDC R122, c[0x0][0x268] ;  /* 0x00009a00ff7a7b82 */ /* 0x000e240000000800 */
[----:B------:R1:W-:Y:S04]  /*4650*/  STL [R1+0x5f8], R12 ;  /* 0x0005f80c01007387 */ /* 0x0003e80000100800 */
[----:B------:R2:W-:Y:S04]  /*4660*/  STL [R1+0x628], R11 ;  /* 0x0006280b01007387 */ /* 0x0005e80000100800 */
[----:B------:R3:W-:Y:S01]  /*4670*/  STL [R1+0x62c], R5 ;  /* 0x00062c0501007387 */ /* 0x0007e20000100800 */
[----:B-1----:R-:W-:-:S02]  /*4680*/  IADD3 R12, P4, R4, R8, RZ ;  /* 0x00000008040c7210 */ /* 0x002fc40007f9e0ff */
[-C--:B--2---:R-:W-:Y:S02]  /*4690*/  IADD3 R11, P3, R9, R8.reuse, RZ ;  /* 0x00000008090b7210 */ /* 0x084fe40007f7e0ff */
[----:B---3--:R-:W-:Y:S01]  /*46a0*/  IADD3 R5, P2, R10, R8, RZ ;  /* 0x000000080a057210 */ /* 0x008fe20007f5e0ff */
[----:B0-----:R-:W-:-:S04]  /*46b0*/  IMAD R6, R122, 0x2, R7 ;  /* 0x000000027a067824 */ /* 0x001fc800078e0207 */
[----:B------:R-:W-:Y:S01]  /*46c0*/  STL [R1+0x630], R5 ;  /* 0x0006300501007387 */ /* 0x000fe20000100800 */
[----:B------:R-:W0:Y:S03]  /*46d0*/  LDC R122, c[0x0][0x268] ;  /* 0x00009a00ff7a7b82 */ /* 0x000e260000000800 */
[----:B------:R1:W-:Y:S04]  /*46e0*/  STL [R1+0x634], R11 ;  /* 0x0006340b01007387 */ /* 0x0003e80000100800 */
[----:B------:R2:W-:Y:S01]  /*46f0*/  STL [R1+0x638], R12 ;  /* 0x0006380c01007387 */ /* 0x0005e20000100800 */
[-C--:B-1----:R-:W-:Y:S02]  /*4700*/  LEA.HI.X.SX32 R11, R10, R0.reuse, 0x1, P2 ;  /* 0x000000000a0b7211 */ /* 0x082fe400010f0eff */
[----:B------:R-:W-:-:S02]  /*4710*/  LEA.HI.X.SX32 R10, R9, R0, 0x1, P3 ;  /* 0x00000000090a7211 */ /* 0x000fc400018f0eff */
[----:B------:R-:W-:Y:S01]  /*4720*/  LEA.HI.X.SX32 R9, R4, R0, 0x1, P4 ;  /* 0x0000000004097211 */ /* 0x000fe200020f0eff */
[----:B------:R1:W-:Y:S01]  /*4730*/  STL [R1+0x5fc], R11 ;  /* 0x0005fc0b01007387 */ /* 0x0003e20000100800 */
[----:B--2---:R-:W-:-:S03]  /*4740*/  IMAD R12, R63, 0x5a, RZ ;  /* 0x0000005a3f0c7824 */ /* 0x004fc600078e02ff */
[----:B------:R2:W-:Y:S01]  /*4750*/  STL [R1+0x600], R10 ;  /* 0x0006000a01007387 */ /* 0x0005e20000100800 */
[----:B0-----:R-:W-:-:S03]  /*4760*/  IMAD R5, R122, 0x2, R6 ;  /* 0x000000027a057824 */ /* 0x001fc600078e0206 */
[----:B------:R0:W-:Y:S01]  /*4770*/  STL [R1+0x618], R9 ;  /* 0x0006180901007387 */ /* 0x0001e20000100800 */
[----:B------:R-:W-:Y:S02]  /*4780*/  IMAD R122, R63, 0x78, RZ ;  /* 0x000000783f7a7824 */ /* 0x000fe400078e02ff */
[----:B----4-:R-:W-:Y:S01]  /*4790*/  IMAD R4, R2, 0x2, R5 ;  /* 0x0000000202047824 */ /* 0x010fe200078e0205 */
[-C--:B------:R-:W-:Y:S01]  /*47a0*/  IADD3 R2, P2, R7, R8.reuse, RZ ;  /* 0x0000000807027210 */ /* 0x080fe20007f5e0ff */
[----:B-1----:R-:W-:Y:S01]  /*47b0*/  IMAD R11, R63, 0x5b, RZ ;  /* 0x0000005b3f0b7824 */ /* 0x002fe200078e02ff */
[----:B--2---:R-:W-:Y:S02]  /*47c0*/  IADD3 R10, P3, R6, R8, RZ ;  /* 0x00000008060a7210 */ /* 0x004fe40007f7e0ff */
[----:B------:R-:W-:Y:S01]  /*47d0*/  LEA.HI.X.SX32 R7, R7, R0, 0x1, P2 ;  /* 0x0000000007077211 */ /* 0x000fe200010f0eff */
[----:B------:R1:W-:Y:S01]  /*47e0*/  STL [R1+0x61c], R2 ;  /* 0x00061c0201007387 */ /* 0x0003e20000100800 */
[----:B0-----:R-:W-:-:S02]  /*47f0*/  IADD3 R9, P4, R5, R8, RZ ;  /* 0x0000000805097210 */ /* 0x001fc40007f9e0ff */
[----:B------:R-:W-:Y:S01]  /*4800*/  LEA.HI.X.SX32 R6, R6, R0, 0x1, P3 ;  /* 0x0000000006067211 */ /* 0x000fe200018f0eff */
[----:B------:R0:W-:Y:S04]  /*4810*/  STL [R1+0x620], R10 ;  /* 0x0006200a01007387 */ /* 0x0001e80000100800 */
[----:B------:R2:W-:Y:S01]  /*4820*/  STL [R1+0x624], R9 ;  /* 0x0006240901007387 */ /* 0x0005e20000100800 */
[----:B-1----:R-:W-:Y:S01]  /*4830*/  IADD3 R2, P5, R4, R8, RZ ;  /* 0x0000000804027210 */ /* 0x002fe20007fbe0ff */
[C---:B------:R-:W-:Y:S02]  /*4840*/  IMAD R8, R63.reuse, 0x5e, RZ ;  /* 0x0000005e3f087824 */ /* 0x040fe400078e02ff */
[C---:B0-----:R-:W-:Y:S02]  /*4850*/  IMAD R10, R63.reuse, 0x5c, RZ ;  /* 0x0000005c3f0a7824 */ /* 0x041fe400078e02ff */
[----:B------:R0:W-:Y:S01]  /*4860*/  STL [R1+0x614], R2 ;  /* 0x0006140201007387 */ /* 0x0001e20000100800 */
[----:B--2---:R-:W-:-:S03]  /*4870*/  IMAD R9, R63, 0x5d, RZ ;  /* 0x0000005d3f097824 */ /* 0x004fc600078e02ff */
[----:B------:R1:W-:Y:S04]  /*4880*/  STL [R1+0x604], R7 ;  /* 0x0006040701007387 */ /* 0x0003e80000100800 */
[----:B------:R2:W-:Y:S01]  /*4890*/  STL [R1+0x608], R6 ;  /* 0x0006080601007387 */ /* 0x0005e20000100800 */
[-C--:B0-----:R-:W-:Y:S01]  /*48a0*/  LEA.HI.X.SX32 R2, R5, R0.reuse, 0x1, P4 ;  /* 0x0000000005027211 */ /* 0x081fe200020f0eff */
[C---:B------:R-:W-:Y:S01]  /*48b0*/  IMAD R5, R63.reuse, 0x61, RZ ;  /* 0x000000613f057824 */ /* 0x040fe200078e02ff */
[----:B------:R-:W-:Y:S01]  /*48c0*/  LEA.HI.X.SX32 R0, R4, R0, 0x1, P5 ;  /* 0x0000000004007211 */ /* 0x000fe200028f0eff */
[C---:B------:R-:W-:Y:S02]  /*48d0*/  IMAD R4, R63.reuse, 0x62, RZ ;  /* 0x000000623f047824 */ /* 0x040fe400078e02ff */
[----:B------:R0:W-:Y:S01]  /*48e0*/  STL [R1+0x60c], R2 ;  /* 0x00060c0201007387 */ /* 0x0001e20000100800 */
[----:B-1----:R-:W-:-:S02]  /*48f0*/  IMAD R7, R63, 0x5f, RZ ;  /* 0x0000005f3f077824 */ /* 0x002fc400078e02ff */
[C---:B--2---:R-:W-:Y:S01]  /*4900*/  IMAD R6, R63.reuse, 0x60, RZ ;  /* 0x000000603f067824 */ /* 0x044fe200078e02ff */
[----:B------:R1:W-:Y:S01]  /*4910*/  STL [R1+0x610], R0 ;  /* 0x0006100001007387 */ /* 0x0003e20000100800 */
[C---:B0-----:R-:W-:Y:S02]  /*4920*/  IMAD R2, R63.reuse, 0x7c, RZ ;  /* 0x0000007c3f027824 */ /* 0x041fe400078e02ff */
[----:B-1----:R-:W-:-:S03]  /*4930*/  IMAD R0, R63, 0x63, RZ ;  /* 0x000000633f007824 */ /* 0x002fc600078e02ff */
[----:B------:R0:W-:Y:S02]  /*4940*/  STL [R1], R2 ;  /* 0x0000000201007387 */ /* 0x0001e40000100800 */
[----:B0-----:R-:W-:-:S05]  /*4950*/  IMAD R2, R63, 0x7d, RZ ;  /* 0x0000007d3f027824 */ /* 0x001fca00078e02ff */
[----:B------:R0:W-:Y:S02]  /*4960*/  STL [R1+0x4], R2 ;  /* 0x0000040201007387 */ /* 0x0001e40000100800 */
[C---:B0-----:R-:W-:Y:S02]  /*4970*/  IMAD R2, R63.reuse, 0x7f, RZ ;  /* 0x0000007f3f027824 */ /* 0x041fe400078e02ff */
[----:B------:R-:W-:-:S03]  /*4980*/  IMAD R63, R63, 0x7e, RZ ;  /* 0x0000007e3f3f7824 */ /* 0x000fc600078e02ff */
[----:B------:R0:W-:Y:S02]  /*4990*/  STL [R1+0x8], R2 ;  /* 0x0000080201007387 */ /* 0x0001e40000100800 */
[----:B0-----:R-:W-:-:S05]  /*49a0*/  IMAD.MOV.U32 R2, RZ, RZ, 0x3f800000 ;  /* 0x3f800000ff027424 */ /* 0x001fca00078e00ff */
[----:B------:R0:W-:Y:S02]  /*49b0*/  STL [R1+0x70], R2 ;  /* 0x0000700201007387 */ /* 0x0001e40000100800 */
[----:B0-----:R-:W-:-:S05]  /*49c0*/  IMAD.MOV.U32 R2, RZ, RZ, -0x800000 ;  /* 0xff800000ff027424 */ /* 0x001fca00078e00ff */
[----:B------:R-:W-:Y:S04]  /*49d0*/  STL [R1+0x54], R2 ;  /* 0x0000540201007387 */ /* 0x000fe80000100800 */
[----:B------:R-:W-:Y:S04]  /*49e0*/  STL [R1+0x58], R2 ;  /* 0x0000580201007387 */ /* 0x000fe80000100800 */
[----:B------:R-:W-:Y:S04]  /*49f0*/  STL [R1+0x5c], R2 ;  /* 0x00005c0201007387 */ /* 0x000fe80000100800 */
[----:B------:R0:W-:Y:S02]  /*4a00*/  STL [R1+0x60], R2 ;  /* 0x0000600201007387 */ /* 0x0001e40000100800 */
[----:B0-----:R-:W-:-:S05]  /*4a10*/  IMAD.MOV.U32 R2, RZ, RZ, 0x3f800000 ;  /* 0x3f800000ff027424 */ /* 0x001fca00078e00ff */
[----:B------:R-:W-:Y:S04]  /*4a20*/  STL [R1+0x6c], R2 ;  /* 0x00006c0201007387 */ /* 0x000fe80000100800 */
[----:B------:R0:W-:Y:S04]  /*4a30*/  STL [R1+0x68], R2 ;  /* 0x0000680201007387 */ /* 0x0001e80000100800 */
[----:B0-----:R-:W2:Y:S02]  /*4a40*/  LDL.LU R2, [R1+0x83c] ;  /* 0x00083c0001027983 */ /* 0x001ea40000300800 */
[----:B--2---:R-:W-:-:S02]  /*4a50*/  IADD3 RZ, P3, R101, R2, RZ ;  /* 0x0000000265ff7210 */ /* 0x004fc40007f7e0ff */
[-C--:B------:R-:W-:Y:S02]  /*4a60*/  IADD3 RZ, P5, R100, R2.reuse, RZ ;  /* 0x0000000264ff7210 */ /* 0x080fe40007fbe0ff */
[-C--:B------:R-:W-:Y:S02]  /*4a70*/  IADD3 RZ, P4, R99, R2.reuse, RZ ;  /* 0x0000000263ff7210 */ /* 0x080fe40007f9e0ff */
[-C--:B------:R-:W-:Y:S02]  /*4a80*/  IADD3 RZ, P2, R98, R2.reuse, RZ ;  /* 0x0000000262ff7210 */ /* 0x080fe40007f5e0ff */
[-C--:B------:R-:W-:Y:S02]  /*4a90*/  LEA.HI.X.SX32 R101, R101, R3.reuse, 0x1, P3 ;  /* 0x0000000365657211 */ /* 0x080fe400018f0eff */
[-C--:B------:R-:W-:Y:S02]  /*4aa0*/  IADD3 RZ, P3, R97, R2.reuse, RZ ;  /* 0x0000000261ff7210 */ /* 0x080fe40007f7e0ff */
[----:B------:R-:W-:Y:S01]  /*4ab0*/  LEA.HI.X.SX32 R100, R100, R3, 0x1, P5 ;  /* 0x0000000364647211 */ /* 0x000fe200028f0eff */
[----:B------:R-:W-:Y:S01]  /*4ac0*/  STL [R1+0x74], R101 ;  /* 0x0000746501007387 */ /* 0x000fe20000100800 */
[----:B------:R-:W-:-:S02]  /*4ad0*/  IADD3 RZ, P5, R96, R2, RZ ;  /* 0x0000000260ff7210 */ /* 0x000fc40007fbe0ff */
[-C--:B------:R-:W-:Y:S01]  /*4ae0*/  LEA.HI.X.SX32 R99, R99, R3.reuse, 0x1, P4 ;  /* 0x0000000363637211 */ /* 0x080fe200020f0eff */
[----:B------:R-:W-:Y:S01]  /*4af0*/  STL [R1+0x78], R100 ;  /* 0x0000786401007387 */ /* 0x000fe20000100800 */
[-C--:B------:R-:W-:Y:S02]  /*4b00*/  IADD3 RZ, P4, R95, R2.reuse, RZ ;  /* 0x000000025fff7210 */ /* 0x080fe40007f9e0ff */
[-C--:B------:R-:W-:Y:S01]  /*4b10*/  LEA.HI.X.SX32 R98, R98, R3.reuse, 0x1, P2 ;  /* 0x0000000362627211 */ /* 0x080fe200010f0eff */
[----:B------:R-:W-:Y:S01]  /*4b20*/  STL [R1+0x7c], R99 ;  /* 0x00007c6301007387 */ /* 0x000fe20000100800 */
[-C--:B------:R-:W-:Y:S02]  /*4b30*/  IADD3 RZ, P2, R94, R2.reuse, RZ ;  /* 0x000000025eff7210 */ /* 0x080fe40007f5e0ff */
[----:B------:R-:W-:Y:S01]  /*4b40*/  LEA.HI.X.SX32 R97, R97, R3, 0x1, P3 ;  /* 0x0000000361617211 */ /* 0x000fe200018f0eff */
[----:B------:R-:W-:Y:S01]  /*4b50*/  STL [R1+0x80], R98 ;  /* 0x0000806201007387 */ /* 0x000fe20000100800 */
[----:B------:R-:W-:-:S02]  /*4b60*/  IADD3 RZ, P3, R93, R2, RZ ;  /* 0x000000025dff7210 */ /* 0x000fc40007f7e0ff */
[-C--:B------:R-:W-:Y:S01]  /*4b70*/  LEA.HI.X.SX32 R96, R96, R3.reuse, 0x1, P5 ;  /* 0x0000000360607211 */ /* 0x080fe200028f0eff */
[----:B------:R-:W-:Y:S01]  /*4b80*/  STL [R1+0x84], R97 ;  /* 0x0000846101007387 */ /* 0x000fe20000100800 */
[----:B------:R-:W-:Y:S02]  /*4b90*/  IADD3 RZ, P5, R92, R2, RZ ;  /* 0x000000025cff7210 */ /* 0x000fe40007fbe0ff */
[-C--:B------:R-:W-:Y:S01]  /*4ba0*/  LEA.HI.X.SX32 R95, R95, R3.reuse, 0x1, P4 ;  /* 0x000000035f5f7211 */ /* 0x080fe200020f0eff */
[----:B------:R-:W-:Y:S01]  /*4bb0*/  STL [R1+0x88], R96 ;  /* 0x0000886001007387 */ /* 0x000fe20000100800 */
[-C--:B------:R-:W-:Y:S02]  /*4bc0*/  LEA.HI.X.SX32 R94, R94, R3.reuse, 0x1, P2 ;  /* 0x000000035e5e7211 */ /* 0x080fe400010f0eff */
[-C--:B------:R-:W-:Y:S01]  /*4bd0*/  LEA.HI.X.SX32 R93, R93, R3.reuse, 0x1, P3 ;  /* 0x000000035d5d7211 */ /* 0x080fe200018f0eff */
[----:B------:R-:W-:Y:S01]  /*4be0*/  STL [R1+0x8c], R95 ;  /* 0x00008c5f01007387 */ /* 0x000fe20000100800 */
[----:B------:R-:W-:-:S02]  /*4bf0*/  LEA.HI.X.SX32 R92, R92, R3, 0x1, P5 ;  /* 0x000000035c5c7211 */ /* 0x000fc400028f0eff */
[CC--:B------:R-:W-:Y:S01]  /*4c00*/  IADD3 RZ, P4, R91.reuse, R2.reuse, RZ ;  /* 0x000000025bff7210 */ /* 0x0c0fe20007f9e0ff */
[----:B------:R-:W-:Y:S01]  /*4c10*/  STL [R1+0x90], R94 ;  /* 0x0000905e01007387 */ /* 0x000fe20000100800 */
[CC--:B------:R-:W-:Y:S02]  /*4c20*/  IADD3 RZ, P2, R90.reuse, R2.reuse, RZ ;  /* 0x000000025aff7210 */ /* 0x0c0fe40007f5e0ff */
[-C--:B------:R-:W-:Y:S01]  /*4c30*/  LEA.HI.X.SX32 R91, R91, R3.reuse, 0x1, P4 ;  /* 0x000000035b5b7211 */ /* 0x080fe200020f0eff */
[----:B------:R0:W-:Y:S01]  /*4c40*/  STL [R1+0x94], R93 ;  /* 0x0000945d01007387 */ /* 0x0001e20000100800 */
[-C--:B------:R-:W-:Y:S02]  /*4c50*/  LEA.HI.X.SX32 R90, R90, R3.reuse, 0x1, P2 ;  /* 0x000000035a5a7211 */ /* 0x080fe400010f0eff */
[C---:B------:R-:W-:Y:S01]  /*4c60*/  IADD3 RZ, P3, R89.reuse, R2, RZ ;  /* 0x0000000259ff7210 */ /* 0x040fe20007f7e0ff */
[----:B------:R1:W-:Y:S03]  /*4c70*/  STL [R1+0x98], R92 ;  /* 0x0000985c01007387 */ /* 0x0003e60000100800 */
[----:B------:R-:W-:-:S02]  /*4c80*/  LEA.HI.X.SX32 R89, R89, R3, 0x1, P3 ;  /* 0x0000000359597211 */ /* 0x000fc400018f0eff */
[-C--:B0-----:R-:W-:Y:S02]  /*4c90*/  IADD3 R93, P6, R88, R2.reuse, RZ ;  /* 0x00000002585d7210 */ /* 0x081fe40007fde0ff */
[----:B-1----:R-:W-:-:S03]  /*4ca0*/  IADD3 R92, P5, R87, R2, RZ ;  /* 0x00000002575c7210 */ /* 0x002fc60007fbe0ff */
[----:B------:R-:W-:Y:S04]  /*4cb0*/  STL [R1+0xac], R93 ;  /* 0x0000ac5d01007387 */ /* 0x000fe80000100800 */
[----:B------:R0:W-:Y:S04]  /*4cc0*/  STL [R1+0x9c], R91 ;  /* 0x00009c5b01007387 */ /* 0x0001e80000100800 */
[----:B------:R-:W-:Y:S04]  /*4cd0*/  STL [R1+0xb4], R92 ;  /* 0x0000b45c01007387 */ /* 0x000fe80000100800 */
[----:B------:R1:W-:Y:S01]  /*4ce0*/  STL [R1+0xa0], R90 ;  /* 0x0000a05a01007387 */ /* 0x0003e20000100800 */
[----:B0-----:R-:W-:-:S05]  /*4cf0*/  IADD3 R91, P2, R86, R2, RZ ;  /* 0x00000002565b7210 */ /* 0x001fca0007f5e0ff */
[----:B------:R0:W-:Y:S01]  /*4d00*/  STL [R1+0xbc], R91 ;  /* 0x0000bc5b01007387 */ /* 0x0001e20000100800 */
[----:B-1----:R-:W-:-:S03]  /*4d10*/  IADD3 R90, P4, R85, R2, RZ ;  /* 0x00000002555a7210 */ /* 0x002fc60007f9e0ff */
[----:B------:R1:W-:Y:S04]  /*4d20*/  STL [R1+0xa4], R89 ;  /* 0x0000a45901007387 */ /* 0x0003e80000100800 */
[----:B------:R2:W-:Y:S01]  /*4d30*/  STL [R1+0xc4], R90 ;  /* 0x0000c45a01007387 */ /* 0x0005e20000100800 */
[----:B0-----:R-:W-:Y:S02]  /*4d40*/  IADD3 R91, P3, R84, R2, RZ ;  /* 0x00000002545b7210 */ /* 0x001fe40007f7e0ff */
[----:B-1----:R-:W-:-:S03]  /*4d50*/  LEA.HI.X.SX32 R89, R88, R3, 0x1, P6 ;  /* 0x0000000358597211 */ /* 0x002fc600030f0eff */
[----:B------:R-:W-:Y:S01]  /*4d60*/  STL [R1+0xcc], R91 ;  /* 0x0000cc5b01007387 */ /* 0x000fe20000100800 */
[-C--:B------:R-:W-:Y:S02]  /*4d70*/  LEA.HI.X.SX32 R88, R87, R3.reuse, 0x1, P5 ;  /* 0x0000000357587211 */ /* 0x080fe400028f0eff */
[-C--:B--2---:R-:W-:Y:S01]  /*4d80*/  IADD3 R90, P6, R83, R2.reuse, RZ ;  /* 0x00000002535a7210 */ /* 0x084fe20007fde0ff */
[----:B------:R0:W-:Y:S01]  /*4d90*/  STL [R1+0xa8], R89 ;  /* 0x0000a85901007387 */ /* 0x0001e20000100800 */
[-C--:B------:R-:W-:Y:S02]  /*4da0*/  LEA.HI.X.SX32 R87, R86, R3.reuse, 0x1, P2 ;  /* 0x0000000356577211 */ /* 0x080fe400010f0eff */
[-C--:B------:R-:W-:Y:S01]  /*4db0*/  LEA.HI.X.SX32 R86, R85, R3.reuse, 0x1, P4 ;  /* 0x0000000355567211 */ /* 0x080fe200020f0eff */
[----:B------:R-:W-:Y:S01]  /*4dc0*/  STL [R1+0xd4], R90 ;  /* 0x0000d45a01007387 */ /* 0x000fe20000100800 */
[-C--:B------:R-:W-:Y:S02]  /*4dd0*/  LEA.HI.X.SX32 R85, R84, R3.reuse, 0x1, P3 ;  /* 0x0000000354557211 */ /* 0x080fe400018f0eff */
[----:B------:R-:W-:Y:S01]  /*4de0*/  LEA.HI.X.SX32 R84, R83, R3, 0x1, P6 ;  /* 0x0000000353547211 */ /* 0x000fe200030f0eff */
[----:B------:R1:W-:Y:S01]  /*4df0*/  STL [R1+0xb0], R88 ;  /* 0x0000b05801007387 */ /* 0x0003e20000100800 */
[----:B0-----:R-:W-:-:S04]  /*4e00*/  IADD3 R89, P5, R82, R2, RZ ;  /* 0x0000000252597210 */ /* 0x001fc80007fbe0ff */
[----:B------:R-:W-:Y:S01]  /*4e10*/  LEA.HI.X.SX32 R83, R82, R3, 0x1, P5 ;  /* 0x0000000352537211 */ /* 0x000fe200028f0eff */
[----:B------:R-:W-:Y:S01]  /*4e20*/  STL [R1+0xdc], R89 ;  /* 0x0000dc5901007387 */ /* 0x000fe20000100800 */
[----:B-1----:R-:W-:-:S03]  /*4e30*/  IADD3 R88, P2, R81, R2, RZ ;  /* 0x0000000251587210 */ /* 0x002fc60007f5e0ff */
[----:B------:R0:W-:Y:S01]  /*4e40*/  STL [R1+0xb8], R87 ;  /* 0x0000b85701007387 */ /* 0x0001e20000100800 */
[----:B------:R-:W-:-:S03]  /*4e50*/  LEA.HI.X.SX32 R82, R81, R3, 0x1, P2 ;  /* 0x0000000351527211 */ /* 0x000fc600010f0eff */
[----:B------:R-:W-:Y:S04]  /*4e60*/  STL [R1+0xe4], R88 ;  /* 0x0000e45801007387 */ /* 0x000fe80000100800 */
        /* <DEDUP_REMOVED lines=313> */
[----:B0-----:R-:W-:-:S05]  /*6200*/  IADD3 R8, P5, R103, R2, RZ ;  /* 0x0000000267087210 */ /* 0x001fca0007fbe0ff */
[----:B------:R-:W-:Y:S01]  /*6210*/  STL [R1+0x31c], R8 ;  /* 0x00031c0801007387 */ /* 0x000fe20000100800 */
[----:B-1----:R-:W-:-:S03]  /*6220*/  IADD3 R7, P2, R104, R2, RZ ;  /* 0x0000000268077210 */ /* 0x002fc60007f5e0ff */
[----:B------:R0:W-:Y:S04]  /*6230*/  STL [R1+0x238], R6 ;  /* 0x0002380601007387 */ /* 0x0001e80000100800 */
[----:B------:R-:W-:Y:S04]  /*6240*/  STL [R1+0x318], R7 ;  /* 0x0003180701007387 */ /* 0x000fe80000100800 */
[----:B------:R1:W-:Y:S01]  /*6250*/  STL [R1+0x23c], R5 ;  /* 0x00023c0501007387 */ /* 0x0003e20000100800 */
[----:B0-----:R-:W-:-:S05]  /*6260*/  IADD3 R6, P4, R105, R2, RZ ;  /* 0x0000000269067210 */ /* 0x001fca0007f9e0ff */
[----:B------:R-:W-:Y:S01]  /*6270*/  STL [R1+0x314], R6 ;  /* 0x0003140601007387 */ /* 0x000fe20000100800 */
[----:B-1----:R-:W-:-:S03]  /*6280*/  IADD3 R5, P3, R106, R2, RZ ;  /* 0x000000026a057210 */ /* 0x002fc60007f7e0ff */
[----:B------:R0:W-:Y:S04]  /*6290*/  STL [R1+0x240], R4 ;  /* 0x0002400401007387 */ /* 0x0001e80000100800 */
[----:B------:R1:W-:Y:S04]  /*62a0*/  STL [R1+0x258], R5 ;  /* 0x0002580501007387 */ /* 0x0003e80000100800 */
[----:B------:R2:W-:Y:S01]  /*62b0*/  STL [R1+0x244], R0 ;  /* 0x0002440001007387 */ /* 0x0005e20000100800 */
[----:B0-----:R-:W-:Y:S02]  /*62c0*/  IADD3 R4, P6, R107, R2, RZ ;  /* 0x000000026b047210 */ /* 0x001fe40007fde0ff */
[----:B-1----:R-:W-:-:S03]  /*62d0*/  LEA.HI.X.SX32 R5, R103, R3, 0x1, P5 ;  /* 0x0000000367057211 */ /* 0x002fc600028f0eff */
[----:B------:R0:W-:Y:S01]  /*62e0*/  STL [R1+0x260], R4 ;  /* 0x0002600401007387 */ /* 0x0001e20000100800 */
[----:B--2---:R-:W-:-:S03]  /*62f0*/  IADD3 R0, P5, R108, R2, RZ ;  /* 0x000000026c007210 */ /* 0x004fc60007fbe0ff */
[----:B------:R1:W-:Y:S04]  /*6300*/  STL [R1+0x248], R5 ;  /* 0x0002480501007387 */ /* 0x0003e80000100800 */
[----:B------:R2:W-:Y:S01]  /*6310*/  STL [R1+0x268], R0 ;  /* 0x0002680001007387 */ /* 0x0005e20000100800 */
[----:B0-----:R-:W-:Y:S02]  /*6320*/  LEA.HI.X.SX32 R4, R104, R3, 0x1, P2 ;  /* 0x0000000368047211 */ /* 0x001fe400010f0eff */
[----:B-1----:R-:W-:-:S03]  /*6330*/  IADD3 R5, P2, R109, R2, RZ ;  /* 0x000000026d057210 */ /* 0x002fc60007f5e0ff */
[----:B------:R0:W-:Y:S01]  /*6340*/  STL [R1+0x24c], R4 ;  /* 0x00024c0401007387 */ /* 0x0001e20000100800 */
[----:B--2---:R-:W-:-:S03]  /*6350*/  LEA.HI.X.SX32 R0, R105, R3, 0x1, P4 ;  /* 0x0000000369007211 */ /* 0x004fc600020f0eff */
[----:B------:R1:W-:Y:S04]  /*6360*/  STL [R1+0x270], R5 ;  /* 0x0002700501007387 */ /* 0x0003e80000100800 */
[----:B------:R2:W-:Y:S01]  /*6370*/  STL [R1+0x250], R0 ;  /* 0x0002500001007387 */ /* 0x0005e20000100800 */
[----:B0-----:R-:W-:Y:S02]  /*6380*/  IADD3 R4, P4, R110, R2, RZ ;  /* 0x000000026e047210 */ /* 0x001fe40007f9e0ff */
[----:B-1----:R-:W-:-:S03]  /*6390*/  LEA.HI.X.SX32 R5, R106, R3, 0x1, P3 ;  /* 0x000000036a057211 */ /* 0x002fc600018f0eff */
[----:B------:R0:W-:Y:S01]  /*63a0*/  STL [R1+0x278], R4 ;  /* 0x0002780401007387 */ /* 0x0001e20000100800 */
[----:B--2---:R-:W-:-:S03]  /*63b0*/  IADD3 R0, P3, R111, R2, RZ ;  /* 0x000000026f007210 */ /* 0x004fc60007f7e0ff */
[----:B------:R1:W-:Y:S04]  /*63c0*/  STL [R1+0x254], R5 ;  /* 0x0002540501007387 */ /* 0x0003e80000100800 */
[----:B------:R-:W2:Y:S01]  /*63d0*/  LDL.LU R99, [R1] ;  /* 0x0000000001637983 */ /* 0x000ea20000300800 */
[----:B0-----:R-:W-:-:S03]  /*63e0*/  LEA.HI.X.SX32 R4, R107, R3, 0x1, P6 ;  /* 0x000000036b047211 */ /* 0x001fc600030f0eff */
[----:B------:R0:W-:Y:S01]  /*63f0*/  STL [R1+0x280], R0 ;  /* 0x0002800001007387 */ /* 0x0001e20000100800 */
[----:B-1----:R-:W-:-:S03]  /*6400*/  LEA.HI.X.SX32 R5, R108, R3, 0x1, P5 ;  /* 0x000000036c057211 */ /* 0x002fc600028f0eff */
[----:B------:R-:W-:Y:S04]  /*6410*/  STL [R1+0x25c], R4 ;  /* 0x00025c0401007387 */ /* 0x000fe80000100800 */
[----:B------:R-:W3:Y:S01]  /*6420*/  LDL.LU R100, [R1+0x4] ;  /* 0x0000040001647983 */ /* 0x000ee20000300800 */
[----:B0-----:R-:W-:-:S05]  /*6430*/  IADD3 R0, P6, R112, R2, RZ ;  /* 0x0000000270007210 */ /* 0x001fca0007fde0ff */
[----:B------:R0:W-:Y:S04]  /*6440*/  STL [R1+0x288], R0 ;  /* 0x0002880001007387 */ /* 0x0001e80000100800 */
[----:B------:R1:W-:Y:S04]  /*6450*/  STL [R1+0x264], R5 ;  /* 0x0002640501007387 */ /* 0x0003e80000100800 */
[----:B------:R-:W4:Y:S01]  /*6460*/  LDL.LU R101, [R1+0x8] ;  /* 0x0000080001657983 */ /* 0x000f220000300800 */
[----:B0-----:R-:W-:Y:S02]  /*6470*/  IADD3 R0, P5, R113, R2, RZ ;  /* 0x0000000271007210 */ /* 0x001fe40007fbe0ff */
[----:B------:R-:W-:-:S03]  /*6480*/  LEA.HI.X.SX32 R4, R109, R3, 0x1, P2 ;  /* 0x000000036d047211 */ /* 0x000fc600010f0eff */
[----:B------:R0:W-:Y:S01]  /*6490*/  STL [R1+0x290], R0 ;  /* 0x0002900001007387 */ /* 0x0001e20000100800 */
[----:B-1----:R-:W-:-:S03]  /*64a0*/  LEA.HI.X.SX32 R5, R110, R3, 0x1, P4 ;  /* 0x000000036e057211 */ /* 0x002fc600020f0eff */
[----:B------:R1:W-:Y:S01]  /*64b0*/  STL [R1+0x26c], R4 ;  /* 0x00026c0401007387 */ /* 0x0003e20000100800 */
[-C--:B0-----:R-:W-:Y:S02]  /*64c0*/  IADD3 R0, P2, R114, R2.reuse, RZ ;  /* 0x0000000272007210 */ /* 0x081fe40007f5e0ff */
[----:B-1----:R-:W-:-:S03]  /*64d0*/  IADD3 R4, P4, R115, R2, RZ ;  /* 0x0000000273047210 */ /* 0x002fc60007f9e0ff */
[----:B------:R0:W-:Y:S04]  /*64e0*/  STL [R1+0x298], R0 ;  /* 0x0002980001007387 */ /* 0x0001e80000100800 */
[----:B------:R1:W-:Y:S01]  /*64f0*/  STL [R1+0x274], R5 ;  /* 0x0002740501007387 */ /* 0x0003e20000100800 */
[----:B0-----:R-:W-:-:S03]  /*6500*/  LEA.HI.X.SX32 R0, R111, R3, 0x1, P3 ;  /* 0x000000036f007211 */ /* 0x001fc600018f0eff */
[----:B------:R0:W-:Y:S01]  /*6510*/  STL [R1+0x2a0], R4 ;  /* 0x0002a00401007387 */ /* 0x0001e20000100800 */
[----:B-1----:R-:W-:-:S03]  /*6520*/  IADD3 R5, P3, R116, R2, RZ ;  /* 0x0000000274057210 */ /* 0x002fc60007f7e0ff */
[----:B------:R1:W-:Y:S01]  /*6530*/  STL [R1+0x27c], R0 ;  /* 0x00027c0001007387 */ /* 0x0003e20000100800 */
[----:B0-----:R-:W-:-:S03]  /*6540*/  LEA.HI.X.SX32 R4, R112, R3, 0x1, P6 ;  /* 0x0000000370047211 */ /* 0x001fc600030f0eff */
[----:B------:R0:W-:Y:S01]  /*6550*/  STL [R1+0x2a8], R5 ;  /* 0x0002a80501007387 */ /* 0x0001e20000100800 */
[----:B-1----:R-:W-:-:S03]  /*6560*/  IADD3 R0, P6, R117, R2, RZ ;  /* 0x0000000275007210 */ /* 0x002fc60007fde0ff */
[----:B------:R1:W-:Y:S04]  /*6570*/  STL [R1+0x284], R4 ;  /* 0x0002840401007387 */ /* 0x0003e80000100800 */
[----:B------:R5:W-:Y:S01]  /*6580*/  STL [R1+0x2b0], R0 ;  /* 0x0002b00001007387 */ /* 0x000be20000100800 */
[----:B0-----:R-:W-:Y:S02]  /*6590*/  LEA.HI.X.SX32 R5, R113, R3, 0x1, P5 ;  /* 0x0000000371057211 */ /* 0x001fe400028f0eff */
[----:B-1----:R-:W-:-:S03]  /*65a0*/  IADD3 R4, P5, R118, R2, RZ ;  /* 0x0000000276047210 */ /* 0x002fc60007fbe0ff */
[----:B------:R0:W-:Y:S01]  /*65b0*/  STL [R1+0x28c], R5 ;  /* 0x00028c0501007387 */ /* 0x0001e20000100800 */
[----:B-----5:R-:W-:-:S03]  /*65c0*/  LEA.HI.X.SX32 R0, R114, R3, 0x1, P2 ;  /* 0x0000000372007211 */ /* 0x020fc600010f0eff */
[----:B------:R1:W-:Y:S04]  /*65d0*/  STL [R1+0x2b8], R4 ;  /* 0x0002b80401007387 */ /* 0x0003e80000100800 */
[----:B------:R5:W-:Y:S01]  /*65e0*/  STL [R1+0x294], R0 ;  /* 0x0002940001007387 */ /* 0x000be20000100800 */
[----:B0-----:R-:W-:Y:S02]  /*65f0*/  IADD3 R5, P2, R119, R2, RZ ;  /* 0x0000000277057210 */ /* 0x001fe40007f5e0ff */
[----:B-1----:R-:W-:-:S03]  /*6600*/  LEA.HI.X.SX32 R4, R115, R3, 0x1, P4 ;  /* 0x0000000373047211 */ /* 0x002fc600020f0eff */
[----:B------:R0:W-:Y:S01]  /*6610*/  STL [R1+0x2c0], R5 ;  /* 0x0002c00501007387 */ /* 0x0001e20000100800 */
[----:B-----5:R-:W-:-:S03]  /*6620*/  IADD3 R0, P4, R120, R2, RZ ;  /* 0x0000000278007210 */ /* 0x020fc60007f9e0ff */
        /* <DEDUP_REMOVED lines=19> */
[----:B------:R-:W-:Y:S01]  /*6760*/  STL [R1+0x2c4], R0 ;  /* 0x0002c40001007387 */ /* 0x000fe20000100800 */
[----:B0-----:R-:W-:Y:S02]  /*6770*/  IADD3 R5, P4, R125, R2, RZ ;  /* 0x000000027d057210 */ /* 0x001fe40007f9e0ff */
[----:B-1----:R-:W-:-:S03]  /*6780*/  LEA.HI.X.SX32 R4, R121, R3, 0x1, P3 ;  /* 0x0000000379047211 */ /* 0x002fc600018f0eff */
[----:B------:R0:W-:Y:S04]  /*6790*/  STL [R1+0x2f0], R5 ;  /* 0x0002f00501007387 */ /* 0x0001e80000100800 */
[----:B------:R3:W-:Y:S01]  /*67a0*/  STL [R1+0x2cc], R4 ;  /* 0x0002cc0401007387 */ /* 0x0007e20000100800 */
[----:B0-----:R-:W-:Y:S02]  /*67b0*/  LEA.HI.X.SX32 R5, R122, R3, 0x1, P6 ;  /* 0x000000037a057211 */ /* 0x001fe400030f0eff */
[----:B------:R-:W-:Y:S02]  /*67c0*/  CS2R R8, SRZ ;  /* 0x0000000000087805 */ /* 0x000fe4000001ff00 */
        /* <DEDUP_REMOVED lines=14> */
[----:B--2---:R-:W-:-:S05]  /*68b0*/  IADD3 R0, P3, R99, R2, RZ ;  /* 0x0000000263007210 */ /* 0x004fca0007f7e0ff */
[----:B------:R0:W-:Y:S01]  /*68c0*/  STL [R1+0x2f8], R0 ;  /* 0x0002f80001007387 */ /* 0x0001e20000100800 */
[-C--:B---3--:R-:W-:Y:S02]  /*68d0*/  IADD3 R4, P6, R100, R2.reuse, RZ ;  /* 0x0000000264047210 */ /* 0x088fe40007fde0ff */
[----:B0-----:R-:W-:Y:S01]  /*68e0*/  LEA.HI.X.SX32 R0, R123, R3, 0x1, P5 ;  /* 0x000000037b007211 */ /* 0x001fe200028f0eff */
[----:B------:R0:W-:Y:S04]  /*68f0*/  STL [R1+0x2d4], R5 ;  /* 0x0002d40501007387 */ /* 0x0001e80000100800 */
[----:B------:R1:W-:Y:S04]  /*6900*/  STL [R1+0x300], R4 ;  /* 0x0003000401007387 */ /* 0x0003e80000100800 */
[----:B------:R4:W-:Y:S01]  /*6910*/  STL [R1+0x2dc], R0 ;  /* 0x0002dc0001007387 */ /* 0x0009e20000100800 */
[----:B0-----:R-:W-:-:S02]  /*6920*/  IADD3 R5, P5, R63, R2, RZ ;  /* 0x000000023f057210 */ /* 0x001fc40007fbe0ff */
[----:B-1----:R-:W-:-:S03]  /*6930*/  LEA.HI.X.SX32 R4, R124, R3, 0x1, P2 ;  /* 0x000000037c047211 */ /* 0x002fc600010f0eff */
[----:B------:R0:W-:Y:S01]  /*6940*/  STL [R1+0x308], R5 ;  /* 0x0003080501007387 */ /* 0x0001e20000100800 */
[----:B----4-:R-:W-:-:S03]  /*6950*/  IADD3 R0, P2, R101, R2, RZ ;  /* 0x0000000265007210 */ /* 0x010fc60007f5e0ff */
[----:B------:R1:W-:Y:S04]  /*6960*/  STL [R1+0x2e4], R4 ;  /* 0x0002e40401007387 */ /* 0x0003e80000100800 */
[----:B------:R2:W-:Y:S01]  /*6970*/  STL [R1+0x310], R0 ;  /* 0x0003100001007387 */ /* 0x0005e20000100800 */
[-C--:B0-----:R-:W-:Y:S02]  /*6980*/  LEA.HI.X.SX32 R5, R125, R3.reuse, 0x1, P4 ;  /* 0x000000037d057211 */ /* 0x081fe400020f0eff */
[----:B-1----:R-:W-:-:S03]  /*6990*/  LEA.HI.X.SX32 R4, R99, R3, 0x1, P3 ;  /* 0x0000000363047211 */ /* 0x002fc600018f0eff */
[----:B------:R0:W-:Y:S01]  /*69a0*/  STL [R1+0x2ec], R5 ;  /* 0x0002ec0501007387 */ /* 0x0001e20000100800 */
[----:B--2---:R-:W-:-:S03]  /*69b0*/  LEA.HI.X.SX32 R0, R100, R3, 0x1, P6 ;  /* 0x0000000364007211 */ /* 0x004fc600030f0eff */
[----:B------:R1:W-:Y:S04]  /*69c0*/  STL [R1+0x2f4], R4 ;  /* 0x0002f40401007387 */ /* 0x0003e80000100800 */
[----:B------:R2:W-:Y:S01]  /*69d0*/  STL [R1+0x2fc], R0 ;  /* 0x0002fc0001007387 */ /* 0x0005e20000100800 */
[-C--:B0-----:R-:W-:Y:S02]  /*69e0*/  LEA.HI.X.SX32 R5, R63, R3.reuse, 0x1, P5 ;  /* 0x000000033f057211 */ /* 0x081fe400028f0eff */
[----:B-1----:R-:W-:-:S03]  /*69f0*/  LEA.HI.X.SX32 R4, R101, R3, 0x1, P2 ;  /* 0x0000000365047211 */ /* 0x002fc600010f0eff */
[----:B------:R0:W-:Y:S01]  /*6a00*/  STL [R1+0x304], R5 ;  /* 0x0003040501007387 */ /* 0x0001e20000100800 */
[----:B--2---:R-:W-:-:S03]  /*6a10*/  IMAD.MOV.U32 R0, RZ, RZ, 0x3f800000 ;  /* 0x3f800000ff007424 */ /* 0x004fc600078e00ff */
[----:B------:R0:W-:Y:S04]  /*6a20*/  STL [R1+0x30c], R4 ;  /* 0x00030c0401007387 */ /* 0x0001e80000100800 */
[----:B------:R0:W-:Y:S01]  /*6a30*/  STL [R1+0x64], R0 ;  /* 0x0000640001007387 */ /* 0x0001e20000100800 */
[----:B------:R-:W-:-:S07]  /*6a40*/  CS2R R62, SRZ ;  /* 0x00000000003e7805 */ /* 0x000fce000001ff00 */
.L_x_1:
[----:B0-----:R-:W2:Y:S04]  /*6a50*/  LDL R4, [R1+0xac] ;  /* 0x0000ac0001047983 */ /* 0x001ea80000100800 */
[----:B------:R-:W3:Y:S04]  /*6a60*/  LDL R13, [R1+0xa8] ;  /* 0x0000a800010d7983 */ /* 0x000ee80000100800 */
[----:B------:R-:W4:Y:S04]  /*6a70*/  LDL R12, [R1+0xbc] ;  /* 0x0000bc00010c7983 */ /* 0x000f280000100800 */
[----:B------:R-:W4:Y:S04]  /*6a80*/  LDL R23, [R1+0xb8] ;  /* 0x0000b80001177983 */ /* 0x000f280000100800 */
[----:B------:R-:W4:Y:S04]  /*6a90*/  LDL R22, [R1+0xcc] ;  /* 0x0000cc0001167983 */ /* 0x000f280000100800 */
[----:B------:R-:W4:Y:S04]  /*6aa0*/  LDL R0, [R1+0xb4] ;  /* 0x0000b40001007983 */ /* 0x000f280000100800 */
[----:B------:R-:W4:Y:S01]  /*6ab0*/  LDL R17, [R1+0xc8] ;  /* 0x0000c80001117983 */ /* 0x000f220000100800 */
[----:B------:R-:W-:-:S03]  /*6ac0*/  USHF.R.S32.HI UR8, URZ, 0x1f, UR4 ;  /* 0x0000001f3f087899 */ /* 0x000fc60008011404 */
[----:B------:R-:W4:Y:S04]  /*6ad0*/  LDL R19, [R1+0xb0] ;  /* 0x0000b00001137983 */ /* 0x000f280000100800 */
[----:B------:R-:W4:Y:S04]  /*6ae0*/  LDL R18, [R1+0xc4] ;  /* 0x0000c40001127983 */ /* 0x000f280000100800 */
[----:B------:R-:W4:Y:S04]  /*6af0*/  LDL R15, [R1+0xc0] ;  /* 0x0000c000010f7983 */ /* 0x000f280000100800 */
[----:B------:R-:W4:Y:S04]  /*6b00*/  LDL R21, [R1+0xd4] ;  /* 0x0000d40001157983 */ /* 0x000f280000100800 */
[----:B------:R-:W4:Y:S04]  /*6b10*/  LDL R16, [R1+0xdc] ;  /* 0x0000dc0001107983 */ /* 0x000f280000100800 */
[----:B------:R-:W4:Y:S01]  /*6b20*/  LDL R14, [R1+0xd0] ;  /* 0x0000d000010e7983 */ /* 0x000f220000100800 */
[----:B-----5:R-:W-:Y:S01]  /*6b30*/  IADD3 R6, P2, R2, UR4, RZ ;  /* 0x0000000402067c10 */ /* 0x020fe2000ff5e0ff */
[----:B------:R-:W0:Y:S02]  /*6b40*/  LDC R122, c[0x0][0x254] ;  /* 0x00009500ff7a7b82 */ /* 0x000e240000000800 */
[----:B------:R-:W-:Y:S04]  /*6b50*/  STL [R1+0x8c0], R8 ;  /* 0x0008c00801007387 */ /* 0x000fe80000100800 */
        /* <DEDUP_REMOVED lines=8> */
[----:B------:R1:W-:Y:S01]  /*6be0*/  STL [R1+0x89c], R43 ;  /* 0x00089c2b01007387 */ /* 0x0003e20000100800 */
[----:B--2---:R-:W-:-:S04]  /*6bf0*/  IADD3 R4, P3, R4, UR4, RZ ;  /* 0x0000000404047c10 */ /* 0x004fc8000ff7e0ff */
[----:B---3--:R-:W-:-:S05]  /*6c00*/  IADD3.X R5, R13, UR8, RZ, P3, !PT ;  /* 0x000000080d057c10 */ /* 0x008fca0009ffe4ff */
[----:B-1----:R1:W2:Y:S04]  /*6c10*/  LDG.E.U8 R43, desc[UR12][R4.64] ;  /* 0x0000000c042b7981 */ /* 0x0022a8000c1e1100 */
[----:B------:R-:W-:Y:S04]  /*6c20*/  STL [R1+0x898], R86 ;  /* 0x0008985601007387 */ /* 0x000fe80000100800 */
[----:B------:R3:W-:Y:S04]  /*6c30*/  STL [R1+0x894], R87 ;  /* 0x0008945701007387 */ /* 0x0007e80000100800 */
[----:B------:R-:W-:Y:S04]  /*6c40*/  STL [R1+0x890], R80 ;  /* 0x0008905001007387 */ /* 0x000fe80000100800 */
[----:B------:R0:W-:Y:S04]  /*6c50*/  STL [R1+0x88c], R81 ;  /* 0x00088c5101007387 */ /* 0x0001e80000100800 */
[----:B------:R-:W-:Y:S04]  /*6c60*/  STL [R1+0x888], R82 ;  /* 0x0008885201007387 */ /* 0x000fe80000100800 */
[----:B------:R-:W-:Y:S04]  /*6c70*/  STL [R1+0x884], R83 ;  /* 0x0008845301007387 */ /* 0x000fe80000100800 */
[----:B------:R-:W-:Y:S04]  /*6c80*/  STL [R1+0x880], R60 ;  /* 0x0008803c01007387 */ /* 0x000fe80000100800 */
[----:B------:R-:W-:Y:S04]  /*6c90*/  STL [R1+0x87c], R61 ;  /* 0x00087c3d01007387 */ /* 0x000fe80000100800 */
[----:B------:R-:W-:Y:S01]  /*6ca0*/  STL [R1+0x878], R72 ;  /* 0x0008784801007387 */ /* 0x000fe20000100800 */
[----:B----4-:R-:W-:-:S03]  /*6cb0*/  IADD3 R12, P3, R12, UR4, RZ ;  /* 0x000000040c0c7c10 */ /* 0x010fc6000ff7e0ff */
[----:B------:R-:W-:Y:S04]  /*6cc0*/  STL [R1+0x874], R73 ;  /* 0x0008744901007387 */ /* 0x000fe80000100800 */
[----:B------:R-:W-:Y:S04]  /*6cd0*/  STL [R1+0x870], R62 ;  /* 0x0008703e01007387 */ /* 0x000fe80000100800 */
[----:B------:R-:W-:Y:S04]  /*6ce0*/  STL [R1+0x86c], R63 ;  /* 0x00086c3f01007387 */ /* 0x000fe80000100800 */
[----:B------:R-:W-:Y:S01]  /*6cf0*/  STL [R1+0x868], R74 ;  /* 0x0008684a01007387 */ /* 0x000fe20000100800 */
[----:B------:R-:W-:-:S03]  /*6d00*/  IADD3.X R13, R23, UR8, RZ, P3, !PT ;  /* 0x00000008170d7c10 */ /* 0x000fc60009ffe4ff */
[----:B------:R-:W-:Y:S01]  /*6d10*/  STL [R1+0x864], R75 ;  /* 0x0008644b01007387 */ /* 0x000fe20000100800 */
[----:B-1----:R-:W-:-:S03]  /*6d20*/  IADD3 R4, P3, R22, UR4, RZ ;  /* 0x0000000416047c10 */ /* 0x002fc6000ff7e0ff */
[----:B------:R-:W-:Y:S04]  /*6d30*/  STL [R1+0x860], R44 ;  /* 0x0008602c01007387 */ /* 0x000fe80000100800 */
[----:B------:R-:W-:Y:S04]  /*6d40*/  STL [R1+0x85c], R45 ;  /* 0x00085c2d01007387 */ /* 0x000fe80000100800 */
[----:B------:R-:W-:Y:S01]  /*6d50*/  STL [R1+0x858], R64 ;  /* 0x0008584001007387 */ /* 0x000fe20000100800 */
[----:B------:R-:W-:-:S03]  /*6d60*/  IADD3.X R7, R3, UR8, RZ, P2, !PT ;  /* 0x0000000803077c10 */ /* 0x000fc600097fe4ff */
[----:B------:R-:W-:Y:S01]  /*6d70*/  STL [R1+0x854], R65 ;  /* 0x0008544101007387 */ /* 0x000fe20000100800 */
[----:B------:R-:W-:-:S03]  /*6d80*/  IADD3 R32, P2, R0, UR4, RZ ;  /* 0x0000000400207c10 */ /* 0x000fc6000ff5e0ff */
[----:B------:R-:W-:Y:S01]  /*6d90*/  STL [R1+0x850], R46 ;  /* 0x0008502e01007387 */ /* 0x000fe20000100800 */
[----:B------:R-:W-:-:S03]  /*6da0*/  IADD3.X R5, R17, UR8, RZ, P3, !PT ;  /* 0x0000000811057c10 */ /* 0x000fc60009ffe4ff */
[----:B------:R-:W-:Y:S04]  /*6db0*/  STL [R1+0x84c], R47 ;  /* 0x00084c2f01007387 */ /* 0x000fe80000100800 */
[----:B------:R-:W-:Y:S04]  /*6dc0*/  STL [R1+0x848], R66 ;  /* 0x0008484201007387 */ /* 0x000fe80000100800 */
[----:B------:R1:W-:Y:S01]  /*6dd0*/  STL [R1+0x844], R67 ;  /* 0x0008444301007387 */ /* 0x0003e20000100800 */
[----:B------:R-:W-:-:S03]  /*6de0*/  IADD3.X R33, R19, UR8, RZ, P2, !PT ;  /* 0x0000000813217c10 */ /* 0x000fc600097fe4ff */
[----:B------:R-:W4:Y:S04]  /*6df0*/  LDL R9, [R1+0xe4] ;  /* 0x0000e40001097983 */ /* 0x000f280000100800 */
[----:B------:R-:W4:Y:S04]  /*6e00*/  LDL R0, [R1+0xd8] ;  /* 0x0000d80001007983 */ /* 0x000f280000100800 */
[----:B------:R-:W4:Y:S04]  /*6e10*/  LDL R19, [R1+0xe0] ;  /* 0x0000e00001137983 */ /* 0x000f280000100800 */
[----:B---3--:R-:W3:Y:S04]  /*6e20*/  LDG.E.U8 R87, desc[UR12][R4.64] ;  /* 0x0000000c04577981 */ /* 0x008ee8000c1e1100 */
[----:B------:R-:W3:Y:S04]  /*6e30*/  LDL R20, [R1+0xec] ;  /* 0x0000ec0001147983 */ /* 0x000ee80000100800 */
[----:B------:R0:W3:Y:S04]  /*6e40*/  LDG.E.U8 R31, desc[UR12][R6.64] ;  /* 0x0000000c061f7981 */ /* 0x0000e8000c1e1100 */
[----:B------:R1:W3:Y:S04]  /*6e50*/  LDG.E.U8 R37, desc[UR12][R12.64] ;  /* 0x0000000c0c257981 */ /* 0x0002e8000c1e1100 */
[----:B------:R-:W3:Y:S04]  /*6e60*/  LDG.E.U8 R32, desc[UR12][R32.64] ;  /* 0x0000000c20207981 */ /* 0x000ee8000c1e1100 */
[----:B--2---:R-:W-:Y:S04]  /*6e70*/  STL [R1+0x934], R43 ;  /* 0x0009342b01007387 */ /* 0x004fe80000100800 */
[----:B------:R-:W2:Y:S01]  /*6e80*/  LDL R11, [R1+0xe8] ;  /* 0x0000e800010b7983 */ /* 0x000ea20000100800 */
[----:B0-----:R-:W-:-:S03]  /*6e90*/  IADD3 R6, P2, R18, UR4, RZ ;  /* 0x0000000412067c10 */ /* 0x001fc6000ff5e0ff */
[----:B------:R-:W2:Y:S01]  /*6ea0*/  LDL R18, [R1+0xf4] ;  /* 0x0000f40001127983 */ /* 0x000ea20000100800 */
[----:B------:R-:W-:Y:S02]  /*6eb0*/  IADD3.X R7, R15, UR8, RZ, P2, !PT ;  /* 0x000000080f077c10 */ /* 0x000fe400097fe4ff */
[----:B-1----:R-:W-:Y:S01]  /*6ec0*/  IADD3 R12, P2, R21, UR4, RZ ;  /* 0x00000004150c7c10 */ /* 0x002fe2000ff5e0ff */
[----:B------:R-:W2:Y:S04]  /*6ed0*/  LDL R10, [R1+0xf0] ;  /* 0x0000f000010a7983 */ /* 0x000ea80000100800 */
[----:B------:R0:W2:Y:S01]  /*6ee0*/  LDG.E.U8 R22, desc[UR12][R6.64] ;  /* 0x0000000c06167981 */ /* 0x0000a2000c1e1100 */
[----:B------:R-:W-:-:S03]  /*6ef0*/  IADD3.X R13, R14, UR8, RZ, P2, !PT ;  /* 0x000000080e0d7c10 */ /* 0x000fc600097fe4ff */
[----:B------:R-:W2:Y:S04]  /*6f00*/  LDL R17, [R1+0x104] ;  /* 0x0001040001117983 */ /* 0x000ea80000100800 */
[----:B------:R-:W2:Y:S01]  /*6f10*/  LDL R15, [R1+0xfc] ;  /* 0x0000fc00010f7983 */ /* 0x000ea20000100800 */
[----:B0-----:R-:W-:-:S03]  /*6f20*/  IADD3 R6, P3, R16, UR4, RZ ;  /* 0x0000000410067c10 */ /* 0x001fc6000ff7e0ff */
[----:B------:R-:W2:Y:S04]  /*6f30*/  LDL R14, [R1+0xf8] ;  /* 0x0000f800010e7983 */ /* 0x000ea80000100800 */
[----:B------:R-:W2:Y:S04]  /*6f40*/  LDL R8, [R1+0x10c] ;  /* 0x00010c0001087983 */ /* 0x000ea80000100800 */
[----:B------:R0:W2:Y:S01]  /*6f50*/  LDG.E.U8 R81, desc[UR12][R12.64] ;  /* 0x0000000c0c517981 */ /* 0x0000a2000c1e1100 */
[----:B----4-:R-:W-:Y:S02]  /*6f60*/  IADD3 R4, P2, R9, UR4, RZ ;  /* 0x0000000409047c10 */ /* 0x010fe4000ff5e0ff */
[----:B------:R-:W-:-:S02]  /*6f70*/  IADD3.X R7, R0, UR8, RZ, P3, !PT ;  /* 0x0000000800077c10 */ /* 0x000fc40009ffe4ff */
[----:B------:R-:W-:-:S03]  /*6f80*/  IADD3.X R5, R19, UR8, RZ, P2, !PT ;  /* 0x0000000813057c10 */ /* 0x000fc600097fe4ff */
[----:B------:R1:W4:Y:S04]  /*6f90*/  LDG.E.U8 R67, desc[UR12][R6.64] ;  /* 0x0000000c06437981 */ /* 0x000328000c1e1100 */
[----:B---3--:R-:W-:Y:S04]  /*6fa0*/  STL [R1+0x938], R87 ;  /* 0x0009385701007387 */ /* 0x008fe80000100800 */
[----:B------:R-:W3:Y:S01]  /*6fb0*/  LDL R16, [R1+0x100] ;  /* 0x0001000001107983 */ /* 0x000ee20000100800 */
[----:B0-----:R-:W-:-:S03]  /*6fc0*/  IADD3 R12, P3, R20, UR4, RZ ;  /* 0x00000004140c7c10 */ /* 0x001fc6000ff7e0ff */
[----:B------:R-:W3:Y:S04]  /*6fd0*/  LDG.E.U8 R61, desc[UR12][R4.64] ;  /* 0x0000000c043d7981 */ /* 0x000ee8000c1e1100 */
[----:B------:R-:W3:Y:S04]  /*6fe0*/  LDL R9, [R1+0x114] ;  /* 0x0001140001097983 */ /* 0x000ee80000100800 */
[----:B------:R-:W3:Y:S01]  /*6ff0*/  LDL R0, [R1+0x108] ;  /* 0x0001080001007983 */ /* 0x000ee20000100800 */
[----:B--2---:R-:W-:-:S05]  /*7000*/  IADD3.X R13, R11, UR8, RZ, P3, !PT ;  /* 0x000000080b0d7c10 */ /* 0x004fca0009ffe4ff */
[----:B------:R0:W2:Y:S01]  /*7010*/  LDG.E.U8 R42, desc[UR12][R12.64] ;  /* 0x0000000c0c2a7981 */ /* 0x0000a2000c1e1100 */
[----:B-1----:R-:W-:-:S04]  /*7020*/  IADD3 R6, P2, R18, UR4, RZ ;  /* 0x0000000412067c10 */ /* 0x002fc8000ff5e0ff */
[----:B------:R-:W-:-:S05]  /*7030*/  IADD3.X R7, R10, UR8, RZ, P2, !PT ;  /* 0x000000080a077c10 */ /* 0x000fca00097fe4ff */
[----:B------:R1:W2:Y:S01]  /*7040*/  LDG.E.U8 R33, desc[UR12][R6.64] ;  /* 0x0000000c06217981 */ /* 0x0002a2000c1e1100 */
[----:B0-----:R-:W-:Y:S02]  /*7050*/  IADD3 R12, P2, R17, UR4, RZ ;  /* 0x00000004110c7c10 */ /* 0x001fe4000ff5e0ff */
[----:B------:R-:W-:Y:S01]  /*7060*/  IADD3 R4, P3, R15, UR4, RZ ;  /* 0x000000040f047c10 */ /* 0x000fe2000ff7e0ff */
[----:B------:R-:W-:Y:S04]  /*7070*/  STL [R1+0x93c], R81 ;  /* 0x00093c5101007387 */ /* 0x000fe80000100800 */
[----:B------:R-:W2:Y:S01]  /*7080*/  LDL R21, [R1+0x11c] ;  /* 0x00011c0001157983 */ /* 0x000ea20000100800 */
[----:B------:R-:W-:Y:S02]  /*7090*/  IADD3.X R5, R14, UR8, RZ, P3, !PT ;  /* 0x000000080e057c10 */ /* 0x000fe40009ffe4ff */
[----:B-1----:R-:W-:-:S03]  /*70a0*/  IADD3 R6, P3, R8, UR4, RZ ;  /* 0x0000000408067c10 */ /* 0x002fc6000ff7e0ff */
[----:B------:R0:W2:Y:S04]  /*70b0*/  LDG.E.U8 R36, desc[UR12][R4.64] ;  /* 0x0000000c04247981 */ /* 0x0000a8000c1e1100 */
[----:B----4-:R-:W-:Y:S04]  /*70c0*/  STL [R1+0x940], R67 ;  /* 0x0009404301007387 */ /* 0x010fe80000100800 */
[----:B------:R-:W4:Y:S01]  /*70d0*/  LDL R20, [R1+0x110] ;  /* 0x0001100001147983 */ /* 0x000f220000100800 */
[----:B---3--:R-:W-:-:S03]  /*70e0*/  IADD3.X R13, R16, UR8, RZ, P2, !PT ;  /* 0x00000008100d7c10 */ /* 0x008fc600097fe4ff */
[----:B------:R-:W3:Y:S04]  /*70f0*/  LDL R11, [R1+0x124] ;  /* 0x00012400010b7983 */ /* 0x000ee80000100800 */
[----:B------:R-:W3:Y:S04]  /*7100*/  LDL R19, [R1+0x118] ;  /* 0x0001180001137983 */ /* 0x000ee80000100800 */
[----:B------:R1:W-:Y:S04]  /*7110*/  STL [R1+0x944], R61 ;  /* 0x0009443d01007387 */ /* 0x0003e80000100800 */
[----:B------:R-:W3:Y:S04]  /*7120*/  LDL R15, [R1+0x12c] ;  /* 0x00012c00010f7983 */ /* 0x000ee80000100800 */
[----:B------:R-:W3:Y:S04]  /*7130*/  LDL R10, [R1+0x120] ;  /* 0x00012000010a7983 */ /* 0x000ee80000100800 */
[----:B-1----:R1:W3:Y:S04]  /*7140*/  LDG.E.U8 R61, desc[UR12][R12.64] ;  /* 0x0000000c0c3d7981 */ /* 0x0022e8000c1e1100 */
[----:B------:R3:W-:Y:S01]  /*7150*/  STL [R1+0x20], R22 ;  /* 0x0000201601007387 */ /* 0x0007e20000100800 */
[----:B0-----:R-:W-:-:S03]  /*7160*/  IADD3 R4, P2, R9, UR4, RZ ;  /* 0x0000000409047c10 */ /* 0x001fc6000ff5e0ff */
[----:B--2---:R-:W-:Y:S04]  /*7170*/  STL [R1+0x948], R42 ;  /* 0x0009482a01007387 */ /* 0x004fe80000100800 */
[----:B------:R-:W2:Y:S04]  /*7180*/  LDL R18, [R1+0x430] ;  /* 0x0004300001127983 */ /* 0x000ea80000100800 */
[----:B------:R-:W2:Y:S04]  /*7190*/  LDL R14, [R1+0x128] ;  /* 0x00012800010e7983 */ /* 0x000ea80000100800 */
[----:B------:R-:W2:Y:S04]  /*71a0*/  LDL R8, [R1+0x42c] ;  /* 0x00042c0001087983 */ /* 0x000ea80000100800 */
[----:B------:R-:W2:Y:S04]  /*71b0*/  LDL R17, [R1+0x130] ;  /* 0x0001300001117983 */ /* 0x000ea80000100800 */
[----:B------:R-:W2:Y:S01]  /*71c0*/  LDL R9, [R1+0x428] ;  /* 0x0004280001097983 */ /* 0x000ea20000100800 */
[----:B------:R-:W-:-:S03]  /*71d0*/  IADD3.X R7, R0, UR8, RZ, P3, !PT ;  /* 0x0000000800077c10 */ /* 0x000fc60009ffe4ff */
[----:B------:R-:W2:Y:S04]  /*71e0*/  LDL R16, [R1+0x134] ;  /* 0x0001340001107983 */ /* 0x000ea80000100800 */
[----:B------:R-:W2:Y:S01]  /*71f0*/  LDL R0, [R1+0x424] ;  /* 0x0004240001007983 */ /* 0x000ea20000100800 */
[----:B-1----:R-:W-:-:S03]  /*7200*/  IADD3 R12, P3, R21, UR4, RZ ;  /* 0x00000004150c7c10 */ /* 0x002fc6000ff7e0ff */
[----:B------:R3:W2:Y:S01]  /*7210*/  LDG.E.U8 R86, desc[UR12][R6.64] ;  /* 0x0000000c06567981 */ /* 0x0006a2000c1e1100 */
[----:B----4-:R-:W-:Y:S02]  /*7220*/  IADD3.X R5, R20, UR8, RZ, P2, !PT ;  /* 0x0000000814057c10 */ /* 0x010fe400097fe4ff */
[----:B---3--:R-:W-:-:S03]  /*7230*/  IADD3 R6, P2, R11, UR4, RZ ;  /* 0x000000040b067c10 */ /* 0x008fc6000ff5e0ff */
[----:B------:R0:W3:Y:S01]  /*7240*/  LDG.E.U8 R80, desc[UR12][R4.64] ;  /* 0x0000000c04507981 */ /* 0x0000e2000c1e1100 */
[----:B------:R-:W-:-:S05]  /*7250*/  IADD3.X R13, R19, UR8, RZ, P3, !PT ;  /* 0x00000008130d7c10 */ /* 0x000fca0009ffe4ff */
[----:B------:R-:W4:Y:S01]  /*7260*/  LDG.E.U8 R66, desc[UR12][R12.64] ;  /* 0x0000000c0c427981 */ /* 0x000f22000c1e1100 */
[----:B0-----:R-:W-:-:S03]  /*7270*/  IADD3 R4, P3, R15, UR4, RZ ;  /* 0x000000040f047c10 */ /* 0x001fc6000ff7e0ff */
[----:B------:R0:W-:Y:S04]  /*7280*/  STL [R1+0x94c], R61 ;  /* 0x00094c3d01007387 */ /* 0x0001e80000100800 */
[----:B------:R-:W3:Y:S04]  /*7290*/  LDL R21, [R1+0x138] ;  /* 0x0001380001157983 */ /* 0x000ee80000100800 */
[----:B------:R-:W4:Y:S04]  /*72a0*/  LDL R20, [R1+0x420] ;  /* 0x0004200001147983 */ /* 0x000f280000100800 */
[----:B------:R-:W4:Y:S01]  /*72b0*/  LDL R11, [R1+0x13c] ;  /* 0x00013c00010b7983 */ /* 0x000f220000100800 */
[----:B------:R-:W-:-:S03]  /*72c0*/  IADD3.X R7, R10, UR8, RZ, P2, !PT ;  /* 0x000000080a077c10 */ /* 0x000fc600097fe4ff */
[----:B------:R-:W4:Y:S04]  /*72d0*/  LDL R19, [R1+0x41c] ;  /* 0x00041c0001137983 */ /* 0x000f280000100800 */
[----:B------:R-:W4:Y:S04]  /*72e0*/  LDL R15, [R1+0x140] ;  /* 0x00014000010f7983 */ /* 0x000f280000100800 */
[----:B------:R-:W4:Y:S04]  /*72f0*/  LDL R10, [R1+0x418] ;  /* 0x00041800010a7983 */ /* 0x000f280000100800 */
[----:B------:R1:W4:Y:S04]  /*7300*/  LDG.E.U8 R60, desc[UR12][R6.64] ;  /* 0x0000000c063c7981 */ /* 0x000328000c1e1100 */
[----:B------:R-:W4:Y:S04]  /*7310*/  LDL R22, [R1+0x3d8] ;  /* 0x0003d80001167983 */ /* 0x000f280000100800 */
        /* <DEDUP_REMOVED lines=20> */
[----:B------:R-:W4:Y:S01]  /*7460*/  LDL R94, [R1+0x300] ;  /* 0x00030000015e7983 */ /* 0x000f220000100800 */
[----:B--2---:R-:W-:-:S03]  /*7470*/  IADD3 R70, P2, R18, UR4, RZ ;  /* 0x0000000412467c10 */ /* 0x004fc6000ff5e0ff */
[----:B------:R-:W2:Y:S01]  /*7480*/  LDL R18, [R1+0x144] ;  /* 0x0001440001127983 */ /* 0x000ea20000100800 */
[----:B------:R-:W-:-:S03]  /*7490*/  IADD3.X R5, R14, UR8, RZ, P3, !PT ;  /* 0x000000080e057c10 */ /* 0x000fc60009ffe4ff */
[----:B------:R-:W2:Y:S01]  /*74a0*/  LDL R14, [R1+0x414] ;  /* 0x00041400010e7983 */ /* 0x000ea20000100800 */
[----:B-1----:R-:W-:-:S03]  /*74b0*/  IADD3 R6, P3, R8, UR4, RZ ;  /* 0x0000000408067c10 */ /* 0x002fc6000ff7e0ff */
[----:B------:R-:W2:Y:S01]  /*74c0*/  LDL R8, [R1+0x148] ;  /* 0x0001480001087983 */ /* 0x000ea20000100800 */
[----:B------:R-:W-:-:S03]  /*74d0*/  IADD3.X R71, R17, UR8, RZ, P2, !PT ;  /* 0x0000000811477c10 */ /* 0x000fc600097fe4ff */
[----:B------:R1:W2:Y:S04]  /*74e0*/  LDG.E.U8 R41, desc[UR12][R4.64] ;  /* 0x0000000c04297981 */ /* 0x0002a8000c1e1100 */
[----:B------:R-:W2:Y:S01]  /*74f0*/  LDL R17, [R1+0x410] ;  /* 0x0004100001117983 */ /* 0x000ea20000100800 */
[----:B------:R-:W-:-:S03]  /*7500*/  IADD3.X R7, R16, UR8, RZ, P3, !PT ;  /* 0x0000000810077c10 */ /* 0x000fc60009ffe4ff */
[----:B------:R-:W2:Y:S01]  /*7510*/  LDL R16, [R1+0x40c] ;  /* 0x00040c0001107983 */ /* 0x000ea20000100800 */
[----:B-1----:R-:W-:-:S03]  /*7520*/  IADD3 R4, P2, R9, UR4, RZ ;  /* 0x0000000409047c10 */ /* 0x002fc6000ff5e0ff */
[----:B------:R-:W2:Y:S01]  /*7530*/  LDL R9, [R1+0x14c] ;  /* 0x00014c0001097983 */ /* 0x000ea20000100800 */
[----:B------:R-:W-:-:S03]  /*7540*/  IADD3 R12, P3, R0, UR4, RZ ;  /* 0x00000004000c7c10 */ /* 0x000fc6000ff7e0ff */
[----:B------:R-:W2:Y:S04]  /*7550*/  LDL R0, [R1+0x150] ;  /* 0x0001500001007983 */ /* 0x000ea80000100800 */
[----:B------:R4:W2:Y:S04]  /*7560*/  LDG.E.U8 R35, desc[UR12][R6.64] ;  /* 0x0000000c06237981 */ /* 0x0008a8000c1e1100 */
[----:B------:R-:W2:Y:S04]  /*7570*/  LDG.E.U8 R70, desc[UR12][R70.64] ;  /* 0x0000000c46467981 */ /* 0x000ea8000c1e1100 */
[----:B------:R-:W2:Y:S01]  /*7580*/  LDL R71, [R1+0x2a8] ;  /* 0x0002a80001477983 */ /* 0x000ea20000100800 */
[----:B---3--:R-:W-:-:S03]  /*7590*/  IADD3.X R5, R21, UR8, RZ, P2, !PT ;  /* 0x0000000815057c10 */ /* 0x008fc600097fe4ff */
[----:B------:R-:W3:Y:S01]  /*75a0*/  LDL R21, [R1+0x408] ;  /* 0x0004080001157983 */ /* 0x000ee20000100800 */
[----:B----4-:R-:W-:-:S03]  /*75b0*/  IADD3 R6, P2, R20, UR4, RZ ;  /* 0x0000000414067c10 */ /* 0x010fc6000ff5e0ff */
[----:B------:R-:W4:Y:S01]  /*75c0*/  LDL R20, [R1+0x154] ;  /* 0x0001540001147983 */ /* 0x000f220000100800 */
[----:B------:R-:W-:-:S03]  /*75d0*/  IADD3.X R13, R11, UR8, RZ, P3, !PT ;  /* 0x000000080b0d7c10 */ /* 0x000fc60009ffe4ff */
[----:B------:R-:W4:Y:S04]  /*75e0*/  LDL R11, [R1+0x404] ;  /* 0x00040400010b7983 */ /* 0x000f280000100800 */
[----:B------:R1:W4:Y:S01]  /*75f0*/  LDG.E.U8 R67, desc[UR12][R4.64] ;  /* 0x0000000c04437981 */ /* 0x000322000c1e1100 */
[----:B------:R-:W-:-:S03]  /*7600*/  IADD3.X R7, R15, UR8, RZ, P2, !PT ;  /* 0x000000080f077c10 */ /* 0x000fc600097fe4ff */
[----:B------:R-:W4:Y:S04]  /*7610*/  LDL R15, [R1+0x400] ;  /* 0x00040000010f7983 */ /* 0x000f280000100800 */
[----:B------:R0:W4:Y:S01]  /*7620*/  LDG.E.U8 R85, desc[UR12][R12.64] ;  /* 0x0000000c0c557981 */ /* 0x000122000c1e1100 */
[----:B-1----:R-:W-:-:S03]  /*7630*/  IADD3 R4, P3, R19, UR4, RZ ;  /* 0x0000000413047c10 */ /* 0x002fc6000ff7e0ff */
[----:B------:R-:W4:Y:S04]  /*7640*/  LDL R19, [R1+0x158] ;  /* 0x0001580001137983 */ /* 0x000f280000100800 */
[----:B------:R1:W4:Y:S01]  /*7650*/  LDG.E.U8 R75, desc[UR12][R6.64] ;  /* 0x0000000c064b7981 */ /* 0x000322000c1e1100 */
[----:B0-----:R-:W-:-:S03]  /*7660*/  IADD3 R12, P2, R10, UR4, RZ ;  /* 0x000000040a0c7c10 */ /* 0x001fc6000ff5e0ff */
[----:B------:R-:W4:Y:S01]  /*7670*/  LDL R10, [R1+0x15c] ;  /* 0x00015c00010a7983 */ /* 0x000f220000100800 */
[----:B--2---:R-:W-:-:S03]  /*7680*/  IADD3.X R5, R18, UR8, RZ, P3, !PT ;  /* 0x0000000812057c10 */ /* 0x004fc60009ffe4ff */
[----:B------:R-:W2:Y:S01]  /*7690*/  LDL R18, [R1+0x168] ;  /* 0x0001680001127983 */ /* 0x000ea20000100800 */
[----:B-1----:R-:W-:-:S03]  /*76a0*/  IADD3 R6, P3, R14, UR4, RZ ;  /* 0x000000040e067c10 */ /* 0x002fc6000ff7e0ff */
[----:B------:R-:W2:Y:S01]  /*76b0*/  LDL R14, [R1+0x160] ;  /* 0x00016000010e7983 */ /* 0x000ea20000100800 */
[----:B------:R-:W-:-:S03]  /*76c0*/  IADD3.X R13, R8, UR8, RZ, P2, !PT ;  /* 0x00000008080d7c10 */ /* 0x000fc600097fe4ff */
[----:B------:R0:W2:Y:S04]  /*76d0*/  LDG.E.U8 R65, desc[UR12][R4.64] ;  /* 0x0000000c04417981 */ /* 0x0000a8000c1e1100 */
[----:B------:R-:W2:Y:S04]  /*76e0*/  LDL R8, [R1+0x3fc] ;  /* 0x0003fc0001087983 */ /* 0x000ea80000100800 */
[----:B------:R1:W2:Y:S01]  /*76f0*/  LDG.E.U8 R47, desc[UR12][R12.64] ;  /* 0x0000000c0c2f7981 */ /* 0x0002a2000c1e1100 */
[----:B0-----:R-:W-:-:S03]  /*7700*/  IADD3 R4, P2, R17, UR4, RZ ;  /* 0x0000000411047c10 */ /* 0x001fc6000ff5e0ff */
[----:B------:R-:W2:Y:S01]  /*7710*/  LDL R17, [R1+0x164] ;  /* 0x0001640001117983 */ /* 0x000ea20000100800 */
[----:B------:R-:W-:-:S03]  /*7720*/  IADD3.X R7, R9, UR8, RZ, P3, !PT ;  /* 0x0000000809077c10 */ /* 0x000fc60009ffe4ff */
[----:B------:R-:W2:Y:S01]  /*7730*/  LDL R9, [R1+0x3f8] ;  /* 0x0003f80001097983 */ /* 0x000ea20000100800 */
[----:B-1----:R-:W-:-:S03]  /*7740*/  IADD3 R12, P3, R16, UR4, RZ ;  /* 0x00000004100c7c10 */ /* 0x002fc6000ff7e0ff */
[----:B------:R-:W2:Y:S01]  /*7750*/  LDL R16, [R1+0x16c] ;  /* 0x00016c0001107983 */ /* 0x000ea20000100800 */
[----:B------:R-:W-:-:S03]  /*7760*/  IADD3.X R5, R0, UR8, RZ, P2, !PT ;  /* 0x0000000800057c10 */ /* 0x000fc600097fe4ff */
[----:B------:R-:W2:Y:S04]  /*7770*/  LDL R0, [R1+0x3f4] ;  /* 0x0003f40001007983 */ /* 0x000ea80000100800 */
[----:B------:R3:W2:Y:S04]  /*7780*/  LDG.E.U8 R40, desc[UR12][R6.64] ;  /* 0x0000000c06287981 */ /* 0x0006a8000c1e1100 */
[----:B------:R0:W2:Y:S01]  /*7790*/  LDG.E.U8 R55, desc[UR12][R4.64] ;  /* 0x0000000c04377981 */ /* 0x0000a2000c1e1100 */
[----:B---3--:R-:W-:-:S03]  /*77a0*/  IADD3 R6, P2, R21, UR4, RZ ;  /* 0x0000000415067c10 */ /* 0x008fc6000ff5e0ff */
[----:B------:R-:W3:Y:S01]  /*77b0*/  LDL R21, [R1+0x170] ;  /* 0x0001700001157983 */ /* 0x000ee20000100800 */
[----:B----4-:R-:W-:-:S03]  /*77c0*/  IADD3.X R13, R20, UR8, RZ, P3, !PT ;  /* 0x00000008140d7c10 */ /* 0x010fc60009ffe4ff */
[----:B------:R-:W4:Y:S01]  /*77d0*/  LDL R20, [R1+0x3f0] ;  /* 0x0003f00001147983 */ /* 0x000f220000100800 */
[----:B0-----:R-:W-:-:S03]  /*77e0*/  IADD3 R4, P3, R11, UR4, RZ ;  /* 0x000000040b047c10 */ /* 0x001fc6000ff7e0ff */
[----:B------:R-:W4:Y:S04]  /*77f0*/  LDL R11, [R1+0x174] ;  /* 0x00017400010b7983 */ /* 0x000f280000100800 */
[----:B------:R0:W4:Y:S01]  /*7800*/  LDG.E.U8 R34, desc[UR12][R12.64] ;  /* 0x0000000c0c227981 */ /* 0x000122000c1e1100 */
[----:B------:R-:W-:-:S03]  /*7810*/  IADD3.X R7, R19, UR8, RZ, P2, !PT ;  /* 0x0000000813077c10 */ /* 0x000fc600097fe4ff */
[----:B------:R-:W4:Y:S01]  /*7820*/  LDL R19, [R1+0x3ec] ;  /* 0x0003ec0001137983 */ /* 0x000f220000100800 */
[----:B0-----:R-:W-:-:S03]  /*7830*/  IADD3 R12, P2, R15, UR4, RZ ;  /* 0x000000040f0c7c10 */ /* 0x001fc6000ff5e0ff */
[----:B------:R-:W4:Y:S01]  /*7840*/  LDL R15, [R1+0x178] ;  /* 0x00017800010f7983 */ /* 0x000f220000100800 */
[----:B------:R-:W-:-:S03]  /*7850*/  IADD3.X R5, R10, UR8, RZ, P3, !PT ;  /* 0x000000080a057c10 */ /* 0x000fc60009ffe4ff */
[----:B------:R-:W4:Y:S04]  /*7860*/  LDL R10, [R1+0x3e8] ;  /* 0x0003e800010a7983 */ /* 0x000f280000100800 */
[----:B------:R2:W4:Y:S04]  /*7870*/  LDG.E.U8 R81, desc[UR12][R6.64] ;  /* 0x0000000c06517981 */ /* 0x000528000c1e1100 */
[----:B------:R0:W4:Y:S01]  /*7880*/  LDG.E.U8 R84, desc[UR12][R4.64] ;  /* 0x0000000c04547981 */ /* 0x000122000c1e1100 */
[----:B--2---:R-:W-:-:S03]  /*7890*/  IADD3 R6, P3, R18, UR4, RZ ;  /* 0x0000000412067c10 */ /* 0x004fc6000ff7e0ff */
[----:B------:R-:W2:Y:S01]  /*78a0*/  LDL R18, [R1+0x17c] ;  /* 0x00017c0001127983 */ /* 0x000ea20000100800 */
[----:B------:R-:W-:-:S03]  /*78b0*/  IADD3.X R13, R14, UR8, RZ, P2, !PT ;  /* 0x000000080e0d7c10 */ /* 0x000fc600097fe4ff */
        /* <DEDUP_REMOVED lines=14> */
[----:B---3--:R-:W-:-:S03]  /*79a0*/  IADD3.X R13, R21, UR8, RZ, P3, !PT ;  /* 0x00000008150d7c10 */ /* 0x008fc60009ffe4ff */
[----:B------:R-:W3:Y:S01]  /*79b0*/  LDL R21, [R1+0x18c] ;  /* 0x00018c0001157983 */ /* 0x000ee20000100800 */
[----:B----4-:R-:W-:-:S03]  /*79c0*/  IADD3 R4, P3, R20, UR4, RZ ;  /* 0x0000000414047c10 */ /* 0x010fc6000ff7e0ff */
[----:B------:R-:W4:Y:S01]  /*79d0*/  LDL R20, [R1+0x3d4] ;  /* 0x0003d40001147983 */ /* 0x000f220000100800 */
[----:B------:R-:W-:-:S03]  /*79e0*/  IADD3.X R7, R11, UR8, RZ, P2, !PT ;  /* 0x000000080b077c10 */ /* 0x000fc600097fe4ff */
[----:B------:R0:W4:Y:S04]  /*79f0*/  LDG.E.U8 R11, desc[UR12][R12.64] ;  /* 0x0000000c0c0b7981 */ /* 0x000128000c1e1100 */
[----:B------:R1:W4:Y:S01]  /*7a00*/  LDG.E.U8 R54, desc[UR12][R6.64] ;  /* 0x0000000c06367981 */ /* 0x000322000c1e1100 */
[----:B0-----:R-:W-:-:S03]  /*7a10*/  IADD3 R12, P2, R19, UR4, RZ ;  /* 0x00000004130c7c10 */ /* 0x001fc6000ff5e0ff */
[----:B------:R-:W4:Y:S01]  /*7a20*/  LDL R19, [R1+0x190] ;  /* 0x0001900001137983 */ /* 0x000f220000100800 */
[----:B------:R-:W-:-:S03]  /*7a30*/  IADD3.X R5, R15, UR8, RZ, P3, !PT ;  /* 0x000000080f057c10 */ /* 0x000fc60009ffe4ff */
[----:B------:R-:W4:Y:S01]  /*7a40*/  LDL R15, [R1+0x3d0] ;  /* 0x0003d000010f7983 */ /* 0x000f220000100800 */
[----:B-1----:R-:W-:-:S03]  /*7a50*/  IADD3 R6, P3, R10, UR4, RZ ;  /* 0x000000040a067c10 */ /* 0x002fc6000ff7e0ff */
[----:B------:R-:W4:Y:S04]  /*7a60*/  LDL R10, [R1+0x194] ;  /* 0x00019400010a7983 */ /* 0x000f280000100800 */
[----:B------:R0:W4:Y:S01]  /*7a70*/  LDG.E.U8 R61, desc[UR12][R4.64] ;  /* 0x0000000c043d7981 */ /* 0x000122000c1e1100 */
[----:B--2---:R-:W-:-:S03]  /*7a80*/  IADD3.X R13, R18, UR8, RZ, P2, !PT ;  /* 0x00000008120d7c10 */ /* 0x004fc600097fe4ff */
[----:B------:R-:W2:Y:S01]  /*7a90*/  LDL R18, [R1+0x3cc] ;  /* 0x0003cc0001127983 */ /* 0x000ea20000100800 */
[----:B0-----:R-:W-:-:S03]  /*7aa0*/  IADD3 R4, P2, R14, UR4, RZ ;  /* 0x000000040e047c10 */ /* 0x001fc6000ff5e0ff */
[----:B------:R-:W2:Y:S04]  /*7ab0*/  LDL R14, [R1+0x198] ;  /* 0x00019800010e7983 */ /* 0x000ea80000100800 */
[----:B------:R0:W2:Y:S01]  /*7ac0*/  LDG.E.U8 R87, desc[UR12][R12.64] ;  /* 0x0000000c0c577981 */ /* 0x0000a2000c1e1100 */
[----:B------:R-:W-:-:S03]  /*7ad0*/  IADD3.X R7, R8, UR8, RZ, P3, !PT ;  /* 0x0000000808077c10 */ /* 0x000fc60009ffe4ff */
[----:B------:R-:W2:Y:S04]  /*7ae0*/  LDL R8, [R1+0x3c8] ;  /* 0x0003c80001087983 */ /* 0x000ea80000100800 */
[----:B------:R1:W2:Y:S01]  /*7af0*/  LDG.E.U8 R83, desc[UR12][R6.64] ;  /* 0x0000000c06537981 */ /* 0x0002a2000c1e1100 */
[----:B0-----:R-:W-:-:S03]  /*7b00*/  IADD3 R12, P3, R17, UR4, RZ ;  /* 0x00000004110c7c10 */ /* 0x001fc6000ff7e0ff */
[----:B------:R-:W2:Y:S01]  /*7b10*/  LDL R17, [R1+0x19c] ;  /* 0x00019c0001117983 */ /* 0x000ea20000100800 */
[----:B------:R-:W-:-:S03]  /*7b20*/  IADD3.X R5, R9, UR8, RZ, P2, !PT ;  /* 0x0000000809057c10 */ /* 0x000fc600097fe4ff */
[----:B------:R-:W2:Y:S04]  /*7b30*/  LDL R9, [R1+0x3c4] ;  /* 0x0003c40001097983 */ /* 0x000ea80000100800 */
[----:B------:R0:W2:Y:S01]  /*7b40*/  LDG.E.U8 R73, desc[UR12][R4.64] ;  /* 0x0000000c04497981 */ /* 0x0000a2000c1e1100 */
[----:B-1----:R-:W-:-:S03]  /*7b50*/  IADD3 R6, P2, R16, UR4, RZ ;  /* 0x0000000410067c10 */ /* 0x002fc6000ff5e0ff */
[----:B------:R-:W2:Y:S01]  /*7b60*/  LDL R16, [R1+0x1a0] ;  /* 0x0001a00001107983 */ /* 0x000ea20000100800 */
[----:B------:R-:W-:-:S03]  /*7b70*/  IADD3.X R13, R0, UR8, RZ, P3, !PT ;  /* 0x00000008000d7c10 */ /* 0x000fc60009ffe4ff */
[----:B------:R-:W2:Y:S01]  /*7b80*/  LDL R0, [R1+0x3c0] ;  /* 0x0003c00001007983 */ /* 0x000ea20000100800 */
[----:B0-----:R-:W-:-:S03]  /*7b90*/  IADD3 R4, P3, R22, UR4, RZ ;  /* 0x0000000416047c10 */ /* 0x001fc6000ff7e0ff */
[----:B------:R4:W2:Y:S04]  /*7ba0*/  LDG.E.U8 R63, desc[UR12][R12.64] ;  /* 0x0000000c0c3f7981 */ /* 0x0008a8000c1e1100 */
[----:B------:R-:W2:Y:S01]  /*7bb0*/  LDL R22, [R1+0x3bc] ;  /* 0x0003bc0001167983 */ /* 0x000ea20000100800 */
[----:B---3--:R-:W-:-:S03]  /*7bc0*/  IADD3.X R7, R21, UR8, RZ, P2, !PT ;  /* 0x0000000815077c10 */ /* 0x008fc600097fe4ff */
[----:B------:R-:W3:Y:S01]  /*7bd0*/  LDL R21, [R1+0x1a8] ;  /* 0x0001a80001157983 */ /* 0x000ee20000100800 */
[----:B----4-:R-:W-:-:S03]  /*7be0*/  IADD3 R12, P2, R20, UR4, RZ ;  /* 0x00000004140c7c10 */ /* 0x010fc6000ff5e0ff */
[----:B------:R0:W4:Y:S04]  /*7bf0*/  LDG.E.U8 R45, desc[UR12][R6.64] ;  /* 0x0000000c062d7981 */ /* 0x000128000c1e1100 */
[----:B------:R-:W4:Y:S01]  /*7c00*/  LDL R20, [R1+0x3b8] ;  /* 0x0003b80001147983 */ /* 0x000f220000100800 */
[----:B------:R-:W-:-:S03]  /*7c10*/  IADD3.X R5, R19, UR8, RZ, P3, !PT ;  /* 0x0000000813057c10 */ /* 0x000fc60009ffe4ff */
[----:B------:R-:W4:Y:S01]  /*7c20*/  LDL R19, [R1+0x1ac] ;  /* 0x0001ac0001137983 */ /* 0x000f220000100800 */
[----:B0-----:R-:W-:-:S03]  /*7c30*/  IADD3 R6, P3, R15, UR4, RZ ;  /* 0x000000040f067c10 */ /* 0x001fc6000ff7e0ff */
[----:B------:R-:W4:Y:S01]  /*7c40*/  LDL R15, [R1+0x3b4] ;  /* 0x0003b400010f7983 */ /* 0x000f220000100800 */
[----:B------:R-:W-:-:S03]  /*7c50*/  IADD3.X R13, R10, UR8, RZ, P2, !PT ;  /* 0x000000080a0d7c10 */ /* 0x000fc600097fe4ff */
        /* <DEDUP_REMOVED lines=12> */
[----:B------:R-:W2:Y:S04]  /*7d20*/  LDL R9, [R1+0x1b8] ;  /* 0x0001b80001097983 */ /* 0x000ea80000100800 */
[----:B------:R0:W2:Y:S01]  /*7d30*/  LDG.E.U8 R43, desc[UR12][R4.64] ;  /* 0x0000000c042b7981 */ /* 0x0000a2000c1e1100 */
[----:B------:R-:W-:-:S03]  /*7d40*/  IADD3.X R13, R16, UR8, RZ, P3, !PT ;  /* 0x00000008100d7c10 */ /* 0x000fc60009ffe4ff */
[----:B------:R-:W2:Y:S01]  /*7d50*/  LDL R16, [R1+0x3a8] ;  /* 0x0003a80001107983 */ /* 0x000ea20000100800 */
[----:B------:R-:W-:-:S03]  /*7d60*/  IADD3.X R7, R23, UR8, RZ, P2, !PT ;  /* 0x0000000817077c10 */ /* 0x000fc600097fe4ff */
[----:B------:R-:W2:Y:S01]  /*7d70*/  LDL R23, [R1+0x1c0] ;  /* 0x0001c00001177983 */ /* 0x000ea20000100800 */
[----:B0-----:R-:W-:-:S03]  /*7d80*/  IADD3 R4, P3, R0, UR4, RZ ;  /* 0x0000000400047c10 */ /* 0x001fc6000ff7e0ff */
[----:B------:R-:W2:Y:S04]  /*7d90*/  LDL R0, [R1+0x1bc] ;  /* 0x0001bc0001007983 */ /* 0x000ea80000100800 */
[----:B------:R0:W2:Y:S04]  /*7da0*/  LDG.E.U8 R82, desc[UR12][R12.64] ;  /* 0x0000000c0c527981 */ /* 0x0000a8000c1e1100 */
[----:B------:R4:W2:Y:S01]  /*7db0*/  LDG.E.U8 R72, desc[UR12][R6.64] ;  /* 0x0000000c06487981 */ /* 0x0008a2000c1e1100 */
[----:B0-----:R-:W-:-:S03]  /*7dc0*/  IADD3 R12, P2, R22, UR4, RZ ;  /* 0x00000004160c7c10 */ /* 0x001fc6000ff5e0ff */
[----:B------:R-:W2:Y:S01]  /*7dd0*/  LDL R22, [R1+0x3a0] ;  /* 0x0003a00001167983 */ /* 0x000ea20000100800 */
[----:B---3--:R-:W-:-:S03]  /*7de0*/  IADD3.X R5, R21, UR8, RZ, P3, !PT ;  /* 0x0000000815057c10 */ /* 0x008fc60009ffe4ff */
[----:B------:R-:W3:Y:S04]  /*7df0*/  LDL R21, [R1+0x1c4] ;  /* 0x0001c40001157983 */ /* 0x000ee80000100800 */
[----:B------:R0:W3:Y:S01]  /*7e00*/  LDG.E.U8 R62, desc[UR12][R4.64] ;  /* 0x0000000c043e7981 */ /* 0x0000e2000c1e1100 */
[----:B----4-:R-:W-:-:S03]  /*7e10*/  IADD3 R6, P3, R20, UR4, RZ ;  /* 0x0000000414067c10 */ /* 0x010fc6000ff7e0ff */
[----:B------:R-:W4:Y:S01]  /*7e20*/  LDL R20, [R1+0x39c] ;  /* 0x00039c0001147983 */ /* 0x000f220000100800 */
[----:B------:R-:W-:-:S03]  /*7e30*/  IADD3.X R13, R19, UR8, RZ, P2, !PT ;  /* 0x00000008130d7c10 */ /* 0x000fc600097fe4ff */
[----:B------:R-:W4:Y:S01]  /*7e40*/  LDL R19, [R1+0x398] ;  /* 0x0003980001137983 */ /* 0x000f220000100800 */
[----:B0-----:R-:W-:-:S03]  /*7e50*/  IADD3 R4, P2, R15, UR4, RZ ;  /* 0x000000040f047c10 */ /* 0x001fc6000ff5e0ff */
[----:B------:R-:W4:Y:S04]  /*7e60*/  LDL R15, [R1+0x1c8] ;  /* 0x0001c800010f7983 */ /* 0x000f280000100800 */
[----:B------:R0:W4:Y:S01]  /*7e70*/  LDG.E.U8 R44, desc[UR12][R12.64] ;  /* 0x0000000c0c2c7981 */ /* 0x000122000c1e1100 */
[----:B--2---:R-:W-:-:S03]  /*7e80*/  IADD3.X R7, R18, UR8, RZ, P3, !PT ;  /* 0x0000000812077c10 */ /* 0x004fc60009ffe4ff */
[----:B------:R-:W2:Y:S01]  /*7e90*/  LDL R18, [R1+0x394] ;  /* 0x0003940001127983 */ /* 0x000ea20000100800 */
[----:B------:R-:W-:-:S03]  /*7ea0*/  IADD3 R124, P3, R14, UR4, RZ ;  /* 0x000000040e7c7c10 */ /* 0x000fc6000ff7e0ff */
[----:B------:R-:W2:Y:S01]  /*7eb0*/  LDL R14, [R1+0x1cc] ;  /* 0x0001cc00010e7983 */ /* 0x000ea20000100800 */
[----:B------:R-:W-:-:S03]  /*7ec0*/  IADD3.X R5, R8, UR8, RZ, P2, !PT ;  /* 0x0000000808057c10 */ /* 0x000fc600097fe4ff */
[----:B------:R-:W2:Y:S04]  /*7ed0*/  LDG.E.U8 R8, desc[UR12][R6.64] ;  /* 0x0000000c06087981 */ /* 0x000ea8000c1e1100 */
[----:B------:R1:W2:Y:S01]  /*7ee0*/  LDG.E.U8 R52, desc[UR12][R4.64] ;  /* 0x0000000c04347981 */ /* 0x0002a2000c1e1100 */
[----:B0-----:R-:W-:-:S03]  /*7ef0*/  IADD3 R12, P2, R17, UR4, RZ ;  /* 0x00000004110c7c10 */ /* 0x001fc6000ff5e0ff */
[----:B------:R-:W2:Y:S01]  /*7f00*/  LDL R17, [R1+0x1d0] ;  /* 0x0001d00001117983 */ /* 0x000ea20000100800 */
[----:B------:R-:W-:-:S03]  /*7f10*/  IADD3.X R125, R9, UR8, RZ, P3, !PT ;  /* 0x00000008097d7c10 */ /* 0x000fc60009ffe4ff */
[----:B------:R-:W2:Y:S04]  /*7f20*/  LDL R9, [R1+0x390] ;  /* 0x0003900001097983 */ /* 0x000ea80000100800 */
[----:B------:R-:W2:Y:S01]  /*7f30*/  LDG.E.U8 R124, desc[UR12][R124.64] ;  /* 0x0000000c7c7c7981 */ /* 0x000ea2000c1e1100 */
[----:B-1----:R-:W-:-:S03]  /*7f40*/  IADD3 R4, P3, R16, UR4, RZ ;  /* 0x0000000410047c10 */ /* 0x002fc6000ff7e0ff */
[----:B------:R-:W2:Y:S01]  /*7f50*/  LDL R16, [R1+0x1d4] ;  /* 0x0001d40001107983 */ /* 0x000ea20000100800 */
[----:B------:R-:W-:-:S03]  /*7f60*/  IADD3.X R13, R0, UR8, RZ, P2, !PT ;  /* 0x00000008000d7c10 */ /* 0x000fc600097fe4ff */
[----:B------:R-:W2:Y:S01]  /*7f70*/  LDL R0, [R1+0x38c] ;  /* 0x00038c0001007983 */ /* 0x000ea20000100800 */
[----:B------:R-:W-:Y:S02]  /*7f80*/  IADD3 R6, P2, R24, UR4, RZ ;  /* 0x0000000418067c10 */ /* 0x000fe4000ff5e0ff */
[----:B------:R-:W-:Y:S01]  /*7f90*/  IADD3.X R5, R23, UR8, RZ, P3, !PT ;  /* 0x0000000817057c10 */ /* 0x000fe20009ffe4ff */
[----:B------:R-:W2:Y:S04]  /*7fa0*/  LDL R24, [R1+0x1d8] ;  /* 0x0001d80001187983 */ /* 0x000ea80000100800 */
        /* <DEDUP_REMOVED lines=21> */
[----:B------:R-:W2:Y:S01]  /*8100*/  LDL R17, [R1+0x378] ;  /* 0x0003780001117983 */ /* 0x000ea20000100800 */
[----:B0-----:R-:W-:-:S03]  /*8110*/  IADD3 R4, P3, R9, UR4, RZ ;  /* 0x0000000409047c10 */ /* 0x001fc6000ff7e0ff */
[----:B------:R-:W2:Y:S04]  /*8120*/  LDL R9, [R1+0x1ec] ;  /* 0x0001ec0001097983 */ /* 0x000ea80000100800 */
[----:B------:R0:W2:Y:S01]  /*8130*/  LDG.E.U8 R113, desc[UR12][R6.64] ;  /* 0x0000000c06717981 */ /* 0x0000a2000c1e1100 */
[----:B------:R-:W-:-:S03]  /*8140*/  IADD3.X R13, R16, UR8, RZ, P2, !PT ;  /* 0x00000008100d7c10 */ /* 0x000fc600097fe4ff */
[----:B------:R-:W2:Y:S04]  /*8150*/  LDL R16, [R1+0x374] ;  /* 0x0003740001107983 */ /* 0x000ea80000100800 */
[----:B------:R-:W2:Y:S01]  /*8160*/  LDG.E.U8 R51, desc[UR12][R12.64] ;  /* 0x0000000c0c337981 */ /* 0x000ea2000c1e1100 */
[----:B0-----:R-:W-:-:S03]  /*8170*/  IADD3 R6, P2, R0, UR4, RZ ;  /* 0x0000000400067c10 */ /* 0x001fc6000ff5e0ff */
[----:B------:R-:W2:Y:S01]  /*8180*/  LDL R0, [R1+0x1f0] ;  /* 0x0001f00001007983 */ /* 0x000ea20000100800 */
[----:B------:R-:W-:-:S03]  /*8190*/  IADD3.X R5, R24, UR8, RZ, P3, !PT ;  /* 0x0000000818057c10 */ /* 0x000fc60009ffe4ff */
[----:B------:R-:W2:Y:S01]  /*81a0*/  LDL R24, [R1+0x370] ;  /* 0x0003700001187983 */ /* 0x000ea20000100800 */
[----:B------:R-:W-:-:S03]  /*81b0*/  IADD3 R106, P3, R23, UR4, RZ ;  /* 0x00000004176a7c10 */ /* 0x000fc6000ff7e0ff */
[----:B------:R-:W2:Y:S04]  /*81c0*/  LDL R23, [R1+0x1f4] ;  /* 0x0001f40001177983 */ /* 0x000ea80000100800 */
[----:B------:R3:W2:Y:S01]  /*81d0*/  LDG.E.U8 R111, desc[UR12][R4.64] ;  /* 0x0000000c046f7981 */ /* 0x0006a2000c1e1100 */
[----:B------:R-:W-:-:S03]  /*81e0*/  IADD3.X R7, R22, UR8, RZ, P2, !PT ;  /* 0x0000000816077c10 */ /* 0x000fc600097fe4ff */
[----:B------:R-:W2:Y:S04]  /*81f0*/  LDL R22, [R1+0x36c] ;  /* 0x00036c0001167983 */ /* 0x000ea80000100800 */
[----:B------:R0:W2:Y:S01]  /*8200*/  LDG.E.U8 R109, desc[UR12][R6.64] ;  /* 0x0000000c066d7981 */ /* 0x0000a2000c1e1100 */
[----:B---3--:R-:W-:-:S03]  /*8210*/  IADD3 R4, P2, R21, UR4, RZ ;  /* 0x0000000415047c10 */ /* 0x008fc6000ff5e0ff */
[----:B------:R-:W3:Y:S01]  /*8220*/  LDL R21, [R1+0x1f8] ;  /* 0x0001f80001157983 */ /* 0x000ee20000100800 */
[----:B----4-:R-:W-:-:S03]  /*8230*/  IADD3.X R107, R20, UR8, RZ, P3, !PT ;  /* 0x00000008146b7c10 */ /* 0x010fc60009ffe4ff */
[----:B------:R-:W4:Y:S04]  /*8240*/  LDL R20, [R1+0x368] ;  /* 0x0003680001147983 */ /* 0x000f280000100800 */
[----:B------:R-:W4:Y:S04]  /*8250*/  LDG.E.U8 R106, desc[UR12][R106.64] ;  /* 0x0000000c6a6a7981 */ /* 0x000f28000c1e1100 */
[----:B------:R-:W4:Y:S01]  /*8260*/  LDL R107, [R1+0x2d8] ;  /* 0x0002d800016b7983 */ /* 0x000f220000100800 */
[----:B------:R-:W-:-:S03]  /*8270*/  IADD3 R102, P3, R15, UR4, RZ ;  /* 0x000000040f667c10 */ /* 0x000fc6000ff7e0ff */
[----:B------:R-:W4:Y:S01]  /*8280*/  LDL R15, [R1+0x1fc] ;  /* 0x0001fc00010f7983 */ /* 0x000f220000100800 */
[----:B------:R-:W-:-:S03]  /*8290*/  IADD3.X R5, R19, UR8, RZ, P2, !PT ;  /* 0x0000000813057c10 */ /* 0x000fc600097fe4ff */
[----:B------:R-:W4:Y:S04]  /*82a0*/  LDL R19, [R1+0x364] ;  /* 0x0003640001137983 */ /* 0x000f280000100800 */
[----:B------:R1:W4:Y:S01]  /*82b0*/  LDG.E.U8 R105, desc[UR12][R4.64] ;  /* 0x0000000c04697981 */ /* 0x000322000c1e1100 */
[----:B--2---:R-:W-:-:S03]  /*82c0*/  IADD3 R12, P2, R14, UR4, RZ ;  /* 0x000000040e0c7c10 */ /* 0x004fc6000ff5e0ff */
[----:B------:R-:W2:Y:S01]  /*82d0*/  LDL R14, [R1+0x200] ;  /* 0x00020000010e7983 */ /* 0x000ea20000100800 */
[----:B------:R-:W-:-:S03]  /*82e0*/  IADD3.X R103, R18, UR8, RZ, P3, !PT ;  /* 0x0000000812677c10 */ /* 0x000fc60009ffe4ff */
[----:B------:R-:W2:Y:S04]  /*82f0*/  LDL R18, [R1+0x360] ;  /* 0x0003600001127983 */ /* 0x000ea80000100800 */
[----:B------:R-:W2:Y:S01]  /*8300*/  LDG.E.U8 R102, desc[UR12][R102.64] ;  /* 0x0000000c66667981 */ /* 0x000ea2000c1e1100 */
[----:B0-----:R-:W-:-:S03]  /*8310*/  IADD3 R6, P3, R17, UR4, RZ ;  /* 0x0000000411067c10 */ /* 0x001fc6000ff7e0ff */
[----:B------:R-:W2:Y:S01]  /*8320*/  LDL R17, [R1+0x204] ;  /* 0x0002040001117983 */ /* 0x000ea20000100800 */
[----:B------:R-:W-:-:S03]  /*8330*/  IADD3.X R13, R9, UR8, RZ, P2, !PT ;  /* 0x00000008090d7c10 */ /* 0x000fc600097fe4ff */
[----:B------:R-:W2:Y:S04]  /*8340*/  LDL R9, [R1+0x35c] ;  /* 0x00035c0001097983 */ /* 0x000ea80000100800 */
[----:B------:R-:W2:Y:S01]  /*8350*/  LDG.E.U8 R101, desc[UR12][R12.64] ;  /* 0x0000000c0c657981 */ /* 0x000ea2000c1e1100 */
[----:B-1----:R-:W-:-:S03]  /*8360*/  IADD3 R4, P2, R16, UR4, RZ ;  /* 0x0000000410047c10 */ /* 0x002fc6000ff5e0ff */
[----:B------:R-:W2:Y:S04]  /*8370*/  LDL R16, [R1+0x208] ;  /* 0x0002080001107983 */ /* 0x000ea80000100800 */
[----:B------:R-:W2:Y:S01]  /*8380*/  LDL R103, [R1+0x2ec] ;  /* 0x0002ec0001677983 */ /* 0x000ea20000100800 */
[----:B------:R-:W-:-:S03]  /*8390*/  IADD3.X R7, R0, UR8, RZ, P3, !PT ;  /* 0x0000000800077c10 */ /* 0x000fc60009ffe4ff */
[----:B------:R-:W2:Y:S01]  /*83a0*/  LDL R0, [R1+0x358] ;  /* 0x0003580001007983 */ /* 0x000ea20000100800 */
[----:B------:R-:W-:-:S03]  /*83b0*/  IADD3 R96, P3, R24, UR4, RZ ;  /* 0x0000000418607c10 */ /* 0x000fc6000ff7e0ff */
        /* <DEDUP_REMOVED lines=8> */
[----:B------:R-:W3:Y:S04]  /*8440*/  LDL R21, [R1+0x350] ;  /* 0x0003500001157983 */ /* 0x000ee80000100800 */
[----:B------:R-:W3:Y:S01]  /*8450*/  LDG.E.U8 R96, desc[UR12][R96.64] ;  /* 0x0000000c60607981 */ /* 0x000ee2000c1e1100 */
[----:B----4-:R-:W-:-:S03]  /*8460*/  IADD3 R4, P3, R20, UR4, RZ ;  /* 0x0000000414047c10 */ /* 0x010fc6000ff7e0ff */
[----:B------:R-:W4:Y:S04]  /*8470*/  LDL R20, [R1+0x214] ;  /* 0x0002140001147983 */ /* 0x000f280000100800 */
[----:B------:R-:W4:Y:S01]  /*8480*/  LDL R97, [R1+0x2f8] ;  /* 0x0002f80001617983 */ /* 0x000f220000100800 */
[----:B------:R-:W-:-:S03]  /*8490*/  IADD3.X R7, R15, UR8, RZ, P2, !PT ;  /* 0x000000080f077c10 */ /* 0x000fc600097fe4ff */
[----:B------:R-:W4:Y:S01]  /*84a0*/  LDL R15, [R1+0x348] ;  /* 0x00034800010f7983 */ /* 0x000f220000100800 */
[----:B------:R-:W-:-:S03]  /*84b0*/  IADD3 R12, P2, R19, UR4, RZ ;  /* 0x00000004130c7c10 */ /* 0x000fc6000ff5e0ff */
[----:B------:R-:W4:Y:S04]  /*84c0*/  LDL R19, [R1+0x218] ;  /* 0x0002180001137983 */ /* 0x000f280000100800 */
[----:B------:R0:W4:Y:S01]  /*84d0*/  LDG.E.U8 R95, desc[UR12][R6.64] ;  /* 0x0000000c065f7981 */ /* 0x000122000c1e1100 */
[----:B--2---:R-:W-:-:S03]  /*84e0*/  IADD3.X R5, R14, UR8, RZ, P3, !PT ;  /* 0x000000080e057c10 */ /* 0x004fc60009ffe4ff */
[----:B------:R-:W2:Y:S04]  /*84f0*/  LDL R14, [R1+0x344] ;  /* 0x00034400010e7983 */ /* 0x000ea80000100800 */
[----:B------:R1:W2:Y:S01]  /*8500*/  LDG.E.U8 R93, desc[UR12][R4.64] ;  /* 0x0000000c045d7981 */ /* 0x0002a2000c1e1100 */
[----:B------:R-:W-:Y:S02]  /*8510*/  IADD3.X R13, R17, UR8, RZ, P2, !PT ;  /* 0x00000008110d7c10 */ /* 0x000fe400097fe4ff */
[----:B0-----:R-:W-:Y:S01]  /*8520*/  IADD3 R6, P3, R18, UR4, RZ ;  /* 0x0000000412067c10 */ /* 0x001fe2000ff7e0ff */
[----:B------:R-:W2:Y:S01]  /*8530*/  LDL R17, [R1+0x340] ;  /* 0x0003400001117983 */ /* 0x000ea20000100800 */
[----:B-1----:R-:W-:-:S03]  /*8540*/  IADD3 R4, P2, R9, UR4, RZ ;  /* 0x0000000409047c10 */ /* 0x002fc6000ff5e0ff */
[----:B------:R-:W2:Y:S04]  /*8550*/  LDL R9, [R1+0x220] ;  /* 0x0002200001097983 */ /* 0x000ea80000100800 */
[----:B------:R-:W2:Y:S01]  /*8560*/  LDL R18, [R1+0x21c] ;  /* 0x00021c0001127983 */ /* 0x000ea20000100800 */
[----:B------:R-:W-:-:S03]  /*8570*/  IADD3.X R7, R16, UR8, RZ, P3, !PT ;  /* 0x0000000810077c10 */ /* 0x000fc60009ffe4ff */
[----:B------:R-:W2:Y:S04]  /*8580*/  LDL R16, [R1+0x33c] ;  /* 0x00033c0001107983 */ /* 0x000ea80000100800 */
[----:B------:R-:W2:Y:S01]  /*8590*/  LDG.E.U8 R91, desc[UR12][R12.64] ;  /* 0x0000000c0c5b7981 */ /* 0x000ea2000c1e1100 */
        /* <DEDUP_REMOVED lines=9> */
[----:B------:R-:W2:Y:S04]  /*8630*/  LDL R22, [R1+0x330] ;  /* 0x0003300001167983 */ /* 0x000ea80000100800 */
[----:B------:R-:W2:Y:S04]  /*8640*/  LDG.E.U8 R78, desc[UR12][R78.64] ;  /* 0x0000000c4e4e7981 */ /* 0x000ea8000c1e1100 */
[----:B------:R-:W2:Y:S01]  /*8650*/  LDL R79, [R1+0x2b8] ;  /* 0x0002b800014f7983 */ /* 0x000ea20000100800 */
[----:B---3--:R-:W-:Y:S02]  /*8660*/  IADD3 R4, P3, R21, UR4, RZ ;  /* 0x0000000415047c10 */ /* 0x008fe4000ff7e0ff */
[----:B----4-:R-:W-:-:S05]  /*8670*/  IADD3.X R7, R20, UR8, RZ, P2, !PT ;  /* 0x0000000814077c10 */ /* 0x010fca00097fe4ff */
[----:B------:R0:W3:Y:S01]  /*8680*/  LDG.E.U8 R49, desc[UR12][R6.64] ;  /* 0x0000000c06317981 */ /* 0x0000e2000c1e1100 */
[----:B------:R-:W-:-:S03]  /*8690*/  IADD3 R28, P2, R15, UR4, RZ ;  /* 0x000000040f1c7c10 */ /* 0x000fc6000ff5e0ff */
[----:B------:R-:W4:Y:S01]  /*86a0*/  LDL R15, [R1+0x230] ;  /* 0x00023000010f7983 */ /* 0x000f220000100800 */
[----:B------:R-:W-:-:S03]  /*86b0*/  IADD3.X R5, R19, UR8, RZ, P3, !PT ;  /* 0x0000000813057c10 */ /* 0x000fc60009ffe4ff */
[----:B------:R-:W3:Y:S04]  /*86c0*/  LDL R19, [R1+0x234] ;  /* 0x0002340001137983 */ /* 0x000ee80000100800 */
[----:B------:R1:W3:Y:S01]  /*86d0*/  LDG.E.U8 R77, desc[UR12][R4.64] ;  /* 0x0000000c044d7981 */ /* 0x0002e2000c1e1100 */
[----:B--2---:R-:W-:-:S03]  /*86e0*/  IADD3 R24, P3, R14, UR4, RZ ;  /* 0x000000040e187c10 */ /* 0x004fc6000ff7e0ff */
[----:B------:R-:W2:Y:S01]  /*86f0*/  LDL R14, [R1+0x32c] ;  /* 0x00032c00010e7983 */ /* 0x000ea20000100800 */
[----:B------:R-:W-:-:S03]  /*8700*/  IADD3.X R25, R9, UR8, RZ, P3, !PT ;  /* 0x0000000809197c10 */ /* 0x000fc60009ffe4ff */
[----:B------:R-:W2:Y:S01]  /*8710*/  LDL R9, [R1+0x324] ;  /* 0x0003240001097983 */ /* 0x000ea20000100800 */
[----:B------:R-:W-:-:S03]  /*8720*/  IADD3.X R29, R18, UR8, RZ, P2, !PT ;  /* 0x00000008121d7c10 */ /* 0x000fc600097fe4ff */
[----:B------:R-:W2:Y:S01]  /*8730*/  LDL R18, [R1+0x328] ;  /* 0x0003280001127983 */ /* 0x000ea20000100800 */
[----:B------:R-:W-:-:S03]  /*8740*/  IADD3 R20, P2, R17, UR4, RZ ;  /* 0x0000000411147c10 */ /* 0x000fc6000ff5e0ff */
[----:B------:R-:W2:Y:S01]  /*8750*/  LDG.E.U8 R28, desc[UR12][R28.64] ;  /* 0x0000000c1c1c7981 */ /* 0x000ea2000c1e1100 */
[----:B------:R-:W-:-:S03]  /*8760*/  IADD3 R16, P3, R16, UR4, RZ ;  /* 0x0000000410107c10 */ /* 0x000fc6000ff7e0ff */
[----:B------:R-:W2:Y:S01]  /*8770*/  LDG.E.U8 R24, desc[UR12][R24.64] ;  /* 0x0000000c18187981 */ /* 0x000ea2000c1e1100 */
[----:B------:R-:W-:-:S03]  /*8780*/  IADD3.X R21, R0, UR8, RZ, P2, !PT ;  /* 0x0000000800157c10 */ /* 0x000fc600097fe4ff */
[----:B------:R-:W2:Y:S04]  /*8790*/  LDL R0, [R1+0x320] ;  /* 0x0003200001007983 */ /* 0x000ea80000100800 */
[----:B------:R-:W2:Y:S01]  /*87a0*/  LDL R29, [R1+0x318] ;  /* 0x00031800011d7983 */ /* 0x000ea20000100800 */
[----:B------:R-:W-:Y:S02]  /*87b0*/  IADD3 R12, P2, R12, UR4, RZ ;  /* 0x000000040c0c7c10 */ /* 0x000fe4000ff5e0ff */
[----:B------:R-:W-:Y:S01]  /*87c0*/  IADD3.X R17, R27, UR8, RZ, P3, !PT ;  /* 0x000000081b117c10 */ /* 0x000fe20009ffe4ff */
[----:B------:R-:W2:Y:S01]  /*87d0*/  LDG.E.U8 R20, desc[UR12][R20.64] ;  /* 0x0000000c14147981 */ /* 0x000ea2000c1e1100 */
[----:B0-----:R-:W-:-:S03]  /*87e0*/  IADD3 R6, P3, R26, UR4, RZ ;  /* 0x000000041a067c10 */ /* 0x001fc6000ff7e0ff */
[----:B------:R-:W2:Y:S01]  /*87f0*/  LDL R27, [R1+0x248] ;  /* 0x00024800011b7983 */ /* 0x000ea20000100800 */
[----:B------:R-:W-:-:S03]  /*8800*/  IADD3.X R13, R23, UR8, RZ, P2, !PT ;  /* 0x00000008170d7c10 */ /* 0x000fc600097fe4ff */
[----:B------:R-:W2:Y:S01]  /*8810*/  LDL R23, [R1+0x24c] ;  /* 0x00024c0001177983 */ /* 0x000ea20000100800 */
[----:B-1----:R-:W-:-:S03]  /*8820*/  IADD3 R4, P2, R22, UR4, RZ ;  /* 0x0000000416047c10 */ /* 0x002fc6000ff5e0ff */
[----:B------:R-:W2:Y:S04]  /*8830*/  LDL R26, [R1+0x314] ;  /* 0x00031400011a7983 */ /* 0x000ea80000100800 */
[----:B------:R-:W2:Y:S04]  /*8840*/  LDL R22, [R1+0x258] ;  /* 0x0002580001167983 */ /* 0x000ea80000100800 */
[----:B------:R-:W2:Y:S04]  /*8850*/  LDG.E.U8 R13, desc[UR12][R12.64] ;  /* 0x0000000c0c0d7981 */ /* 0x000ea8000c1e1100 */
[----:B------:R-:W2:Y:S04]  /*8860*/  LDG.E.U8 R16, desc[UR12][R16.64] ;  /* 0x0000000c10107981 */ /* 0x000ea8000c1e1100 */
[----:B------:R-:W2:Y:S01]  /*8870*/  LDL R12, [R1+0x260] ;  /* 0x00026000010c7983 */ /* 0x000ea20000100800 */
[----:B----4-:R-:W-:-:S02]  /*8880*/  IADD3.X R7, R15, UR8, RZ, P3, !PT ;  /* 0x000000080f077c10 */ /* 0x010fc40009ffe4ff */
[----:B---3--:R-:W-:-:S03]  /*8890*/  IADD3.X R5, R19, UR8, RZ, P2, !PT ;  /* 0x0000000813057c10 */ /* 0x008fc600097fe4ff */
[----:B------:R-:W3:Y:S01]  /*88a0*/  LDG.E.U8 R6, desc[UR12][R6.64] ;  /* 0x0000000c06067981 */ /* 0x000ee2000c1e1100 */
[----:B--2---:R-:W-:-:S04]  /*88b0*/  IADD3 R14, P3, R14, UR4, RZ ;  /* 0x000000040e0e7c10 */ /* 0x004fc8000ff7e0ff */
[----:B------:R-:W-:Y:S02]  /*88c0*/  IADD3.X R15, R48, UR8, RZ, P3, !PT ;  /* 0x00000008300f7c10 */ /* 0x000fe40009ffe4ff */
[----:B------:R0:W2:Y:S04]  /*88d0*/  LDG.E.U8 R48, desc[UR12][R4.64] ;  /* 0x0000000c04307981 */ /* 0x0000a8000c1e1100 */
[----:B------:R1:W4:Y:S01]  /*88e0*/  LDG.E.U8 R25, desc[UR12][R14.64] ;  /* 0x0000000c0e197981 */ /* 0x000322000c1e1100 */
[----:B0-----:R-:W-:-:S03]  /*88f0*/  IADD3 R4, P3, R9, UR4, RZ ;  /* 0x0000000409047c10 */ /* 0x001fc6000ff7e0ff */
[----:B------:R-:W3:Y:S01]  /*8900*/  LDL R9, [R1+0x254] ;  /* 0x0002540001097983 */ /* 0x000ee20000100800 */
[----:B------:R-:W-:-:S04]  /*8910*/  IADD3 R18, P2, R18, UR4, RZ ;  /* 0x0000000412127c10 */ /* 0x000fc8000ff5e0ff */
[----:B------:R-:W-:Y:S02]  /*8920*/  IADD3.X R19, R57, UR8, RZ, P2, !PT ;  /* 0x0000000839137c10 */ /* 0x000fe400097fe4ff */
[----:B------:R-:W-:Y:S01]  /*8930*/  IADD3.X R5, R39, UR8, RZ, P3, !PT ;  /* 0x0000000827057c10 */ /* 0x000fe20009ffe4ff */
[----:B------:R-:W2:Y:S04]  /*8940*/  LDL R57, [R1+0x27c] ;  /* 0x00027c0001397983 */ /* 0x000ea80000100800 */
[----:B------:R-:W4:Y:S01]  /*8950*/  LDL R39, [R1+0x25c] ;  /* 0x00025c0001277983 */ /* 0x000f220000100800 */
[----:B-1----:R-:W-:-:S03]  /*8960*/  IADD3 R14, P2, R0, UR4, RZ ;  /* 0x00000004000e7c10 */ /* 0x002fc6000ff5e0ff */
[----:B------:R-:W2:Y:S04]  /*8970*/  LDL R0, [R1+0x268] ;  /* 0x0002680001007983 */ /* 0x000ea80000100800 */
[----:B------:R0:W4:Y:S01]  /*8980*/  LDG.E.U8 R21, desc[UR12][R18.64] ;  /* 0x0000000c12157981 */ /* 0x000122000c1e1100 */
[----:B------:R-:W-:-:S03]  /*8990*/  IADD3.X R15, R30, UR8, RZ, P2, !PT ;  /* 0x000000081e0f7c10 */ /* 0x000fc600097fe4ff */
[----:B------:R1:W4:Y:S04]  /*89a0*/  LDG.E.U8 R17, desc[UR12][R4.64] ;  /* 0x0000000c04117981 */ /* 0x000328000c1e1100 */
[----:B------:R-:W4:Y:S01]  /*89b0*/  LDL R30, [R1+0x264] ;  /* 0x00026400011e7983 */ /* 0x000f220000100800 */
[----:B0-----:R-:W-:-:S03]  /*89c0*/  IADD3 R18, P3, R38, UR4, RZ ;  /* 0x0000000426127c10 */ /* 0x001fc6000ff7e0ff */
[----:B------:R-:W4:Y:S01]  /*89d0*/  LDL R38, [R1+0x270] ;  /* 0x0002700001267983 */ /* 0x000f220000100800 */
[----:B-1----:R-:W-:-:S03]  /*89e0*/  IADD3 R4, P2, R29, UR4, RZ ;  /* 0x000000041d047c10 */ /* 0x002fc6000ff5e0ff */
[----:B------:R-:W4:Y:S01]  /*89f0*/  LDL R29, [R1+0x26c] ;  /* 0x00026c00011d7983 */ /* 0x000f220000100800 */
[----:B------:R-:W-:Y:S02]  /*8a00*/  IADD3.X R5, R23, UR8, RZ, P2, !PT ;  /* 0x0000000817057c10 */ /* 0x000fe400097fe4ff */
[----:B------:R-:W-:Y:S01]  /*8a10*/  IADD3 R22, P2, R22, UR4, RZ ;  /* 0x0000000416167c10 */ /* 0x000fe2000ff5e0ff */
[----:B------:R-:W4:Y:S01]  /*8a20*/  LDG.E.U8 R14, desc[UR12][R14.64] ;  /* 0x0000000c0e0e7981 */ /* 0x000f22000c1e1100 */
[----:B------:R-:W-:-:S03]  /*8a30*/  IADD3.X R19, R27, UR8, RZ, P3, !PT ;  /* 0x000000081b137c10 */ /* 0x000fc60009ffe4ff */
[----:B------:R-:W4:Y:S04]  /*8a40*/  LDG.E.U8 R4, desc[UR12][R4.64] ;  /* 0x0000000c04047981 */ /* 0x000f28000c1e1100 */
[----:B------:R-:W4:Y:S01]  /*8a50*/  LDL R15, [R1+0x284] ;  /* 0x00028400010f7983 */ /* 0x000f220000100800 */
[----:B------:R-:W-:-:S03]  /*8a60*/  IADD3 R26, P3, R26, UR4, RZ ;  /* 0x000000041a1a7c10 */ /* 0x000fc6000ff7e0ff */
[----:B------:R0:W4:Y:S01]  /*8a70*/  LDG.E.U8 R7, desc[UR12][R18.64] ;  /* 0x0000000c12077981 */ /* 0x000122000c1e1100 */
[----:B------:R-:W-:-:S03]  /*8a80*/  IADD3.X R27, R56, UR8, RZ, P3, !PT ;  /* 0x00000008381b7c10 */ /* 0x000fc60009ffe4ff */
[----:B------:R-:W4:Y:S04]  /*8a90*/  LDL R56, [R1+0x290] ;  /* 0x0002900001387983 */ /* 0x000f280000100800 */
[----:B------:R2:W4:Y:S01]  /*8aa0*/  LDG.E.U8 R5, desc[UR12][R26.64] ;  /* 0x0000000c1a057981 */ /* 0x000522000c1e1100 */
[----:B---3--:R-:W-:-:S03]  /*8ab0*/  IADD3.X R23, R9, UR8, RZ, P2, !PT ;  /* 0x0000000809177c10 */ /* 0x008fc600097fe4ff */
[----:B------:R-:W3:Y:S01]  /*8ac0*/  LDL R9, [R1+0x298] ;  /* 0x0002980001097983 */ /* 0x000ee20000100800 */
[----:B0-----:R-:W-:-:S03]  /*8ad0*/  IADD3 R18, P3, R12, UR4, RZ ;  /* 0x000000040c127c10 */ /* 0x001fc6000ff7e0ff */
[----:B------:R-:W3:Y:S01]  /*8ae0*/  LDL R12, [R1+0x28c] ;  /* 0x00028c00010c7983 */ /* 0x000ee20000100800 */
[----:B--2---:R-:W-:-:S03]  /*8af0*/  IADD3 R26, P2, R0, UR4, RZ ;  /* 0x00000004001a7c10 */ /* 0x004fc6000ff5e0ff */
[----:B------:R-:W2:Y:S01]  /*8b00*/  LDL R0, [R1+0x294] ;  /* 0x0002940001007983 */ /* 0x000ea20000100800 */
[----:B----4-:R-:W-:-:S03]  /*8b10*/  IADD3.X R19, R39, UR8, RZ, P3, !PT ;  /* 0x0000000827137c10 */ /* 0x010fc60009ffe4ff */
[----:B------:R0:W4:Y:S02]  /*8b20*/  LDG.E.U8 R39, desc[UR12][R22.64] ;  /* 0x0000000c16277981 */ /* 0x000124000c1e1100 */
[----:B0-----:R-:W-:Y:S02]  /*8b30*/  IADD3 R22, P3, R38, UR4, RZ ;  /* 0x0000000426167c10 */ /* 0x001fe4000ff7e0ff */
[----:B------:R-:W4:Y:S02]  /*8b40*/  LDL R38, [R1+0x29c] ;  /* 0x00029c0001267983 */ /* 0x000f240000100800 */
[----:B------:R-:W-:Y:S02]  /*8b50*/  IADD3.X R23, R29, UR8, RZ, P3, !PT ;  /* 0x000000081d177c10 */ /* 0x000fe40009ffe4ff */
[----:B------:R-:W4:Y:S01]  /*8b60*/  LDL R29, [R1+0x2a4] ;  /* 0x0002a400011d7983 */ /* 0x000f220000100800 */
[----:B------:R-:W-:-:S03]  /*8b70*/  IADD3.X R27, R30, UR8, RZ, P2, !PT ;  /* 0x000000081e1b7c10 */ /* 0x000fc600097fe4ff */
[----:B------:R0:W4:Y:S01]  /*8b80*/  LDG.E.U8 R30, desc[UR12][R18.64] ;  /* 0x0000000c121e7981 */ /* 0x000122000c1e1100 */
[----:B------:R-:W-:-:S03]  /*8b90*/  IADD3 R68, P3, R68, UR4, RZ ;  /* 0x0000000444447c10 */ /* 0x000fc6000ff7e0ff */
[----:B------:R-:W4:Y:S04]  /*8ba0*/  LDG.E.U8 R27, desc[UR12][R26.64] ;  /* 0x0000000c1a1b7981 */ /* 0x000f28000c1e1100 */
[----:B------:R-:W4:Y:S01]  /*8bb0*/  LDG.E.U8 R23, desc[UR12][R22.64] ;  /* 0x0000000c16177981 */ /* 0x000f22000c1e1100 */
[----:B0-----:R-:W-:Y:S02]  /*8bc0*/  IADD3 R18, P2, R69, UR4, RZ ;  /* 0x0000000445127c10 */ /* 0x001fe4000ff5e0ff */
[----:B------:R-:W-:Y:S02]  /*8bd0*/  IADD3.X R69, R57, UR8, RZ, P3, !PT ;  /* 0x0000000839457c10 */ /* 0x000fe40009ffe4ff */
[----:B------:R-:W-:Y:S01]  /*8be0*/  IADD3.X R19, R59, UR8, RZ, P2, !PT ;  /* 0x000000083b137c10 */ /* 0x000fe200097fe4ff */
[----:B------:R-:W4:Y:S01]  /*8bf0*/  LDL R26, [R1+0x2ac] ;  /* 0x0002ac00011a7983 */ /* 0x000f220000100800 */
[----:B------:R-:W-:-:S03]  /*8c00*/  IADD3 R58, P2, R58, UR4, RZ ;  /* 0x000000043a3a7c10 */ /* 0x000fc6000ff5e0ff */
[----:B------:R-:W4:Y:S01]  /*8c10*/  LDL R22, [R1+0x2b4] ;  /* 0x0002b40001167983 */ /* 0x000f220000100800 */
[----:B------:R-:W-:-:S03]  /*8c20*/  IADD3.X R59, R15, UR8, RZ, P2, !PT ;  /* 0x000000080f3b7c10 */ /* 0x000fc600097fe4ff */
[----:B------:R3:W4:Y:S01]  /*8c30*/  LDG.E.U8 R15, desc[UR12][R68.64] ;  /* 0x0000000c440f7981 */ /* 0x000722000c1e1100 */
[----:B------:R-:W-:-:S03]  /*8c40*/  IADD3 R56, P3, R56, UR4, RZ ;  /* 0x0000000438387c10 */ /* 0x000fc6000ff7e0ff */
[----:B------:R-:W4:Y:S04]  /*8c50*/  LDG.E.U8 R19, desc[UR12][R18.64] ;  /* 0x0000000c12137981 */ /* 0x000f28000c1e1100 */
[----:B------:R-:W4:Y:S01]  /*8c60*/  LDL R18, [R1+0x2bc] ;  /* 0x0002bc0001127983 */ /* 0x000f220000100800 */
[----:B---3--:R-:W-:-:S03]  /*8c70*/  IADD3 R68, P2, R9, UR4, RZ ;  /* 0x0000000409447c10 */ /* 0x008fc6000ff5e0ff */
[----:B------:R-:W3:Y:S01]  /*8c80*/  LDL R9, [R1+0x2c8] ;  /* 0x0002c80001097983 */ /* 0x000ee20000100800 */
[----:B------:R-:W-:-:S03]  /*8c90*/  IADD3.X R57, R12, UR8, RZ, P3, !PT ;  /* 0x000000080c397c10 */ /* 0x000fc60009ffe4ff */
[----:B------:R0:W3:Y:S01]  /*8ca0*/  LDG.E.U8 R12, desc[UR12][R58.64] ;  /* 0x0000000c3a0c7981 */ /* 0x0000e2000c1e1100 */
[----:B--2---:R-:W-:-:S03]  /*8cb0*/  IADD3.X R69, R0, UR8, RZ, P2, !PT ;  /* 0x0000000800457c10 */ /* 0x004fc600097fe4ff */
[----:B------:R1:W2:Y:S01]  /*8cc0*/  LDG.E.U8 R0, desc[UR12][R56.64] ;  /* 0x0000000c38007981 */ /* 0x0002a2000c1e1100 */
[----:B0-----:R-:W-:-:S03]  /*8cd0*/  IADD3 R58, P3, R76, UR4, RZ ;  /* 0x000000044c3a7c10 */ /* 0x001fc6000ff7e0ff */
[----:B------:R-:W2:Y:S01]  /*8ce0*/  LDL R76, [R1+0x2d4] ;  /* 0x0002d400014c7983 */ /* 0x000ea20000100800 */
[----:B-1----:R-:W-:-:S03]  /*8cf0*/  IADD3 R56, P2, R71, UR4, RZ ;  /* 0x0000000447387c10 */ /* 0x002fc6000ff5e0ff */
[----:B------:R-:W2:Y:S01]  /*8d00*/  LDL R71, [R1+0x2c4] ;  /* 0x0002c40001477983 */ /* 0x000ea20000100800 */
[----:B----4-:R-:W-:-:S03]  /*8d10*/  IADD3.X R59, R38, UR8, RZ, P3, !PT ;  /* 0x00000008263b7c10 */ /* 0x010fc60009ffe4ff */
[----:B------:R-:W4:Y:S01]  /*8d20*/  LDG.E.U8 R38, desc[UR12][R68.64] ;  /* 0x0000000c44267981 */ /* 0x000f22000c1e1100 */
[----:B------:R-:W-:-:S03]  /*8d30*/  IADD3.X R57, R29, UR8, RZ, P2, !PT ;  /* 0x000000081d397c10 */ /* 0x000fc600097fe4ff */
[----:B------:R0:W4:Y:S02]  /*8d40*/  LDG.E.U8 R29, desc[UR12][R58.64] ;  /* 0x0000000c3a1d7981 */ /* 0x000124000c1e1100 */
[----:B0-----:R-:W-:Y:S02]  /*8d50*/  IADD3 R58, P2, R79, UR4, RZ ;  /* 0x000000044f3a7c10 */ /* 0x001fe4000ff5e0ff */
[----:B------:R-:W4:Y:S01]  /*8d60*/  LDL R79, [R1+0x2dc] ;  /* 0x0002dc00014f7983 */ /* 0x000f220000100800 */
[----:B------:R-:W-:-:S03]  /*8d70*/  IADD3 R68, P3, R88, UR4, RZ ;  /* 0x0000000458447c10 */ /* 0x000fc6000ff7e0ff */
[----:B------:R-:W4:Y:S01]  /*8d80*/  LDL R88, [R1+0x2e4] ;  /* 0x0002e40001587983 */ /* 0x000f220000100800 */
[----:B------:R-:W-:-:S03]  /*8d90*/  IADD3.X R69, R26, UR8, RZ, P3, !PT ;  /* 0x000000081a457c10 */ /* 0x000fc60009ffe4ff */
[----:B------:R0:W4:Y:S01]  /*8da0*/  LDG.E.U8 R26, desc[UR12][R56.64] ;  /* 0x0000000c381a7981 */ /* 0x000122000c1e1100 */
[----:B------:R-:W-:-:S03]  /*8db0*/  IADD3.X R59, R22, UR8, RZ, P2, !PT ;  /* 0x00000008163b7c10 */ /* 0x000fc600097fe4ff */
[----:B------:R3:W4:Y:S01]  /*8dc0*/  LDG.E.U8 R22, desc[UR12][R68.64] ;  /* 0x0000000c44167981 */ /* 0x000722000c1e1100 */
[----:B0-----:R-:W-:-:S03]  /*8dd0*/  IADD3 R56, P3, R92, UR4, RZ ;  /* 0x000000045c387c10 */ /* 0x001fc6000ff7e0ff */
[----:B------:R-:W4:Y:S01]  /*8de0*/  LDL R92, [R1+0x2f4] ;  /* 0x0002f400015c7983 */ /* 0x000f220000100800 */
[----:B---3--:R-:W-:-:S03]  /*8df0*/  IADD3 R68, P2, R9, UR4, RZ ;  /* 0x0000000409447c10 */ /* 0x008fc6000ff5e0ff */
[----:B------:R-:W3:Y:S01]  /*8e00*/  LDL R9, [R1+0x2fc] ;  /* 0x0002fc0001097983 */ /* 0x000ee20000100800 */
[----:B------:R-:W-:-:S03]  /*8e10*/  IADD3.X R57, R18, UR8, RZ, P3, !PT ;  /* 0x0000000812397c10 */ /* 0x000fc60009ffe4ff */
[----:B------:R0:W3:Y:S02]  /*8e20*/  LDG.E.U8 R18, desc[UR12][R58.64] ;  /* 0x0000000c3a127981 */ /* 0x0000e4000c1e1100 */
[----:B0-----:R-:W-:Y:S02]  /*8e30*/  IADD3 R58, P3, R107, UR4, RZ ;  /* 0x000000046b3a7c10 */ /* 0x001fe4000ff7e0ff */
[----:B------:R-:W3:Y:S02]  /*8e40*/  LDL R107, [R1+0x90] ;  /* 0x00009000016b7983 */ /* 0x000ee40000100800 */
[----:B--2---:R-:W-:Y:S02]  /*8e50*/  IADD3.X R59, R76, UR8, RZ, P3, !PT ;  /* 0x000000084c3b7c10 */ /* 0x004fe40009ffe4ff */
[----:B------:R-:W-:Y:S02]  /*8e60*/  IADD3.X R69, R71, UR8, RZ, P2, !PT ;  /* 0x0000000847457c10 */ /* 0x000fe400097fe4ff */
[----:B------:R0:W2:Y:S04]  /*8e70*/  LDG.E.U8 R71, desc[UR12][R56.64] ;  /* 0x0000000c38477981 */ /* 0x0000a8000c1e1100 */
[----:B------:R1:W2:Y:S01]  /*8e80*/  LDG.E.U8 R76, desc[UR12][R68.64] ;  /* 0x0000000c444c7981 */ /* 0x0002a2000c1e1100 */
[----:B0-----:R-:W-:-:S03]  /*8e90*/  IADD3 R56, P2, R104, UR4, RZ ;  /* 0x0000000468387c10 */ /* 0x001fc6000ff5e0ff */
[----:B------:R-:W2:Y:S01]  /*8ea0*/  LDL R104, [R1+0x7c] ;  /* 0x00007c0001687983 */ /* 0x000ea20000100800 */
[----:B-1----:R-:W-:-:S03]  /*8eb0*/  IADD3 R68, P3, R98, UR4, RZ ;  /* 0x0000000462447c10 */ /* 0x002fc6000ff7e0ff */
        /* <DEDUP_REMOVED lines=8> */
[----:B------:R0:W4:Y:S04]  /*8f40*/  LDG.E.U8 R88, desc[UR12][R56.64] ;  /* 0x0000000c38587981 */ /* 0x000128000c1e1100 */
[----:B------:R-:W4:Y:S04]  /*8f50*/  LDG.E.U8 R68, desc[UR12][R68.64] ;  /* 0x0000000c44447981 */ /* 0x000f28000c1e1100 */
[----:B------:R1:W4:Y:S01]  /*8f60*/  LDG.E.U8 R69, desc[UR12][R58.64] ;  /* 0x0000000c3a457981 */ /* 0x000322000c1e1100 */
[----:B0-----:R-:W-:Y:S02]  /*8f70*/  IADD3 R56, P2, R97, UR4, RZ ;  /* 0x0000000461387c10 */ /* 0x001fe4000ff5e0ff */
[----:B-1----:R-:W-:-:S02]  /*8f80*/  IADD3 R58, P3, R94, UR4, RZ ;  /* 0x000000045e3a7c10 */ /* 0x002fc4000ff7e0ff */
[----:B------:R-:W-:-:S05]  /*8f90*/  IADD3.X R57, R92, UR8, RZ, P2, !PT ;  /* 0x000000085c397c10 */ /* 0x000fca00097fe4ff */
[----:B------:R0:W4:Y:S01]  /*8fa0*/  LDG.E.U8 R92, desc[UR12][R56.64] ;  /* 0x0000000c385c7981 */ /* 0x000122000c1e1100 */
[----:B---3--:R-:W-:-:S03]  /*8fb0*/  IADD3.X R59, R9, UR8, RZ, P3, !PT ;  /* 0x00000008093b7c10 */ /* 0x008fc60009ffe4ff */
[----:B------:R-:W3:Y:S01]  /*8fc0*/  LDL R9, [R1+0x94] ;  /* 0x0000940001097983 */ /* 0x000ee20000100800 */
[----:B0-----:R-:W-:-:S03]  /*8fd0*/  IADD3 R56, P3, R2, R122, RZ ;  /* 0x0000007a02387210 */ /* 0x001fc60007f7e0ff */
[----:B------:R0:W-:Y:S01]  /*8fe0*/  STL [R1+0x83c], R3 ;  /* 0x00083c0301007387 */ /* 0x0001e20000100800 */
[----:B------:R-:W-:Y:S02]  /*8ff0*/  LEA.HI.X.SX32 R57, R122, R3, 0x1, P3 ;  /* 0x000000037a397211 */ /* 0x000fe400018f0eff */
[----:B------:R-:W-:Y:S01]  /*9000*/  IADD3 R56, P2, R56, UR4, RZ ;  /* 0x0000000438387c10 */ /* 0x000fe2000ff5e0ff */
[----:B------:R1:W3:Y:S04]  /*9010*/  LDG.E.U8 R94, desc[UR12][R58.64] ;  /* 0x0000000c3a5e7981 */ /* 0x0002e8000c1e1100 */
[----:B------:R-:W3:Y:S04]  /*9020*/  LDL R112, [R1+0x98] ;  /* 0x0000980001707983 */ /* 0x000ee80000100800 */
[----:B0-----:R-:W3:Y:S01]  /*9030*/  LDL R3, [R1+0x80] ;  /* 0x0000800001037983 */ /* 0x001ee20000100800 */
[----:B-1----:R-:W-:Y:S01]  /*9040*/  IMAD.SHL.U32 R58, R122, 0x2, RZ ;  /* 0x000000027a3a7824 */ /* 0x002fe200078e00ff */
[----:B------:R-:W-:-:S02]  /*9050*/  IADD3.X R57, R57, UR8, RZ, P2, !PT ;  /* 0x0000000839397c10 */ /* 0x000fc400097fe4ff */
[----:B------:R-:W3:Y:S01]  /*9060*/  LDL R114, [R1+0x9c] ;  /* 0x00009c0001727983 */ /* 0x000ee20000100800 */
[----:B------:R-:W-:-:S03]  /*9070*/  IMAD.IADD R58, R58, 0x1, R2 ;  /* 0x000000013a3a7824 */ /* 0x000fc600078e0202 */
[----:B------:R0:W3:Y:S04]  /*9080*/  LDG.E.U8 R97, desc[UR12][R56.64] ;  /* 0x0000000c38617981 */ /* 0x0000e8000c1e1100 */
[----:B------:R-:W3:Y:S04]  /*9090*/  LDL R120, [R1+0xa4] ;  /* 0x0000a40001787983 */ /* 0x000ee80000100800 */
[----:B------:R-:W3:Y:S01]  /*90a0*/  LDL R125, [R1+0x2cc] ;  /* 0x0002cc00017d7983 */ /* 0x000ee20000100800 */
[----:B0-----:R-:W-:Y:S01]  /*90b0*/  IADD3 R56, P2, R58, UR4, RZ ;  /* 0x000000043a387c10 */ /* 0x001fe2000ff5e0ff */
[----:B------:R-:W-:-:S04]  /*90c0*/  IMAD R58, R122, 0x3, RZ ;  /* 0x000000037a3a7824 */ /* 0x000fc800078e02ff */
[----:B------:R-:W-:Y:S01]  /*90d0*/  IMAD.IADD R58, R58, 0x1, R2 ;  /* 0x000000013a3a7824 */ /* 0x000fe200078e0202 */
[----:B--2---:R-:W-:-:S05]  /*90e0*/  IADD3.X R57, R98, UR8, RZ, P2, !PT ;  /* 0x0000000862397c10 */ /* 0x004fca00097fe4ff */
[----:B------:R0:W2:Y:S02]  /*90f0*/  LDG.E.U8 R98, desc[UR12][R56.64] ;  /* 0x0000000c38627981 */ /* 0x0000a4000c1e1100 */
[----:B0-----:R-:W-:Y:S01]  /*9100*/  IADD3 R56, P2, R58, UR4, RZ ;  /* 0x000000043a387c10 */ /* 0x001fe2000ff5e0ff */
[----:B------:R-:W-:-:S03]  /*9110*/  IMAD.SHL.U32 R58, R122, 0x8, RZ ;  /* 0x000000087a3a7824 */ /* 0x000fc600078e00ff */
[----:B----4-:R-:W-:Y:S01]  /*9120*/  IADD3.X R57, R100, UR8, RZ, P2, !PT ;  /* 0x0000000864397c10 */ /* 0x010fe200097fe4ff */
[----:B------:R-:W-:-:S04]  /*9130*/  IMAD.IADD R58, R58, 0x1, R2 ;  /* 0x000000013a3a7824 */ /* 0x000fc800078e0202 */
[----:B------:R0:W4:Y:S02]  /*9140*/  LDG.E.U8 R100, desc[UR12][R56.64] ;  /* 0x0000000c38647981 */ /* 0x000124000c1e1100 */
[----:B0-----:R-:W-:Y:S01]  /*9150*/  IADD3 R56, P2, R58, UR4, RZ ;  /* 0x000000043a387c10 */ /* 0x001fe2000ff5e0ff */
[----:B------:R-:W-:-:S04]  /*9160*/  IMAD.SHL.U32 R58, R122, 0x4, RZ ;  /* 0x000000047a3a7824 */ /* 0x000fc800078e00ff */
[----:B------:R-:W-:Y:S01]  /*9170*/  IMAD.IADD R58, R58, 0x1, R2 ;  /* 0x000000013a3a7824 */ /* 0x000fe200078e0202 */
[----:B------:R-:W-:-:S04]  /*9180*/  IADD3.X R57, R103, UR8, RZ, P2, !PT ;  /* 0x0000000867397c10 */ /* 0x000fc800097fe4ff */
[----:B------:R-:W-:Y:S01]  /*9190*/  IADD3 R58, P2, R58, UR4, RZ ;  /* 0x000000043a3a7c10 */ /* 0x000fe2000ff5e0ff */
[----:B------:R0:W2:Y:S03]  /*91a0*/  LDG.E.U8 R103, desc[UR12][R56.64] ;  /* 0x0000000c38677981 */ /* 0x0000a6000c1e1100 */
[----:B------:R-:W-:-:S05]  /*91b0*/  IADD3.X R59, R104, UR8, RZ, P2, !PT ;  /* 0x00000008683b7c10 */ /* 0x000fca00097fe4ff */
[----:B------:R1:W4:Y:S01]  /*91c0*/  LDG.E.U8 R104, desc[UR12][R58.64] ;  /* 0x0000000c3a687981 */ /* 0x000322000c1e1100 */
[----:B0-----:R-:W-:-:S04]  /*91d0*/  IMAD R56, R122, 0x9, RZ ;  /* 0x000000097a387824 */ /* 0x001fc800078e02ff */
[----:B------:R-:W-:Y:S02]  /*91e0*/  IMAD.IADD R56, R56, 0x1, R2 ;  /* 0x0000000138387824 */ /* 0x000fe400078e0202 */
[----:B-1----:R-:W-:-:S03]  /*91f0*/  IMAD R58, R122, 0xa, RZ ;  /* 0x0000000a7a3a7824 */ /* 0x002fc600078e02ff */
[----:B------:R-:W-:Y:S01]  /*9200*/  IADD3 R56, P2, R56, UR4, RZ ;  /* 0x0000000438387c10 */ /* 0x000fe2000ff5e0ff */
[----:B------:R-:W-:-:S03]  /*9210*/  IMAD.IADD R58, R58, 0x1, R2 ;  /* 0x000000013a3a7824 */ /* 0x000fc600078e0202 */
[----:B------:R-:W-:Y:S02]  /*9220*/  IADD3.X R57, R107, UR8, RZ, P2, !PT ;  /* 0x000000086b397c10 */ /* 0x000fe400097fe4ff */
[----:B------:R-:W-:-:S03]  /*9230*/  IADD3 R58, P2, R58, UR4, RZ ;  /* 0x000000043a3a7c10 */ /* 0x000fc6000ff5e0ff */
[----:B------:R0:W4:Y:S02]  /*9240*/  LDG.E.U8 R107, desc[UR12][R56.64] ;  /* 0x0000000c386b7981 */ /* 0x000124000c1e1100 */
[----:B0-----:R-:W-:-:S04]  /*9250*/  IMAD R56, R122, 0x5, RZ ;  /* 0x000000057a387824 */ /* 0x001fc800078e02ff */
[----:B------:R-:W-:Y:S01]  /*9260*/  IMAD.IADD R56, R56, 0x1, R2 ;  /* 0x0000000138387824 */ /* 0x000fe200078e0202 */
[----:B---3--:R-:W-:Y:S02]  /*9270*/  IADD3.X R59, R9, UR8, RZ, P2, !PT ;  /* 0x00000008093b7c10 */ /* 0x008fe400097fe4ff */
[----:B------:R-:W3:Y:S02]  /*9280*/  LDL R9, [R1+0xa0] ;  /* 0x0000a00001097983 */ /* 0x000ee40000100800 */
[----:B------:R-:W-:Y:S02]  /*9290*/  IADD3 R56, P2, R56, UR4, RZ ;  /* 0x0000000438387c10 */ /* 0x000fe4000ff5e0ff */
[----:B------:R0:W4:Y:S02]  /*92a0*/  LDG.E.U8 R108, desc[UR12][R58.64] ;  /* 0x0000000c3a6c7981 */ /* 0x000124000c1e1100 */
[----:B------:R-:W-:Y:S02]  /*92b0*/  IADD3.X R57, R3, UR8, RZ, P2, !PT ;  /* 0x0000000803397c10 */ /* 0x000fe400097fe4ff */
[----:B------:R-:W2:Y:S01]  /*92c0*/  LDL R3, [R1+0x84] ;  /* 0x0000840001037983 */ /* 0x000ea20000100800 */
[----:B0-----:R-:W-:-:S03]  /*92d0*/  IMAD R58, R122, 0xb, RZ ;  /* 0x0000000b7a3a7824 */ /* 0x001fc600078e02ff */
[----:B------:R0:W4:Y:S01]  /*92e0*/  LDG.E.U8 R110, desc[UR12][R56.64] ;  /* 0x0000000c386e7981 */ /* 0x000122000c1e1100 */
[----:B------:R-:W-:-:S05]  /*92f0*/  IMAD.IADD R58, R58, 0x1, R2 ;  /* 0x000000013a3a7824 */ /* 0x000fca00078e0202 */
[----:B------:R-:W-:-:S04]  /*9300*/  IADD3 R58, P2, R58, UR4, RZ ;  /* 0x000000043a3a7c10 */ /* 0x000fc8000ff5e0ff */
[----:B------:R-:W-:Y:S01]  /*9310*/  IADD3.X R59, R112, UR8, RZ, P2, !PT ;  /* 0x00000008703b7c10 */ /* 0x000fe200097fe4ff */
[----:B0-----:R-:W-:-:S04]  /*9320*/  IMAD R56, R122, 0xc, RZ ;  /* 0x0000000c7a387824 */ /* 0x001fc800078e02ff */
[----:B------:R0:W4:Y:S01]  /*9330*/  LDG.E.U8 R112, desc[UR12][R58.64] ;  /* 0x0000000c3a707981 */ /* 0x000122000c1e1100 */
[----:B------:R-:W-:-:S05]  /*9340*/  IMAD.IADD R56, R56, 0x1, R2 ;  /* 0x0000000138387824 */ /* 0x000fca00078e0202 */
[----:B------:R-:W-:Y:S01]  /*9350*/  IADD3 R56, P2, R56, UR4, RZ ;  /* 0x0000000438387c10 */ /* 0x000fe2000ff5e0ff */
[----:B0-----:R-:W-:-:S04]  /*9360*/  IMAD R58, R122, 0xd, RZ ;  /* 0x0000000d7a3a7824 */ /* 0x001fc800078e02ff */
[----:B------:R-:W-:Y:S01]  /*9370*/  IMAD.IADD R58, R58, 0x1, R2 ;  /* 0x000000013a3a7824 */ /* 0x000fe200078e0202 */
[----:B------:R-:W-:-:S04]  /*9380*/  IADD3.X R57, R114, UR8, RZ, P2, !PT ;  /* 0x0000000872397c10 */ /* 0x000fc800097fe4ff */
[----:B------:R-:W-:Y:S01]  /*9390*/  IADD3 R58, P2, R58, UR4, RZ ;  /* 0x000000043a3a7c10 */ /* 0x000fe2000ff5e0ff */
[----:B------:R0:W4:Y:S02]  /*93a0*/  LDG.E.U8 R114, desc[UR12][R56.64] ;  /* 0x0000000c38727981 */ /* 0x000124000c1e1100 */
[----:B0-----:R-:W-:-:S04]  /*93b0*/  IMAD R56, R122, 0x6, RZ ;  /* 0x000000067a387824 */ /* 0x001fc800078e02ff */
[----:B------:R-:W-:Y:S01]  /*93c0*/  IMAD.IADD R56, R56, 0x1, R2 ;  /* 0x0000000138387824 */ /* 0x000fe200078e0202 */
[----:B---3--:R-:W-:Y:S02]  /*93d0*/  IADD3.X R59, R9, UR8, RZ, P2, !PT ;  /* 0x00000008093b7c10 */ /* 0x008fe400097fe4ff */
[----:B------:R-:W3:Y:S04]  /*93e0*/  LDL R9, [R1+0x310] ;  /* 0x0003100001097983 */ /* 0x000ee80000100800 */
[----:B------:R0:W4:Y:S01]  /*93f0*/  LDG.E.U8 R116, desc[UR12][R58.64] ;  /* 0x0000000c3a747981 */ /* 0x000122000c1e1100 */
[----:B------:R-:W-:Y:S01]  /*9400*/  IADD3 R56, P2, R56, UR4, RZ ;  /* 0x0000000438387c10 */ /* 0x000fe2000ff5e0ff */
[----:B0-----:R-:W-:-:S04]  /*9410*/  IMAD R58, R122, 0xe, RZ ;  /* 0x0000000e7a3a7824 */ /* 0x001fc800078e02ff */
[----:B------:R-:W-:Y:S01]  /*9420*/  IMAD.IADD R58, R58, 0x1, R2 ;  /* 0x000000013a3a7824 */ /* 0x000fe200078e0202 */
[----:B--2---:R-:W-:Y:S02]  /*9430*/  IADD3.X R57, R3, UR8, RZ, P2, !PT ;  /* 0x0000000803397c10 */ /* 0x004fe400097fe4ff */
[----:B------:R-:W2:Y:S02]  /*9440*/  LDL R3, [R1+0x30c] ;  /* 0x00030c0001037983 */ /* 0x000ea40000100800 */
[----:B------:R-:W-:Y:S02]  /*9450*/  IADD3 R58, P2, R58, UR4, RZ ;  /* 0x000000043a3a7c10 */ /* 0x000fe4000ff5e0ff */
[----:B------:R-:W4:Y:S02]  /*9460*/  LDG.E.U8 R118, desc[UR12][R56.64] ;  /* 0x0000000c38767981 */ /* 0x000f24000c1e1100 */
[----:B------:R-:W-:-:S05]  /*9470*/  IADD3.X R59, R120, UR8, RZ, P2, !PT ;  /* 0x00000008783b7c10 */ /* 0x000fca00097fe4ff */
[----:B------:R0:W4:Y:S04]  /*9480*/  LDG.E.U8 R120, desc[UR12][R58.64] ;  /* 0x0000000c3a787981 */ /* 0x000128000c1e1100 */
[----:B------:R-:W3:Y:S04]  /*9490*/  LDL R57, [R1+0x308] ;  /* 0x0003080001397983 */ /* 0x000ee80000100800 */
[----:B------:R-:W2:Y:S01]  /*94a0*/  LDL R59, [R1+0x304] ;  /* 0x00030400013b7983 */ /* 0x000ea20000100800 */
[----:B0-----:R-:W-:-:S03]  /*94b0*/  IMAD R58, R122, 0x7, RZ ;  /* 0x000000077a3a7824 */ /* 0x001fc600078e02ff */
[----:B------:R0:W-:Y:S01]  /*94c0*/  STL [R1+0x840], R2 ;  /* 0x0008400201007387 */ /* 0x0001e20000100800 */
[----:B------:R-:W-:-:S03]  /*94d0*/  IMAD.IADD R58, R58, 0x1, R2 ;  /* 0x000000013a3a7824 */ /* 0x000fc600078e0202 */
[----:B0-----:R-:W4:Y:S01]  /*94e0*/  LDL R2, [R1+0x2d0] ;  /* 0x0002d00001027983 */ /* 0x001f220000100800 */
[----:B---3--:R-:W-:-:S04]  /*94f0*/  IADD3 R56, P2, R57, UR4, RZ ;  /* 0x0000000439387c10 */ /* 0x008fc8000ff5e0ff */
[----:B--2---:R-:W-:Y:S02]  /*9500*/  IADD3.X R57, R59, UR8, RZ, P2, !PT ;  /* 0x000000083b397c10 */ /* 0x004fe400097fe4ff */
[----:B------:R-:W2:Y:S01]  /*9510*/  LDL R59, [R1+0x88] ;  /* 0x00008800013b7983 */ /* 0x000ea20000100800 */
[----:B------:R-:W-:-:S03]  /*9520*/  IADD3 R58, P2, R58, UR4, RZ ;  /* 0x000000043a3a7c10 */ /* 0x000fc6000ff5e0ff */
[----:B------:R4:W3:Y:S01]  /*9530*/  LDG.E.U8 R122, desc[UR12][R56.64] ;  /* 0x0000000c387a7981 */ /* 0x0008e2000c1e1100 */
[----:B------:R-:W0:Y:S01]  /*9540*/  S2UR UR9, SR_CgaCtaId ;  /* 0x00000000000979c3 */ /* 0x000e220000008800 */
[----:B--2---:R-:W-:Y:S02]  /*9550*/  IADD3.X R59, R59, UR8, RZ, P2, !PT ;  /* 0x000000083b3b7c10 */ /* 0x004fe400097fe4ff */
[----:B----4-:R-:W-:-:S04]  /*9560*/  IADD3 R56, P2, R2, UR4, RZ ;  /* 0x0000000402387c10 */ /* 0x010fc8000ff5e0ff */
[----:B------:R-:W-:Y:S01]  /*9570*/  IADD3.X R57, R125, UR8, RZ, P2, !PT ;  /* 0x000000087d397c10 */ /* 0x000fe200097fe4ff */
[----:B------:R-:W2:Y:S04]  /*9580*/  LDG.E.U8 R59, desc[UR12][R58.64] ;  /* 0x0000000c3a3b7981 */ /* 0x000ea8000c1e1100 */
[----:B------:R1:W4:Y:S02]  /*9590*/  LDG.E.U8 R125, desc[UR12][R56.64] ;  /* 0x0000000c387d7981 */ /* 0x000324000c1e1100 */
[----:B-1----:R-:W-:-:S04]  /*95a0*/  IADD3 R56, P2, R9, UR4, RZ ;  /* 0x0000000409387c10 */ /* 0x002fc8000ff5e0ff */
[----:B------:R-:W-:Y:S02]  /*95b0*/  IADD3.X R57, R3, UR8, RZ, P2, !PT ;  /* 0x0000000803397c10 */ /* 0x000fe400097fe4ff */
[----:B------:R-:W1:Y:S03]  /*95c0*/  S2R R3, SR_TID.X ;  /* 0x0000000000037919 */ /* 0x000e660000002100 */
[----:B------:R3:W4:Y:S01]  /*95d0*/  LDG.E.U8 R56, desc[UR12][R56.64] ;  /* 0x0000000c38387981 */ /* 0x000722000c1e1100 */
[----:B------:R-:W-:Y:S02]  /*95e0*/  UMOV UR8, 0x400 ;  /* 0x0000040000087882 */ /* 0x000fe40000000000 */
[----:B0-----:R-:W-:Y:S01]  /*95f0*/  ULEA UR8, UR9, UR8, 0x18 ;  /* 0x0000000809087291 */ /* 0x001fe2000f8ec03f */
[----:B-1----:R-:W-:Y:S01]  /*9600*/  LOP3.LUT R9, R3, 0xff, RZ, 0xc0, !PT ;  /* 0x000000ff03097812 */ /* 0x002fe200078ec0ff */
[----:B------:R-:W-:Y:S06]  /*9610*/  BAR.SYNC.DEFER_BLOCKING 0x0 ;  /* 0x0000000000007b1d */ /* 0x000fec0000010000 */
[----:B------:R-:W2:Y:S04]  /*9620*/  LDL.LU R3, [R1+0x20] ;  /* 0x0000200001037983 */ /* 0x000ea80000300800 */
[----:B------:R0:W-:Y:S04]  /*9630*/  STS.U8 [R9+UR8], R31 ;  /* 0x0000001f09007988 */ /* 0x0001e80008000008 */
[----:B------:R-:W-:Y:S04]  /*9640*/  STS.U8 [R9+UR8+0x800], R103 ;  /* 0x0008006709007988 */ /* 0x000fe80008000008 */
[----:B------:R-:W-:Y:S04]  /*9650*/  STS.U8 [R9+UR8+0x1000], R32 ;  /* 0x0010002009007988 */ /* 0x000fe80008000008 */
[----:B------:R-:W-:Y:S04]  /*9660*/  STS.U8 [R9+UR8+0x1800], R33 ;  /* 0x0018002109007988 */ /* 0x000fe80008000008 */
[----:B------:R-:W-:Y:S04]  /*9670*/  STS.U8 [R9+UR8+0x2000], R70 ;  /* 0x0020004609007988 */ /* 0x000fe80008000008 */
[----:B------:R-:W-:Y:S04]  /*9680*/  STS.U8 [R9+UR8+0x2800], R55 ;  /* 0x0028003709007988 */ /* 0x000fe80008000008 */
[----:B------:R-:W-:Y:S04]  /*9690*/  STS.U8 [R9+UR8+0x3000], R54 ;  /* 0x0030003609007988 */ /* 0x000fe80008000008 */
[----:B------:R-:W-:Y:S01]  /*96a0*/  STS.U8 [R9+UR8+0x3800], R53 ;  /* 0x0038003509007988 */ /* 0x000fe20008000008 */
[----:B0-----:R-:W-:-:S03]  /*96b0*/  LOP3.LUT R31, R9, 0x10, RZ, 0x3c, !PT ;  /* 0x00000010091f7812 */ /* 0x001fc600078e3cff */
[----:B------:R-:W-:Y:S04]  /*96c0*/  STS.U8 [R9+UR8+0x4000], R52 ;  /* 0x0040003409007988 */ /* 0x000fe80008000008 */
[----:B------:R-:W-:Y:S04]  /*96d0*/  STS.U8 [R9+UR8+0x4800], R51 ;  /* 0x0048003309007988 */ /* 0x000fe80008000008 */
[----:B------:R-:W-:Y:S04]  /*96e0*/  STS.U8 [R9+UR8+0x5000], R50 ;  /* 0x0050003209007988 */ /* 0x000fe80008000008 */
[----:B------:R-:W-:Y:S04]  /*96f0*/  STS.U8 [R9+UR8+0x5800], R49 ;  /* 0x0058003109007988 */ /* 0x000fe80008000008 */
[----:B------:R-:W-:Y:S04]  /*9700*/  STS.U8 [R9+UR8+0x6000], R48 ;  /* 0x0060003009007988 */ /* 0x000fe80008000008 */
[----:B------:R-:W-:Y:S04]  /*9710*/  STS.U8 [R9+UR8+0x6800], R39 ;  /* 0x0068002709007988 */ /* 0x000fe80008000008 */
[----:B------:R-:W-:Y:S04]  /*9720*/  STS.U8 [R9+UR8+0x7000], R38 ;  /* 0x0070002609007988 */ /* 0x000fe80008000008 */
[----:B------:R-:W-:Y:S04]  /*9730*/  STS.U8 [R9+UR8+0x7800], R79 ;  /* 0x0078004f09007988 */ /* 0x000fe80008000008 */
[----:B------:R0:W-:Y:S04]  /*9740*/  STS.U8 [R31+UR8+0x3100], R61 ;  /* 0x0031003d1f007988 */ /* 0x0001e80008000008 */
[----:B0-----:R-:W4:Y:S01]  /*9750*/  LDL.LU R61, [R1+0x94c] ;  /* 0x00094c00013d7983 */ /* 0x001f220000300800 */
[----:B------:R-:W3:Y:S02]  /*9760*/  S2R R2, SR_TID.X ;  /* 0x0000000000027919 */ /* 0x000ee40000002100 */
[----:B---3--:R-:W-:-:S02]  /*9770*/  IMAD.SHL.U32 R57, R2, 0x80, RZ ;  /* 0x0000008002397824 */ /* 0x008fc400078e00ff */
[----:B------:R-:W-:-:S03]  /*9780*/  IMAD.SHL.U32 R58, R2, 0x40, RZ ;  /* 0x00000040023a7824 */ /* 0x000fc600078e00ff */
[----:B------:R-:W-:-:S04]  /*9790*/  LOP3.LUT R57, R57, 0x200, RZ, 0xc0, !PT ;  /* 0x0000020039397812 */ /* 0x000fc800078ec0ff */
[----:B------:R-:W-:Y:S02]  /*97a0*/  LOP3.LUT R57, R57, 0x40, R58, 0xf8, !PT ;  /* 0x0000004039397812 */ /* 0x000fe400078ef83a */
[----:B------:R-:W-:-:S04]  /*97b0*/  SHF.R.S32.HI R58, RZ, 0x1, R2 ;  /* 0x00000001ff3a7819 */ /* 0x000fc80000011402 */
[----:B------:R-:W-:-:S04]  /*97c0*/  SGXT R58, R58, 0x1 ;  /* 0x000000013a3a781a */ /* 0x000fc80000000200 */
[----:B------:R-:W-:Y:S02]  /*97d0*/  LOP3.LUT R57, R57, 0x120, R58, 0xf8, !PT ;  /* 0x0000012039397812 */ /* 0x000fe400078ef83a */
[----:B------:R-:W-:-:S04]  /*97e0*/  SHF.R.S32.HI R58, RZ, 0x3, R2 ;  /* 0x00000003ff3a7819 */ /* 0x000fc80000011402 */
[----:B------:R-:W-:-:S04]  /*97f0*/  SGXT R58, R58, 0x1 ;  /* 0x000000013a3a781a */ /* 0x000fc80000000200 */
[----:B------:R-:W-:Y:S02]  /*9800*/  LOP3.LUT R58, R58, 0x90, RZ, 0xc0, !PT ;  /* 0x000000903a3a7812 */ /* 0x000fe400078ec0ff */
[----:B------:R-:W-:Y:S02]  /*9810*/  LOP3.LUT R33, R2, 0x7, RZ, 0xc0, !PT ;  /* 0x0000000702217812 */ /* 0x000fe400078ec0ff */
[----:B------:R-:W-:Y:S01]  /*9820*/  LOP3.LUT R58, R58, 0x10, R2, 0x78, !PT ;  /* 0x000000103a3a7812 */ /* 0x000fe200078e7802 */
[----:B------:R-:W-:-:S03]  /*9830*/  IMAD.SHL.U32 R32, R2, 0x2, RZ ;  /* 0x0000000202207824 */ /* 0x000fc600078e00ff */
[----:B------:R-:W-:Y:S01]  /*9840*/  LOP3.LUT R57, R57, R58, RZ, 0xfc, !PT ;  /* 0x0000003a39397212 */ /* 0x000fe200078efcff */
[----:B------:R-:W-:-:S05]  /*9850*/  IMAD.SHL.U32 R58, R33, 0x10, RZ ;  /* 0x00000010213a7824 */ /* 0x000fca00078e00ff */
[----:B------:R-:W-:Y:S02]  /*9860*/  LOP3.LUT R58, R58, 0x30, R32, 0x78, !PT ;  /* 0x000000303a3a7812 */ /* 0x000fe400078e7820 */
[C---:B------:R-:W-:Y:S01]  /*9870*/  LOP3.LUT R32, R9.reuse, 0x20, RZ, 0x3c, !PT ;  /* 0x0000002009207812 */ /* 0x040fe200078e3cff */
[----:B------:R-:W-:Y:S04]  /*9880*/  STS.U8 [R31+UR8+0x100], R97 ;  /* 0x000100611f007988 */ /* 0x000fe80008000008 */
[----:B------:R-:W-:Y:S04]  /*9890*/  STS.U8 [R31+UR8+0x900], R107 ;  /* 0x0009006b1f007988 */ /* 0x000fe80008000008 */
[----:B------:R-:W-:Y:S04]  /*98a0*/  STS.U8 [R31+UR8+0x1100], R37 ;  /* 0x001100251f007988 */ /* 0x000fe80008000008 */
[----:B------:R-:W-:Y:S04]  /*98b0*/  STS.U8 [R31+UR8+0x1900], R36 ;  /* 0x001900241f007988 */ /* 0x000fe80008000008 */
[----:B------:R-:W-:Y:S04]  /*98c0*/  STS.U8 [R31+UR8+0x2100], R35 ;  /* 0x002100231f007988 */ /* 0x000fe80008000008 */
[----:B------:R-:W-:Y:S04]  /*98d0*/  STS.U8 [R31+UR8+0x2900], R34 ;  /* 0x002900221f007988 */ /* 0x000fe80008000008 */
[----:B------:R0:W-:Y:S04]  /*98e0*/  STS.U8 [R31+UR8+0x3900], R42 ;  /* 0x0039002a1f007988 */ /* 0x0001e80008000008 */
        /* <DEDUP_REMOVED lines=8> */
[----:B0-----:R-:W3:Y:S04]  /*9970*/  LDL.LU R42, [R1+0x948] ;  /* 0x00094800012a7983 */ /* 0x001ee80000300800 */
[----:B------:R-:W-:Y:S04]  /*9980*/  STS.U8 [R32+UR8+0x2200], R67 ;  /* 0x0022004320007988 */ /* 0x000fe80008000008 */
[----:B------:R-:W-:Y:S04]  /*9990*/  STS.U8 [R32+UR8+0x2a00], R81 ;  /* 0x002a005120007988 */ /* 0x000fe80008000008 */
[----:B------:R-:W-:Y:S04]  /*99a0*/  STS.U8 [R32+UR8+0x3200], R87 ;  /* 0x0032005720007988 */ /* 0x000fe80008000008 */
[----:B------:R-:W-:Y:S04]  /*99b0*/  STS.U8 [R32+UR8+0x3a00], R43 ;  /* 0x003a002b20007988 */ /* 0x000fe80008000008 */
[----:B----4-:R0:W-:Y:S04]  /*99c0*/  STS.U8 [R32+UR8+0x1a00], R61 ;  /* 0x001a003d20007988 */ /* 0x0101e80008000008 */
[----:B0-----:R-:W4:Y:S04]  /*99d0*/  LDL.LU R61, [R1+0x944] ;  /* 0x00094400013d7983 */ /* 0x001f280000300800 */
[----:B------:R-:W3:Y:S04]  /*99e0*/  LDL.LU R67, [R1+0x940] ;  /* 0x0009400001437983 */ /* 0x000ee80000300800 */
[----:B------:R-:W4:Y:S04]  /*99f0*/  LDL.LU R81, [R1+0x93c] ;  /* 0x00093c0001517983 */ /* 0x000f280000300800 */
[----:B------:R-:W3:Y:S04]  /*9a00*/  LDL.LU R87, [R1+0x938] ;  /* 0x0009380001577983 */ /* 0x000ee80000300800 */
[----:B------:R-:W4:Y:S01]  /*9a10*/  LDL.LU R43, [R1+0x934] ;  /* 0x00093400012b7983 */ /* 0x000f220000300800 */
[----:B------:R-:W-:-:S03]  /*9a20*/  LOP3.LUT R25, R9, 0x30, RZ, 0x3c, !PT ;  /* 0x0000003009197812 */ /* 0x000fc600078e3cff */
[----:B------:R-:W-:Y:S04]  /*9a30*/  STS.U8 [R32+UR8+0x200], R98 ;  /* 0x0002006220007988 */ /* 0x000fe80008000008 */
[----:B------:R-:W-:Y:S04]  /*9a40*/  STS.U8 [R32+UR8+0xa00], R108 ;  /* 0x000a006c20007988 */ /* 0x000fe80008000008 */
[----:B--2---:R-:W-:Y:S04]  /*9a50*/  STS.U8 [R32+UR8+0x1200], R3 ;  /* 0x0012000320007988 */ /* 0x004fe80008000008 */
[----:B------:R-:W-:Y:S04]  /*9a60*/  STS.U8 [R32+UR8+0x4200], R123 ;  /* 0x0042007b20007988 */ /* 0x000fe80008000008 */
[----:B------:R-:W-:Y:S04]  /*9a70*/  STS.U8 [R32+UR8+0x4a00], R109 ;  /* 0x004a006d20007988 */ /* 0x000fe80008000008 */
[----:B------:R-:W-:Y:S04]  /*9a80*/  STS.U8 [R32+UR8+0x5200], R95 ;  /* 0x0052005f20007988 */ /* 0x000fe80008000008 */
[----:B------:R-:W-:Y:S04]  /*9a90*/  STS.U8 [R32+UR8+0x5a00], R28 ;  /* 0x005a001c20007988 */ /* 0x000fe80008000008 */
[----:B------:R0:W-:Y:S04]  /*9aa0*/  STS.U8 [R32+UR8+0x6200], R21 ;  /* 0x0062001520007988 */ /* 0x0001e80008000008 */
[----:B------:R-:W-:Y:S04]  /*9ab0*/  STS.U8 [R32+UR8+0x6a00], R27 ;  /* 0x006a001b20007988 */ /* 0x000fe80008000008 */
[----:B------:R-:W-:Y:S01]  /*9ac0*/  STS.U8 [R32+UR8+0x7200], R26 ;  /* 0x0072001a20007988 */ /* 0x000fe20008000008 */
[----:B0-----:R-:W-:-:S03]  /*9ad0*/  LOP3.LUT R21, R9, 0x40, RZ, 0x3c, !PT ;  /* 0x0000004009157812 */ /* 0x001fc600078e3cff */
[----:B------:R-:W-:Y:S04]  /*9ae0*/  STS.U8 [R32+UR8+0x7a00], R68 ;  /* 0x007a004420007988 */ /* 0x000fe80008000008 */
[----:B------:R0:W-:Y:S01]  /*9af0*/  STS.U8 [R25+UR8+0x6300], R17 ;  /* 0x0063001119007988 */ /* 0x0001e20008000008 */
[----:B------:R-:W1:Y:S03]  /*9b00*/  S2UR UR10, SR_CgaCtaId ;  /* 0x00000000000a79c3 */ /* 0x000e660000008800 */
        /* <DEDUP_REMOVED lines=14> */
[----:B------:R-:W-:Y:S01]  /*9bf0*/  STS.U8 [R25+UR8+0x7b00], R69 ;  /* 0x007b004519007988 */ /* 0x000fe20008000008 */
[----:B------:R-:W-:Y:S01]  /*9c00*/  LOP3.LUT R124, R2, 0xe0, RZ, 0xc0, !PT ;  /* 0x000000e0027c7812 */ /* 0x000fe200078ec0ff */
[----:B------:R-:W-:-:S02]  /*9c10*/  UMOV UR9, 0x400 ;  /* 0x0000040000097882 */ /* 0x000fc40000000000 */
[----:B-1----:R-:W-:Y:S01]  /*9c20*/  ULEA UR9, UR10, UR9, 0x18 ;  /* 0x000000090a097291 */ /* 0x002fe2000f8ec03f */
[----:B---3--:R-:W-:Y:S04]  /*9c30*/  STS.U8 [R25+UR8+0x1300], R87 ;  /* 0x0013005719007988 */ /* 0x008fe80008000008 */
[----:B------:R-:W-:Y:S04]  /*9c40*/  STS.U8 [R21+UR8+0x400], R104 ;  /* 0x0004006815007988 */ /* 0x000fe80008000008 */
[----:B------:R-:W-:Y:S04]  /*9c50*/  STS.U8 [R21+UR8+0xc00], R114 ;  /* 0x000c007215007988 */ /* 0x000fe80008000008 */
[----:B----4-:R-:W-:Y:S04]  /*9c60*/  STS.U8 [R21+UR8+0x1400], R81 ;  /* 0x0014005115007988 */ /* 0x010fe80008000008 */
        /* <DEDUP_REMOVED lines=14> */
[----:B------:R0:W-:Y:S04]  /*9d50*/  STS.U8 [R17+UR8+0x6500], R7 ;  /* 0x0065000711007988 */ /* 0x0001e80008000008 */
[----:B------:R-:W-:Y:S01]  /*9d60*/  STS.U8 [R17+UR8+0x500], R110 ;  /* 0x0005006e11007988 */ /* 0x000fe20008000008 */
[----:B0-----:R-:W-:-:S03]  /*9d70*/  LOP3.LUT R7, R9, 0x70, RZ, 0x3c, !PT ;  /* 0x0000007009077812 */ /* 0x001fc600078e3cff */
        /* <DEDUP_REMOVED lines=46> */
[----:B------:R-:W-:Y:S01]  /*a060*/  BAR.SYNC.DEFER_BLOCKING 0x0 ;  /* 0x0000000000007b1d */ /* 0x000fe20000010000 */
[----:B0-----:R-:W-:-:S04]  /*a070*/  IMAD R116, R33, 0x4, R124 ;  /* 0x0000000421747824 */ /* 0x001fc800078e027c */
[----:B-1----:R-:W-:Y:S01]  /*a080*/  IMAD.U32 R4, R116, 0x40, R58 ;  /* 0x0000004074047824 */ /* 0x002fe200078e003a */
[----:B--2---:R-:W-:Y:S01]  /*a090*/  LOP3.LUT R0, R57, 0x20, RZ, 0x3c, !PT ;  /* 0x0000002039007812 */ /* 0x004fe200078e3cff */
[----:B------:R-:W2:Y:S04]  /*a0a0*/  LDL R8, [R1+0x54] ;  /* 0x0000540001087983 */ /* 0x000ea80000100800 */
[----:B------:R-:W0:Y:S04]  /*a0b0*/  LDSM.16.MT88.4 R36, [R57+UR9+0x8000] ;  /* 0x008000093924783b */ /* 0x000e280008004200 */
[----:B------:R-:W1:Y:S04]  /*a0c0*/  LDSM.16.M88.4 R92, [R4+UR9] ;  /* 0x00000009045c783b */ /* 0x000e680008000200 */
[----:B------:R-:W3:Y:S04]  /*a0d0*/  LDSM.16.MT88.4 R28, [R57+UR9+0x8400] ;  /* 0x00840009391c783b */ /* 0x000ee80008004200 */
[----:B------:R-:W4:Y:S04]  /*a0e0*/  LDSM.16.MT88.4 R32, [R0+UR9+0x8000] ;  /* 0x008000090020783b */ /* 0x000f280008004200 */
[----:B------:R-:W-:Y:S04]  /*a0f0*/  LDSM.16.MT88.4 R24, [R0+UR9+0x8400] ;  /* 0x008400090018783b */ /* 0x000fe80008004200 */
[----:B------:R-:W4:Y:S04]  /*a100*/  LDSM.16.M88.4 R76, [R4+UR9+0x4000] ;  /* 0x00400009044c783b */ /* 0x000f280008000200 */
[----:B------:R-:W4:Y:S04]  /*a110*/  LDSM.16.MT88.4 R96, [R57+UR9+0x8800] ;  /* 0x008800093960783b */ /* 0x000f280008004200 */
[----:B------:R-:W4:Y:S01]  /*a120*/  LDSM.16.MT88.4 R20, [R57+UR9+0x8c00] ;  /* 0x008c00093914783b */ /* 0x000f220008004200 */
[----:B------:R-:W-:-:S03]  /*a130*/  LOP3.LUT R5, R4, 0x40, RZ, 0x3c, !PT ;  /* 0x0000004004057812 */ /* 0x000fc600078e3cff */
[----:B------:R-:W2:Y:S04]  /*a140*/  LDL.LU R47, [R1+0x58] ;  /* 0x00005800012f7983 */ /* 0x000ea80000300800 */
[----:B------:R-:W2:Y:S01]  /*a150*/  LDL.LU R66, [R1+0x5c] ;  /* 0x00005c0001427983 */ /* 0x000ea20000300800 */
[----:B0-----:R-:W-:-:S03]  /*a160*/  IMAD.MOV.U32 R16, RZ, RZ, R36 ;  /* 0x000000ffff107224 */ /* 0x001fc600078e0024 */
[----:B------:R-:W2:Y:S01]  /*a170*/  LDL.LU R67, [R1+0x60] ;  /* 0x0000600001437983 */ /* 0x000ea20000300800 */
[----:B------:R-:W-:Y:S01]  /*a180*/  IMAD.MOV.U32 R17, RZ, RZ, R38 ;  /* 0x000000ffff117224 */ /* 0x000fe200078e0026 */
[----:B-1----:R-:W-:Y:S02]  /*a190*/  F2FP.F16.E4M3.UNPACK_B R48, R92 ;  /* 0x0000005cff30723e */ /* 0x002fe400020006ff */
[----:B------:R-:W-:Y:S01]  /*a1a0*/  F2FP.F16.E4M3.UNPACK_B R49, R93 ;  /* 0x0000005dff31723e */ /* 0x000fe200020006ff */
[----:B---3--:R-:W-:Y:S02]  /*a1b0*/  IMAD.MOV.U32 R18, RZ, RZ, R28 ;  /* 0x000000ffff127224 */ /* 0x008fe400078e001c */
[----:B------:R-:W-:-:S07]  /*a1c0*/  IMAD.MOV.U32 R19, RZ, RZ, R30 ;  /* 0x000000ffff137224 */ /* 0x000fce00078e001e */
[----:B------:R-:W-:Y:S01]  /*a1d0*/  HMMA.16816.F32 R88, R16, R48, RZ ;  /* 0x000000301058723c */ /* 0x000fe200000018ff */
[----:B----4-:R-:W-:Y:S01]  /*a1e0*/  IMAD.MOV.U32 R12, RZ, RZ, R32 ;  /* 0x000000ffff0c7224 */ /* 0x010fe200078e0020 */
[----:B------:R-:W-:Y:S01]  /*a1f0*/  LDSM.16.MT88.4 R16, [R0+UR9+0x8c00] ;  /* 0x008c00090010783b */ /* 0x000fe20008004200 */
[----:B------:R-:W-:Y:S01]  /*a200*/  IMAD.MOV.U32 R13, RZ, RZ, R34 ;  /* 0x000000ffff0d7224 */ /* 0x000fe200078e0022 */
[----:B------:R-:W-:Y:S01]  /*a210*/  F2FP.F16.E4M3.UNPACK_B R6, R76 ;  /* 0x0000004cff06723e */ /* 0x000fe200020006ff */
[----:B------:R-:W-:Y:S01]  /*a220*/  IMAD.MOV.U32 R14, RZ, RZ, R24 ;  /* 0x000000ffff0e7224 */ /* 0x000fe200078e0018 */
[----:B------:R-:W-:Y:S01]  /*a230*/  F2FP.F16.E4M3.UNPACK_B R7, R77 ;  /* 0x0000004dff07723e */ /* 0x000fe200020006ff */
[----:B------:R-:W-:Y:S02]  /*a240*/  IMAD.MOV.U32 R15, RZ, RZ, R26 ;  /* 0x000000ffff0f7224 */ /* 0x000fe400078e001a */
[----:B------:R-:W-:Y:S02]  /*a250*/  IMAD.MOV.U32 R52, RZ, RZ, R36 ;  /* 0x000000ffff347224 */ /* 0x000fe400078e0024 */
[----:B------:R-:W-:-:S02]  /*a260*/  IMAD.MOV.U32 R53, RZ, RZ, R38 ;  /* 0x000000ffff357224 */ /* 0x000fc400078e0026 */
[----:B------:R-:W-:Y:S02]  /*a270*/  IMAD.MOV.U32 R54, RZ, RZ, R28 ;  /* 0x000000ffff367224 */ /* 0x000fe400078e001c */
[----:B------:R-:W-:Y:S01]  /*a280*/  IMAD.MOV.U32 R55, RZ, RZ, R30 ;  /* 0x000000ffff377224 */ /* 0x000fe200078e001e */
[----:B------:R-:W-:Y:S01]  /*a290*/  HMMA.16816.F32 R48, R12, R48, RZ ;  /* 0x000000300c30723c */ /* 0x000fe200000018ff */
[----:B------:R-:W0:Y:S01]  /*a2a0*/  LDSM.16.MT88.4 R12, [R0+UR9+0x8800] ;  /* 0x00880009000c783b */ /* 0x000e220008004200 */
[----:B------:R-:W-:Y:S01]  /*a2b0*/  IMAD.MOV.U32 R68, RZ, RZ, R32 ;  /* 0x000000ffff447224 */ /* 0x000fe200078e0020 */
[----:B------:R-:W-:Y:S01]  /*a2c0*/  F2FP.F16.E4M3.UNPACK_B R92, R92.H1 ;  /* 0x0000005cff5c723e */ /* 0x000fe200030006ff */
[----:B------:R-:W-:Y:S02]  /*a2d0*/  IMAD.MOV.U32 R69, RZ, RZ, R34 ;  /* 0x000000ffff457224 */ /* 0x000fe400078e0022 */
[----:B------:R-:W-:Y:S01]  /*a2e0*/  HMMA.16816.F32 R52, R52, R6, RZ ;  /* 0x000000063434723c */ /* 0x000fe200000018ff */
[----:B------:R-:W-:Y:S01]  /*a2f0*/  IMAD.MOV.U32 R70, RZ, RZ, R24 ;  /* 0x000000ffff467224 */ /* 0x000fe200078e0018 */
[----:B------:R-:W-:Y:S01]  /*a300*/  F2FP.F16.E4M3.UNPACK_B R93, R93.H1 ;  /* 0x0000005dff5d723e */ /* 0x000fe200030006ff */
[----:B------:R-:W-:-:S02]  /*a310*/  IMAD.MOV.U32 R71, RZ, RZ, R26 ;  /* 0x000000ffff477224 */ /* 0x000fc400078e001a */
[----:B------:R-:W-:Y:S02]  /*a320*/  IMAD.MOV.U32 R100, RZ, RZ, R37 ;  /* 0x000000ffff647224 */ /* 0x000fe400078e0025 */
[----:B------:R-:W-:Y:S02]  /*a330*/  IMAD.MOV.U32 R101, RZ, RZ, R39 ;  /* 0x000000ffff657224 */ /* 0x000fe400078e0027 */
[----:B------:R-:W-:Y:S02]  /*a340*/  IMAD.MOV.U32 R102, RZ, RZ, R29 ;  /* 0x000000ffff667224 */ /* 0x000fe400078e001d */
[----:B------:R-:W-:Y:S01]  /*a350*/  IMAD.MOV.U32 R103, RZ, RZ, R31 ;  /* 0x000000ffff677224 */ /* 0x000fe200078e001f */
[----:B------:R-:W-:Y:S06]  /*a360*/  HMMA.16816.F32 R68, R68, R6, RZ ;  /* 0x000000064444723c */ /* 0x000fec00000018ff */
[----:B------:R-:W-:Y:S01]  /*a370*/  HMMA.16816.F32 R88, R100, R92, R88 ;  /* 0x0000005c6458723c */ /* 0x000fe20000001858 */
[----:B------:R-:W-:Y:S01]  /*a380*/  IMAD.MOV.U32 R36, RZ, RZ, R37 ;  /* 0x000000ffff247224 */ /* 0x000fe200078e0025 */
[----:B------:R-:W-:Y:S01]  /*a390*/  F2FP.F16.E4M3.UNPACK_B R76, R76.H1 ;  /* 0x0000004cff4c723e */ /* 0x000fe200030006ff */
[----:B------:R-:W-:Y:S01]  /*a3a0*/  IMAD.MOV.U32 R37, RZ, RZ, R39 ;  /* 0x000000ffff257224 */ /* 0x000fe200078e0027 */
[----:B------:R-:W-:Y:S01]  /*a3b0*/  F2FP.F16.E4M3.UNPACK_B R77, R77.H1 ;  /* 0x0000004dff4d723e */ /* 0x000fe200030006ff */
[----:B------:R-:W-:-:S02]  /*a3c0*/  IMAD.MOV.U32 R38, RZ, RZ, R29 ;  /* 0x000000ffff267224 */ /* 0x000fc400078e001d */
[----:B------:R-:W-:Y:S02]  /*a3d0*/  IMAD.MOV.U32 R100, RZ, RZ, R33 ;  /* 0x000000ffff647224 */ /* 0x000fe400078e0021 */
[----:B------:R-:W-:Y:S02]  /*a3e0*/  IMAD.MOV.U32 R101, RZ, RZ, R35 ;  /* 0x000000ffff657224 */ /* 0x000fe400078e0023 */
[----:B------:R-:W-:Y:S02]  /*a3f0*/  IMAD.MOV.U32 R102, RZ, RZ, R25 ;  /* 0x000000ffff667224 */ /* 0x000fe400078e0019 */
[----:B------:R-:W-:Y:S02]  /*a400*/  IMAD.MOV.U32 R103, RZ, RZ, R27 ;  /* 0x000000ffff677224 */ /* 0x000fe400078e001b */
[----:B------:R-:W-:Y:S02]  /*a410*/  IMAD.MOV.U32 R39, RZ, RZ, R31 ;  /* 0x000000ffff277224 */ /* 0x000fe400078e001f */
[----:B------:R-:W-:-:S02]  /*a420*/  IMAD.MOV.U32 R32, RZ, RZ, R33 ;  /* 0x000000ffff207224 */ /* 0x000fc400078e0021 */
[----:B------:R-:W-:Y:S01]  /*a430*/  IMAD.MOV.U32 R33, RZ, RZ, R35 ;  /* 0x000000ffff217224 */ /* 0x000fe200078e0023 */
[----:B------:R-:W-:Y:S01]  /*a440*/  HMMA.16816.F32 R28, R100, R92, R48 ;  /* 0x0000005c641c723c */ /* 0x000fe20000001830 */
[----:B------:R-:W-:Y:S02]  /*a450*/  IMAD.MOV.U32 R34, RZ, RZ, R25 ;  /* 0x000000ffff227224 */ /* 0x000fe400078e0019 */
[----:B------:R-:W-:Y:S02]  /*a460*/  IMAD.MOV.U32 R24, RZ, RZ, R96 ;  /* 0x000000ffff187224 */ /* 0x000fe400078e0060 */
[----:B------:R-:W-:Y:S01]  /*a470*/  IMAD.MOV.U32 R26, RZ, RZ, R20 ;  /* 0x000000ffff1a7224 */ /* 0x000fe200078e0014 */
[----:B------:R-:W-:Y:S01]  /*a480*/  HMMA.16816.F32 R52, R36, R76, R52 ;  /* 0x0000004c2434723c */ /* 0x000fe20000001834 */
[----:B------:R-:W-:Y:S01]  /*a490*/  IMAD.MOV.U32 R35, RZ, RZ, R27 ;  /* 0x000000ffff237224 */ /* 0x000fe200078e001b */
[----:B------:R-:W-:Y:S01]  /*a4a0*/  F2FP.F16.E4M3.UNPACK_B R6, R78 ;  /* 0x0000004eff06723e */ /* 0x000fe200020006ff */
[----:B------:R-:W-:Y:S01]  /*a4b0*/  IMAD.MOV.U32 R25, RZ, RZ, R98 ;  /* 0x000000ffff197224 */ /* 0x000fe200078e0062 */
[----:B------:R-:W-:Y:S01]  /*a4c0*/  F2FP.F16.E4M3.UNPACK_B R7, R79 ;  /* 0x0000004fff07723e */ /* 0x000fe200020006ff */
[----:B------:R-:W-:Y:S01]  /*a4d0*/  IMAD.MOV.U32 R27, RZ, RZ, R22 ;  /* 0x000000ffff1b7224 */ /* 0x000fe200078e0016 */
[----:B------:R-:W-:Y:S01]  /*a4e0*/  LDSM.16.MT88.4 R48, [R57+UR9+0x9400] ;  /* 0x009400093930783b */ /* 0x000fe20008004200 */
[----:B------:R-:W-:-:S02]  /*a4f0*/  F2FP.F16.E4M3.UNPACK_B R36, R94 ;  /* 0x0000005eff24723e */ /* 0x000fc400020006ff */
[----:B------:R-:W-:Y:S01]  /*a500*/  F2FP.F16.E4M3.UNPACK_B R37, R95 ;  /* 0x0000005fff25723e */ /* 0x000fe200020006ff */
[----:B------:R-:W-:Y:S06]  /*a510*/  HMMA.16816.F32 R68, R32, R76, R68 ;  /* 0x0000004c2044723c */ /* 0x000fec0000001844 */
[----:B------:R-:W-:Y:S01]  /*a520*/  HMMA.16816.F32 R88, R24, R36, R88 ;  /* 0x000000241858723c */ /* 0x000fe20000001858 */
[----:B0-----:R-:W-:Y:S02]  /*a530*/  IMAD.MOV.U32 R32, RZ, RZ, R12 ;  /* 0x000000ffff207224 */ /* 0x001fe400078e000c */
[----:B------:R-:W-:-:S02]  /*a540*/  IMAD.MOV.U32 R33, RZ, RZ, R14 ;  /* 0x000000ffff217224 */ /* 0x000fc400078e000e */
[----:B------:R-:W-:Y:S02]  /*a550*/  IMAD.MOV.U32 R34, RZ, RZ, R16 ;  /* 0x000000ffff227224 */ /* 0x000fe400078e0010 */
[----:B------:R-:W-:Y:S01]  /*a560*/  IMAD.MOV.U32 R35, RZ, RZ, R18 ;  /* 0x000000ffff237224 */ /* 0x000fe200078e0012 */
[----:B------:R-:W-:Y:S01]  /*a570*/  HMMA.16816.F32 R52, R24, R6, R52 ;  /* 0x000000061834723c */ /* 0x000fe20000001834 */
[----:B------:R-:W-:Y:S01]  /*a580*/  F2FP.F16.E4M3.UNPACK_B R104, R94.H1 ;  /* 0x0000005eff68723e */ /* 0x000fe200030006ff */
[----:B------:R-:W-:Y:S01]  /*a590*/  IMAD.MOV.U32 R92, RZ, RZ, R97 ;  /* 0x000000ffff5c7224 */ /* 0x000fe200078e0061 */
[----:B------:R-:W-:-:S03]  /*a5a0*/  F2FP.F16.E4M3.UNPACK_B R105, R95.H1 ;  /* 0x0000005fff69723e */ /* 0x000fc600030006ff */
[----:B------:R-:W-:Y:S01]  /*a5b0*/  HMMA.16816.F32 R28, R32, R36, R28 ;  /* 0x00000024201c723c */ /* 0x000fe2000000181c */
[----:B------:R-:W0:Y:S01]  /*a5c0*/  LDSM.16.M88.4 R32, [R5+UR9] ;  /* 0x000000090520783b */ /* 0x000e220008000200 */
[----:B------:R-:W-:Y:S02]  /*a5d0*/  IMAD.MOV.U32 R24, RZ, RZ, R12 ;  /* 0x000000ffff187224 */ /* 0x000fe400078e000c */
[----:B------:R-:W-:Y:S01]  /*a5e0*/  IMAD.MOV.U32 R25, RZ, RZ, R14 ;  /* 0x000000ffff197224 */ /* 0x000fe200078e000e */
[----:B------:R-:W1:Y:S01]  /*a5f0*/  LDSM.16.MT88.4 R36, [R57+UR9+0x9000] ;  /* 0x009000093924783b */ /* 0x000e620008004200 */
[----:B------:R-:W-:Y:S02]  /*a600*/  IMAD.MOV.U32 R26, RZ, RZ, R16 ;  /* 0x000000ffff1a7224 */ /* 0x000fe400078e0010 */
[----:B------:R-:W-:Y:S02]  /*a610*/  IMAD.MOV.U32 R27, RZ, RZ, R18 ;  /* 0x000000ffff1b7224 */ /* 0x000fe400078e0012 */
[----:B------:R-:W-:-:S02]  /*a620*/  IMAD.MOV.U32 R93, RZ, RZ, R99 ;  /* 0x000000ffff5d7224 */ /* 0x000fc400078e0063 */
[----:B------:R-:W-:Y:S02]  /*a630*/  IMAD.MOV.U32 R94, RZ, RZ, R21 ;  /* 0x000000ffff5e7224 */ /* 0x000fe400078e0015 */
[----:B------:R-:W-:Y:S01]  /*a640*/  IMAD.MOV.U32 R95, RZ, RZ, R23 ;  /* 0x000000ffff5f7224 */ /* 0x000fe200078e0017 */
[----:B------:R-:W-:Y:S01]  /*a650*/  HMMA.16816.F32 R68, R24, R6, R68 ;  /* 0x000000061844723c */ /* 0x000fe20000001844 */
[----:B------:R-:W-:Y:S05]  /*a660*/  LDSM.16.M88.4 R24, [R5+UR9+0x4000] ;  /* 0x004000090518783b */ /* 0x000fea0008000200 */
[----:B------:R-:W-:Y:S01]  /*a670*/  HMMA.16816.F32 R88, R92, R104, R88 ;  /* 0x000000685c58723c */ /* 0x000fe20000001858 */
[----:B------:R-:W-:Y:S01]  /*a680*/  F2FP.F16.E4M3.UNPACK_B R6, R78.H1 ;  /* 0x0000004eff06723e */ /* 0x000fe200030006ff */
[----:B------:R-:W-:Y:S01]  /*a690*/  LDSM.16.MT88.4 R92, [R0+UR9+0x9400] ;  /* 0x00940009005c783b */ /* 0x000fe20008004200 */
[----:B------:R-:W-:-:S03]  /*a6a0*/  F2FP.F16.E4M3.UNPACK_B R7, R79.H1 ;  /* 0x0000004fff07723e */ /* 0x000fc600030006ff */
[----:B------:R-:W3:Y:S01]  /*a6b0*/  LDSM.16.MT88.4 R76, [R0+UR9+0x9000] ;  /* 0x00900009004c783b */ /* 0x000ee20008004200 */
[----:B------:R-:W-:Y:S02]  /*a6c0*/  IMAD.MOV.U32 R96, RZ, RZ, R97 ;  /* 0x000000ffff607224 */ /* 0x000fe400078e0061 */
[----:B------:R-:W-:Y:S02]  /*a6d0*/  IMAD.MOV.U32 R97, RZ, RZ, R99 ;  /* 0x000000ffff617224 */ /* 0x000fe400078e0063 */
[----:B------:R-:W-:Y:S02]  /*a6e0*/  IMAD.MOV.U32 R98, RZ, RZ, R21 ;  /* 0x000000ffff627224 */ /* 0x000fe400078e0015 */
[----:B------:R-:W-:Y:S02]  /*a6f0*/  IMAD.MOV.U32 R100, RZ, RZ, R13 ;  /* 0x000000ffff647224 */ /* 0x000fe400078e000d */
[----:B------:R-:W-:Y:S02]  /*a700*/  IMAD.MOV.U32 R101, RZ, RZ, R15 ;  /* 0x000000ffff657224 */ /* 0x000fe400078e000f */
[----:B------:R-:W-:-:S02]  /*a710*/  IMAD.MOV.U32 R102, RZ, RZ, R17 ;  /* 0x000000ffff667224 */ /* 0x000fc400078e0011 */
[----:B------:R-:W-:Y:S02]  /*a720*/  IMAD.MOV.U32 R103, RZ, RZ, R19 ;  /* 0x000000ffff677224 */ /* 0x000fe400078e0013 */
[----:B------:R-:W-:-:S05]  /*a730*/  IMAD.MOV.U32 R99, RZ, RZ, R23 ;  /* 0x000000ffff637224 */ /* 0x000fca00078e0017 */
[----:B------:R-:W-:Y:S06]  /*a740*/  HMMA.16816.F32 R28, R100, R104, R28 ;  /* 0x00000068641c723c */ /* 0x000fec000000181c */
[----:B------:R-:W-:Y:S01]  /*a750*/  HMMA.16816.F32 R52, R96, R6, R52 ;  /* 0x000000066034723c */ /* 0x000fe20000001834 */
[----:B------:R-:W-:Y:S02]  /*a760*/  IMAD.MOV.U32 R20, RZ, RZ, R13 ;  /* 0x000000ffff147224 */ /* 0x000fe400078e000d */
[----:B------:R-:W-:Y:S02]  /*a770*/  IMAD.MOV.U32 R21, RZ, RZ, R15 ;  /* 0x000000ffff157224 */ /* 0x000fe400078e000f */
[----:B------:R-:W-:-:S02]  /*a780*/  IMAD.MOV.U32 R22, RZ, RZ, R17 ;  /* 0x000000ffff167224 */ /* 0x000fc400078e0011 */
[----:B------:R-:W-:Y:S01]  /*a790*/  IMAD.MOV.U32 R23, RZ, RZ, R19 ;  /* 0x000000ffff177224 */ /* 0x000fe200078e0013 */
[----:B0-----:R-:W-:Y:S01]  /*a7a0*/  F2FP.F16.E4M3.UNPACK_B R96, R32 ;  /* 0x00000020ff60723e */ /* 0x001fe200020006ff */
[----:B-1----:R-:W-:Y:S01]  /*a7b0*/  IMAD.MOV.U32 R12, RZ, RZ, R36 ;  /* 0x000000ffff0c7224 */ /* 0x002fe200078e0024 */
[----:B------:R-:W-:Y:S01]  /*a7c0*/  F2FP.F16.E4M3.UNPACK_B R97, R33 ;  /* 0x00000021ff61723e */ /* 0x000fe200020006ff */
[----:B------:R-:W-:Y:S02]  /*a7d0*/  IMAD.MOV.U32 R13, RZ, RZ, R38 ;  /* 0x000000ffff0d7224 */ /* 0x000fe400078e0026 */
[----:B------:R-:W-:Y:S02]  /*a7e0*/  IMAD.MOV.U32 R14, RZ, RZ, R48 ;  /* 0x000000ffff0e7224 */ /* 0x000fe400078e0030 */
[----:B------:R-:W-:Y:S01]  /*a7f0*/  IMAD.MOV.U32 R15, RZ, RZ, R50 ;  /* 0x000000ffff0f7224 */ /* 0x000fe200078e0032 */
[----:B------:R-:W-:Y:S01]  /*a800*/  HMMA.16816.F32 R20, R20, R6, R68 ;  /* 0x000000061414723c */ /* 0x000fe20000001844 */
[----:B---3--:R-:W-:-:S02]  /*a810*/  IMAD.MOV.U32 R16, RZ, RZ, R76 ;  /* 0x000000ffff107224 */ /* 0x008fc400078e004c */
[----:B------:R-:W-:-:S03]  /*a820*/  IMAD.MOV.U32 R17, RZ, RZ, R78 ;  /* 0x000000ffff117224 */ /* 0x000fc600078e004e */
[----:B------:R-:W-:Y:S01]  /*a830*/  HMMA.16816.F32 R88, R12, R96, R88 ;  /* 0x000000600c58723c */ /* 0x000fe20000001858 */
[----:B------:R-:W-:Y:S01]  /*a840*/  F2FP.F16.E4M3.UNPACK_B R6, R24 ;  /* 0x00000018ff06723e */ /* 0x000fe200020006ff */
[----:B------:R-:W-:Y:S01]  /*a850*/  IMAD.MOV.U32 R18, RZ, RZ, R92 ;  /* 0x000000ffff127224 */ /* 0x000fe200078e005c */
[----:B------:R-:W-:Y:S01]  /*a860*/  F2FP.F16.E4M3.UNPACK_B R7, R25 ;  /* 0x00000019ff07723e */ /* 0x000fe200020006ff */
[----:B------:R-:W-:-:S06]  /*a870*/  IMAD.MOV.U32 R19, RZ, RZ, R94 ;  /* 0x000000ffff137224 */ /* 0x000fcc00078e005e */
[----:B------:R-:W-:Y:S01]  /*a880*/  HMMA.16816.F32 R52, R12, R6, R52 ;  /* 0x000000060c34723c */ /* 0x000fe20000001834 */
[----:B------:R-:W-:Y:S05]  /*a890*/  LDSM.16.MT88.4 R12, [R57+UR9+0x9c00] ;  /* 0x009c0009390c783b */ /* 0x000fea0008004200 */
[----:B------:R-:W-:Y:S01]  /*a8a0*/  HMMA.16816.F32 R68, R16, R96, R28 ;  /* 0x000000601044723c */ /* 0x000fe2000000181c */
[----:B------:R-:W0:Y:S01]  /*a8b0*/  LDSM.16.MT88.4 R16, [R57+UR9+0x9800] ;  /* 0x009800093910783b */ /* 0x000e220008004200 */
        /* <DEDUP_REMOVED lines=9> */
[----:B------:R-:W-:Y:S01]  /*a950*/  IMAD.MOV.U32 R31, RZ, RZ, R51 ;  /* 0x000000ffff1f7224 */ /* 0x000fe200078e0033 */
[----:B------:R-:W-:Y:S01]  /*a960*/  HMMA.16816.F32 R96, R96, R6, R20 ;  /* 0x000000066060723c */ /* 0x000fe20000001814 */
[----:B------:R-:W1:Y:S05]  /*a970*/  LDSM.16.MT88.4 R20, [R0+UR9+0x9800] ;  /* 0x009800090014783b */ /* 0x000e6a0008004200 */
[----:B------:R-:W-:Y:S01]  /*a980*/  HMMA.16816.F32 R88, R28, R32, R88 ;  /* 0x000000201c58723c */ /* 0x000fe20000001858 */
[----:B------:R-:W3:Y:S01]  /*a990*/  LDSM.16.MT88.4 R28, [R0+UR9+0x9c00] ;  /* 0x009c0009001c783b */ /* 0x000ee20008004200 */
        /* <DEDUP_REMOVED lines=11> */
[----:B------:R-:W-:Y:S02]  /*aa50*/  IMAD.MOV.U32 R49, RZ, RZ, R79 ;  /* 0x000000ffff317224 */ /* 0x000fe400078e004f */
[----:B------:R-:W-:Y:S02]  /*aa60*/  IMAD.MOV.U32 R50, RZ, RZ, R93 ;  /* 0x000000ffff327224 */ /* 0x000fe400078e005d */
[----:B------:R-:W-:Y:S01]  /*aa70*/  IMAD.MOV.U32 R51, RZ, RZ, R95 ;  /* 0x000000ffff337224 */ /* 0x000fe200078e005f */
[----:B------:R-:W-:Y:S01]  /*aa80*/  HMMA.16816.F32 R68, R100, R32, R68 ;  /* 0x000000206444723c */ /* 0x000fe20000001844 */
[----:B------:R-:W-:Y:S01]  /*aa90*/  F2FP.F16.E4M3.UNPACK_B R6, R26 ;  /* 0x0000001aff06723e */ /* 0x000fe200020006ff */
[----:B------:R-:W-:Y:S04]  /*aaa0*/  LDSM.16.MT88.4 R76, [R57+UR9+0xa400] ;  /* 0x00a40009394c783b */ /* 0x000fe80008004200 */
[----:B------:R-:W-:Y:S01]  /*aab0*/  HMMA.16816.F32 R36, R36, R24, R52 ;  /* 0x000000182424723c */ /* 0x000fe20000001834 */
[----:B------:R-:W-:Y:S01]  /*aac0*/  F2FP.F16.E4M3.UNPACK_B R32, R34 ;  /* 0x00000022ff20723e */ /* 0x000fe200020006ff */
[----:B------:R-:W-:Y:S01]  /*aad0*/  LDSM.16.M88.4 R100, [R4+UR9+0x4080] ;  /* 0x004080090464783b */ /* 0x000fe20008000200 */
[----:B------:R-:W-:-:S03]  /*aae0*/  F2FP.F16.E4M3.UNPACK_B R33, R35 ;  /* 0x00000023ff21723e */ /* 0x000fc600020006ff */
[----:B------:R-:W-:Y:S01]  /*aaf0*/  HMMA.16816.F32 R92, R48, R24, R96 ;  /* 0x00000018305c723c */ /* 0x000fe20000001860 */
[----:B0-----:R-:W-:Y:S02]  /*ab00*/  IMAD.MOV.U32 R52, RZ, RZ, R16 ;  /* 0x000000ffff347224 */ /* 0x001fe400078e0010 */
[----:B------:R-:W-:Y:S02]  /*ab10*/  IMAD.MOV.U32 R53, RZ, RZ, R18 ;  /* 0x000000ffff357224 */ /* 0x000fe400078e0012 */
[----:B------:R-:W-:Y:S02]  /*ab20*/  IMAD.MOV.U32 R54, RZ, RZ, R12 ;  /* 0x000000ffff367224 */ /* 0x000fe400078e000c */
[----:B------:R-:W-:-:S07]  /*ab30*/  IMAD.MOV.U32 R55, RZ, RZ, R14 ;  /* 0x000000ffff377224 */ /* 0x000fce00078e000e */
[----:B------:R-:W-:Y:S01]  /*ab40*/  HMMA.16816.F32 R48, R52, R32, R88 ;  /* 0x000000203430723c */ /* 0x000fe20000001858 */
[----:B------:R-:W-:Y:S01]  /*ab50*/  F2FP.F16.E4M3.UNPACK_B R7, R27 ;  /* 0x0000001bff07723e */ /* 0x000fe200020006ff */
[----:B-1----:R-:W-:Y:S02]  /*ab60*/  IMAD.MOV.U32 R96, RZ, RZ, R20 ;  /* 0x000000ffff607224 */ /* 0x002fe400078e0014 */
[----:B------:R-:W-:-:S03]  /*ab70*/  IMAD.MOV.U32 R97, RZ, RZ, R22 ;  /* 0x000000ffff617224 */ /* 0x000fc600078e0016 */
[----:B------:R-:W-:Y:S02]  /*ab80*/  IMAD.MOV.U32 R88, RZ, RZ, R16 ;  /* 0x000000ffff587224 */ /* 0x000fe400078e0010 */
[----:B------:R-:W-:Y:S02]  /*ab90*/  IMAD.MOV.U32 R89, RZ, RZ, R18 ;  /* 0x000000ffff597224 */ /* 0x000fe400078e0012 */
[----:B------:R-:W-:Y:S02]  /*aba0*/  IMAD.MOV.U32 R90, RZ, RZ, R12 ;  /* 0x000000ffff5a7224 */ /* 0x000fe400078e000c */
[----:B------:R-:W-:Y:S02]  /*abb0*/  IMAD.MOV.U32 R52, RZ, RZ, R20 ;  /* 0x000000ffff347224 */ /* 0x000fe400078e0014 */
[----:B------:R-:W-:Y:S02]  /*abc0*/  IMAD.MOV.U32 R53, RZ, RZ, R22 ;  /* 0x000000ffff357224 */ /* 0x000fe400078e0016 */
[----:B---3--:R-:W-:-:S02]  /*abd0*/  IMAD.MOV.U32 R54, RZ, RZ, R28 ;  /* 0x000000ffff367224 */ /* 0x008fc400078e001c */
[----:B------:R-:W-:Y:S02]  /*abe0*/  IMAD.MOV.U32 R55, RZ, RZ, R30 ;  /* 0x000000ffff377224 */ /* 0x000fe400078e001e */
[----:B------:R-:W-:Y:S02]  /*abf0*/  IMAD.MOV.U32 R91, RZ, RZ, R14 ;  /* 0x000000ffff5b7224 */ /* 0x000fe400078e000e */
[----:B------:R-:W-:Y:S02]  /*ac00*/  IMAD.MOV.U32 R98, RZ, RZ, R28 ;  /* 0x000000ffff627224 */ /* 0x000fe400078e001c */
[----:B------:R-:W-:Y:S01]  /*ac10*/  IMAD.MOV.U32 R99, RZ, RZ, R30 ;  /* 0x000000ffff637224 */ /* 0x000fe200078e001e */
[----:B------:R-:W-:Y:S01]  /*ac20*/  HMMA.16816.F32 R68, R52, R32, R68 ;  /* 0x000000203444723c */ /* 0x000fe20000001844 */
[----:B------:R-:W-:Y:S01]  /*ac30*/  LDSM.16.MT88.4 R52, [R57+UR9+0xa000] ;  /* 0x00a000093934783b */ /* 0x000fe20008004200 */
[----:B------:R-:W-:-:S04]  /*ac40*/  F2FP.F16.E4M3.UNPACK_B R34, R34.H1 ;  /* 0x00000022ff22723e */ /* 0x000fc800030006ff */
[----:B------:R-:W-:Y:S01]  /*ac50*/  HMMA.16816.F32 R88, R88, R6, R36 ;  /* 0x000000065858723c */ /* 0x000fe20000001824 */
[----:B------:R-:W0:Y:S01]  /*ac60*/  LDSM.16.M88.4 R36, [R4+UR9+0x80] ;  /* 0x000080090424783b */ /* 0x000e220008000200 */
[----:B------:R-:W-:-:S04]  /*ac70*/  F2FP.F16.E4M3.UNPACK_B R35, R35.H1 ;  /* 0x00000023ff23723e */ /* 0x000fc800030006ff */
[----:B------:R-:W-:Y:S07]  /*ac80*/  HMMA.16816.F32 R92, R96, R6, R92 ;  /* 0x00000006605c723c */ /* 0x000fee000000185c */
[----:B------:R-:W-:Y:S02]  /*ac90*/  IMAD.MOV.U32 R96, RZ, RZ, R17 ;  /* 0x000000ffff607224 */ /* 0x000fe400078e0011 */
[----:B------:R-:W-:Y:S02]  /*aca0*/  IMAD.MOV.U32 R97, RZ, RZ, R19 ;  /* 0x000000ffff617224 */ /* 0x000fe400078e0013 */
[----:B------:R-:W-:-:S02]  /*acb0*/  IMAD.MOV.U32 R98, RZ, RZ, R13 ;  /* 0x000000ffff627224 */ /* 0x000fc400078e000d */
[----:B------:R-:W-:Y:S01]  /*acc0*/  IMAD.MOV.U32 R99, RZ, RZ, R15 ;  /* 0x000000ffff637224 */ /* 0x000fe200078e000f */
[----:B------:R-:W-:Y:S02]  /*acd0*/  F2FP.F16.E4M3.UNPACK_B R6, R26.H1 ;  /* 0x0000001aff06723e */ /* 0x000fe400030006ff */
[----:B------:R-:W-:Y:S02]  /*ace0*/  F2FP.F16.E4M3.UNPACK_B R7, R27.H1 ;  /* 0x0000001bff07723e */ /* 0x000fe400030006ff */
[----:B------:R-:W1:Y:S02]  /*acf0*/  LDSM.16.MT88.4 R24, [R0+UR9+0xa000] ;  /* 0x00a000090018783b */ /* 0x000e640008004200 */
[----:B------:R-:W-:Y:S02]  /*ad00*/  HMMA.16816.F32 R96, R96, R34, R48 ;  /* 0x000000226060723c */ /* 0x000fe40000001830 */
[----:B------:R-:W3:Y:S01]  /*ad10*/  LDSM.16.MT88.4 R48, [R0+UR9+0xa400] ;  /* 0x00a400090030783b */ /* 0x000ee20008004200 */
        /* <DEDUP_REMOVED lines=9> */
[----:B------:R-:W-:Y:S02]  /*adb0*/  IMAD.MOV.U32 R13, RZ, RZ, R23 ;  /* 0x000000ffff0d7224 */ /* 0x000fe400078e0017 */
[----:B------:R-:W-:Y:S02]  /*adc0*/  IMAD.MOV.U32 R14, RZ, RZ, R29 ;  /* 0x000000ffff0e7224 */ /* 0x000fe400078e001d */
[----:B------:R-:W-:Y:S01]  /*add0*/  IMAD.MOV.U32 R15, RZ, RZ, R31 ;  /* 0x000000ffff0f7224 */ /* 0x000fe200078e001f */
[----:B------:R-:W-:Y:S06]  /*ade0*/  HMMA.16816.F32 R68, R104, R34, R68 ;  /* 0x000000226844723c */ /* 0x000fec0000001844 */
[-C--:B------:R-:W-:Y:S06]  /*adf0*/  HMMA.16816.F32 R16, R16, R6.reuse, R88 ;  /* 0x000000061010723c */ /* 0x080fec0000001858 */
[----:B------:R-:W-:Y:S01]  /*ae00*/  HMMA.16816.F32 R92, R12, R6, R92 ;  /* 0x000000060c5c723c */ /* 0x000fe2000000185c */
[----:B0-----:R-:W-:Y:S01]  /*ae10*/  F2FP.F16.E4M3.UNPACK_B R28, R36 ;  /* 0x00000024ff1c723e */ /* 0x001fe200020006ff */
[----:B------:R-:W-:Y:S01]  /*ae20*/  IMAD.MOV.U32 R20, RZ, RZ, R52 ;  /* 0x000000ffff147224 */ /* 0x000fe200078e0034 */
[----:B------:R-:W-:Y:S01]  /*ae30*/  F2FP.F16.E4M3.UNPACK_B R29, R37 ;  /* 0x00000025ff1d723e */ /* 0x000fe200020006ff */
[----:B------:R-:W-:-:S02]  /*ae40*/  IMAD.MOV.U32 R21, RZ, RZ, R54 ;  /* 0x000000ffff157224 */ /* 0x000fc400078e0036 */
[----:B------:R-:W-:Y:S02]  /*ae50*/  IMAD.MOV.U32 R22, RZ, RZ, R76 ;  /* 0x000000ffff167224 */ /* 0x000fe400078e004c */
[----:B------:R-:W-:Y:S01]  /*ae60*/  IMAD.MOV.U32 R23, RZ, RZ, R78 ;  /* 0x000000ffff177224 */ /* 0x000fe200078e004e */
[----:B------:R-:W-:Y:S01]  /*ae70*/  F2FP.F16.E4M3.UNPACK_B R6, R100 ;  /* 0x00000064ff06723e */ /* 0x000fe200020006ff */
[----:B------:R-:W-:Y:S01]  /*ae80*/  IMAD.MOV.U32 R32, RZ, RZ, R52 ;  /* 0x000000ffff207224 */ /* 0x000fe200078e0034 */
[----:B------:R-:W-:Y:S01]  /*ae90*/  F2FP.F16.E4M3.UNPACK_B R7, R101 ;  /* 0x00000065ff07723e */ /* 0x000fe200020006ff */
[----:B------:R-:W-:-:S03]  /*aea0*/  IMAD.MOV.U32 R33, RZ, RZ, R54 ;  /* 0x000000ffff217224 */ /* 0x000fc600078e0036 */
[----:B------:R-:W-:Y:S01]  /*aeb0*/  HMMA.16816.F32 R96, R20, R28, R96 ;  /* 0x0000001c1460723c */ /* 0x000fe20000001860 */
[----:B------:R-:W-:Y:S01]  /*aec0*/  IMAD.MOV.U32 R34, RZ, RZ, R76 ;  /* 0x000000ffff227224 */ /* 0x000fe200078e004c */
[----:B------:R-:W-:Y:S01]  /*aed0*/  LDSM.16.MT88.4 R20, [R57+UR9+0xac00] ;  /* 0x00ac00093914783b */ /* 0x000fe20008004200 */
[----:B-1----:R-:W-:Y:S02]  /*aee0*/  IMAD.MOV.U32 R12, RZ, RZ, R24 ;  /* 0x000000ffff0c7224 */ /* 0x002fe400078e0018 */
[----:B------:R-:W-:Y:S02]  /*aef0*/  IMAD.MOV.U32 R13, RZ, RZ, R26 ;  /* 0x000000ffff0d7224 */ /* 0x000fe400078e001a */
[----:B---3--:R-:W-:Y:S02]  /*af00*/  IMAD.MOV.U32 R14, RZ, RZ, R48 ;  /* 0x000000ffff0e7224 */ /* 0x008fe400078e0030 */
[----:B------:R-:W-:Y:S02]  /*af10*/  IMAD.MOV.U32 R15, RZ, RZ, R50 ;  /* 0x000000ffff0f7224 */ /* 0x000fe400078e0032 */
[----:B------:R-:W-:-:S05]  /*af20*/  IMAD.MOV.U32 R35, RZ, RZ, R78 ;  /* 0x000000ffff237224 */ /* 0x000fca00078e004e */
[----:B------:R-:W-:Y:S01]  /*af30*/  HMMA.16816.F32 R68, R12, R28, R68 ;  /* 0x0000001c0c44723c */ /* 0x000fe20000001844 */
[----:B------:R-:W-:Y:S05]  /*af40*/  LDSM.16.MT88.4 R28, [R0+UR9+0xac00] ;  /* 0x00ac0009001c783b */ /* 0x000fea0008004200 */
[-C--:B------:R-:W-:Y:S01]  /*af50*/  HMMA.16816.F32 R32, R32, R6.reuse, R16 ;  /* 0x000000062020723c */ /* 0x080fe20000001810 */
[----:B------:R-:W0:Y:S05]  /*af60*/  LDSM.16.MT88.4 R16, [R57+UR9+0xa800] ;  /* 0x00a800093910783b */ /* 0x000e2a0008004200 */
[----:B------:R-:W-:Y:S01]  /*af70*/  HMMA.16816.F32 R92, R12, R6, R92 ;  /* 0x000000060c5c723c */ /* 0x000fe2000000185c */
[----:B------:R-:W1:Y:S01]  /*af80*/  LDSM.16.MT88.4 R12, [R0+UR9+0xa800] ;  /* 0x00a80009000c783b */ /* 0x000e620008004200 */
[----:B------:R-:W-:Y:S01]  /*af90*/  F2FP.F16.E4M3.UNPACK_B R36, R36.H1 ;  /* 0x00000024ff24723e */ /* 0x000fe200030006ff */
[----:B------:R-:W-:Y:S01]  /*afa0*/  IMAD.MOV.U32 R88, RZ, RZ, R53 ;  /* 0x000000ffff587224 */ /* 0x000fe200078e0035 */
[----:B------:R-:W-:Y:S01]  /*afb0*/  F2FP.F16.E4M3.UNPACK_B R37, R37.H1 ;  /* 0x00000025ff25723e */ /* 0x000fe200030006ff */
[----:B------:R-:W-:-:S02]  /*afc0*/  IMAD.MOV.U32 R89, RZ, RZ, R55 ;  /* 0x000000ffff597224 */ /* 0x000fc400078e0037 */
[----:B------:R-:W-:Y:S02]  /*afd0*/  IMAD.MOV.U32 R90, RZ, RZ, R77 ;  /* 0x000000ffff5a7224 */ /* 0x000fe400078e004d */
[----:B------:R-:W-:Y:S02]  /*afe0*/  IMAD.MOV.U32 R91, RZ, RZ, R79 ;  /* 0x000000ffff5b7224 */ /* 0x000fe400078e004f */
[----:B------:R-:W-:Y:S02]  /*aff0*/  IMAD.MOV.U32 R52, RZ, RZ, R53 ;  /* 0x000000ffff347224 */ /* 0x000fe400078e0035 */
[----:B------:R-:W-:-:S03]  /*b000*/  IMAD.MOV.U32 R24, RZ, RZ, R25 ;  /* 0x000000ffff187224 */ /* 0x000fc600078e0019 */
[----:B------:R-:W-:Y:S01]  /*b010*/  HMMA.16816.F32 R96, R88, R36, R96 ;  /* 0x000000245860723c */ /* 0x000fe20000001860 */
[----:B------:R-:W-:Y:S01]  /*b020*/  IMAD.MOV.U32 R53, RZ, RZ, R55 ;  /* 0x000000ffff357224 */ /* 0x000fe200078e0037 */
[----:B------:R-:W-:Y:S01]  /*b030*/  F2FP.F16.E4M3.UNPACK_B R100, R100.H1 ;  /* 0x00000064ff64723e */ /* 0x000fe200030006ff */
[----:B------:R-:W-:Y:S01]  /*b040*/  IMAD.MOV.U32 R54, RZ, RZ, R77 ;  /* 0x000000ffff367224 */ /* 0x000fe200078e004d */
[----:B------:R-:W-:Y:S01]  /*b050*/  F2FP.F16.E4M3.UNPACK_B R101, R101.H1 ;  /* 0x00000065ff65723e */ /* 0x000fe200030006ff */
[----:B------:R-:W-:Y:S02]  /*b060*/  IMAD.MOV.U32 R55, RZ, RZ, R79 ;  /* 0x000000ffff377224 */ /* 0x000fe400078e004f */
[----:B------:R-:W-:Y:S02]  /*b070*/  IMAD.MOV.U32 R88, RZ, RZ, R25 ;  /* 0x000000ffff587224 */ /* 0x000fe400078e0019 */
[--C-:B------:R-:W-:Y:S02]  /*b080*/  IMAD.MOV.U32 R89, RZ, RZ, R27.reuse ;  /* 0x000000ffff597224 */ /* 0x100fe400078e001b */
[----:B------:R-:W-:-:S02]  /*b090*/  IMAD.MOV.U32 R25, RZ, RZ, R27 ;  /* 0x000000ffff197224 */ /* 0x000fc400078e001b */
[----:B------:R-:W-:Y:S02]  /*b0a0*/  IMAD.MOV.U32 R90, RZ, RZ, R49 ;  /* 0x000000ffff5a7224 */ /* 0x000fe400078e0031 */
[----:B------:R-:W-:Y:S02]  /*b0b0*/  IMAD.MOV.U32 R91, RZ, RZ, R51 ;  /* 0x000000ffff5b7224 */ /* 0x000fe400078e0033 */
[----:B------:R-:W-:Y:S02]  /*b0c0*/  IMAD.MOV.U32 R26, RZ, RZ, R49 ;  /* 0x000000ffff1a7224 */ /* 0x000fe400078e0031 */
[----:B------:R-:W-:Y:S01]  /*b0d0*/  IMAD.MOV.U32 R27, RZ, RZ, R51 ;  /* 0x000000ffff1b7224 */ /* 0x000fe200078e0033 */
[----:B------:R-:W-:Y:S06]  /*b0e0*/  HMMA.16816.F32 R32, R52, R100, R32 ;  /* 0x000000643420723c */ /* 0x000fec0000001820 */
[----:B------:R-:W-:Y:S06]  /*b0f0*/  HMMA.16816.F32 R68, R88, R36, R68 ;  /* 0x000000245844723c */ /* 0x000fec0000001844 */
[----:B------:R-:W-:Y:S01]  /*b100*/  HMMA.16816.F32 R92, R24, R100, R92 ;  /* 0x00000064185c723c */ /* 0x000fe2000000185c */
[----:B------:R-:W-:Y:S01]  /*b110*/  F2FP.F16.E4M3.UNPACK_B R36, R38 ;  /* 0x00000026ff24723e */ /* 0x000fe200020006ff */
[----:B0-----:R-:W-:Y:S01]  /*b120*/  IMAD.MOV.U32 R48, RZ, RZ, R16 ;  /* 0x000000ffff307224 */ /* 0x001fe200078e0010 */
[----:B------:R-:W-:Y:S01]  /*b130*/  F2FP.F16.E4M3.UNPACK_B R37, R39 ;  /* 0x00000027ff25723e */ /* 0x000fe200020006ff */
[----:B------:R-:W-:Y:S01]  /*b140*/  IMAD.MOV.U32 R49, RZ, RZ, R18 ;  /* 0x000000ffff317224 */ /* 0x000fe200078e0012 */
[----:B------:R-:W-:Y:S01]  /*b150*/  F2FP.F16.E4M3.UNPACK_B R6, R102 ;  /* 0x00000066ff06723e */ /* 0x000fe200020006ff */
[----:B------:R-:W-:Y:S01]  /*b160*/  IMAD.MOV.U32 R50, RZ, RZ, R20 ;  /* 0x000000ffff327224 */ /* 0x000fe200078e0014 */
[----:B------:R-:W-:Y:S01]  /*b170*/  F2FP.F16.E4M3.UNPACK_B R7, R103 ;  /* 0x00000067ff07723e */ /* 0x000fe200020006ff */
[----:B------:R-:W-:-:S02]  /*b180*/  IMAD.MOV.U32 R51, RZ, RZ, R22 ;  /* 0x000000ffff337224 */ /* 0x000fc400078e0016 */
[----:B-1----:R-:W-:Y:S02]  /*b190*/  IMAD.MOV.U32 R24, RZ, RZ, R12 ;  /* 0x000000ffff187224 */ /* 0x002fe400078e000c */
        /* <DEDUP_REMOVED lines=12> */
[----:B------:R-:W-:Y:S01]  /*b260*/  F2FP.F16.E4M3.UNPACK_B R100, R38.H1 ;  /* 0x00000026ff64723e */ /* 0x000fe200030006ff */
[----:B------:R-:W0:Y:S01]  /*b270*/  LDSM.16.M88.4 R48, [R5+UR9+0x80] ;  /* 0x000080090530783b */ /* 0x000e220008000200 */
[----:B------:R-:W-:-:S03]  /*b280*/  F2FP.F16.E4M3.UNPACK_B R101, R39.H1 ;  /* 0x00000027ff65723e */ /* 0x000fc600030006ff */
[----:B------:R-:W-:Y:S01]  /*b290*/  HMMA.16816.F32 R24, R24, R36, R68 ;  /* 0x000000241818723c */ /* 0x000fe20000001844 */
[----:B------:R-:W-:Y:S04]  /*b2a0*/  LDSM.16.MT88.4 R68, [R57+UR9+0xb400] ;  /* 0x00b400093944783b */ /* 0x000fe80008004200 */
[----:B------:R-:W-:Y:S01]  /*b2b0*/  LDSM.16.MT88.4 R36, [R0+UR9+0xb000] ;  /* 0x00b000090024783b */ /* 0x000fe20008004200 */
[-C--:B------:R-:W-:Y:S03]  /*b2c0*/  HMMA.16816.F32 R32, R52, R6.reuse, R32 ;  /* 0x000000063420723c */ /* 0x080fe60000001820 */
[----:B------:R-:W1:Y:S03]  /*b2d0*/  LDSM.16.MT88.4 R52, [R57+UR9+0xb000] ;  /* 0x00b000093934783b */ /* 0x000e660008004200 */
[----:B------:R-:W-:Y:S01]  /*b2e0*/  HMMA.16816.F32 R92, R88, R6, R92 ;  /* 0x00000006585c723c */ /* 0x000fe2000000185c */
[----:B------:R-:W3:Y:S04]  /*b2f0*/  LDSM.16.MT88.4 R88, [R0+UR9+0xb400] ;  /* 0x00b400090058783b */ /* 0x000ee80008004200 */
[----:B------:R-:W4:Y:S01]  /*b300*/  LDSM.16.M88.4 R4, [R5+UR9+0x4080] ;  /* 0x004080090504783b */ /* 0x000f220008000200 */
        /* <DEDUP_REMOVED lines=8> */
[-C--:B------:R-:W-:Y:S01]  /*b390*/  HMMA.16816.F32 R76, R96, R100.reuse, R76 ;  /* 0x00000064604c723c */ /* 0x080fe2000000184c */
[----:B------:R-:W-:Y:S02]  /*b3a0*/  IMAD.MOV.U32 R16, RZ, RZ, R17 ;  /* 0x000000ffff107224 */ /* 0x000fe400078e0011 */
[----:B------:R-:W-:Y:S01]  /*b3b0*/  IMAD.MOV.U32 R12, RZ, RZ, R13 ;  /* 0x000000ffff0c7224 */ /* 0x000fe200078e000d */
[----:B------:R-:W-:Y:S01]  /*b3c0*/  F2FP.F16.E4M3.UNPACK_B R102, R102.H1 ;  /* 0x00000066ff66723e */ /* 0x000fe200030006ff */
[----:B------:R-:W-:Y:S01]  /*b3d0*/  IMAD.MOV.U32 R17, RZ, RZ, R19 ;  /* 0x000000ffff117224 */ /* 0x000fe200078e0013 */
[----:B------:R-:W-:Y:S01]  /*b3e0*/  HMMA.16816.F32 R24, R104, R100, R24 ;  /* 0x000000646818723c */ /* 0x000fe20000001818 */
[----:B------:R-:W-:Y:S01]  /*b3f0*/  IMAD.MOV.U32 R13, RZ, RZ, R15 ;  /* 0x000000ffff0d7224 */ /* 0x000fe200078e000f */
[----:B------:R-:W-:Y:S01]  /*b400*/  F2FP.F16.E4M3.UNPACK_B R103, R103.H1 ;  /* 0x00000067ff67723e */ /* 0x000fe200030006ff */
[----:B------:R-:W-:-:S02]  /*b410*/  IMAD.MOV.U32 R18, RZ, RZ, R21 ;  /* 0x000000ffff127224 */ /* 0x000fc400078e0015 */
[----:B------:R-:W-:Y:S02]  /*b420*/  IMAD.MOV.U32 R19, RZ, RZ, R23 ;  /* 0x000000ffff137224 */ /* 0x000fe400078e0017 */
[----:B------:R-:W-:Y:S02]  /*b430*/  IMAD.MOV.U32 R14, RZ, RZ, R29 ;  /* 0x000000ffff0e7224 */ /* 0x000fe400078e001d */
[----:B------:R-:W-:-:S03]  /*b440*/  IMAD.MOV.U32 R15, RZ, RZ, R31 ;  /* 0x000000ffff0f7224 */ /* 0x000fc600078e001f */
[-C--:B------:R-:W-:Y:S06]  /*b450*/  HMMA.16816.F32 R16, R16, R102.reuse, R32 ;  /* 0x000000661010723c */ /* 0x080fec0000001820 */
[----:B------:R-:W-:Y:S01]  /*b460*/  HMMA.16816.F32 R28, R12, R102, R92 ;  /* 0x000000660c1c723c */ /* 0x000fe2000000185c */
[----:B0-----:R-:W-:Y:S01]  /*b470*/  F2FP.F16.E4M3.UNPACK_B R32, R48 ;  /* 0x00000030ff20723e */ /* 0x001fe200020006ff */
[----:B-1----:R-:W-:Y:S01]  /*b480*/  IMAD.MOV.U32 R20, RZ, RZ, R52 ;  /* 0x000000ffff147224 */ /* 0x002fe200078e0034 */
[----:B------:R-:W-:Y:S01]  /*b490*/  F2FP.F16.E4M3.UNPACK_B R33, R49 ;  /* 0x00000031ff21723e */ /* 0x000fe200020006ff */
[----:B------:R-:W-:Y:S01]  /*b4a0*/  IMAD.MOV.U32 R21, RZ, RZ, R54 ;  /* 0x000000ffff157224 */ /* 0x000fe200078e0036 */
[----:B------:R-:W-:Y:S01]  /*b4b0*/  LDSM.16.MT88.4 R92, [R0+UR9+0xbc00] ;  /* 0x00bc0009005c783b */ /* 0x000fe20008004200 */
[----:B------:R-:W-:-:S02]  /*b4c0*/  IMAD.MOV.U32 R22, RZ, RZ, R68 ;  /* 0x000000ffff167224 */ /* 0x000fc400078e0044 */
[----:B------:R-:W-:Y:S02]  /*b4d0*/  IMAD.MOV.U32 R23, RZ, RZ, R70 ;  /* 0x000000ffff177224 */ /* 0x000fe400078e0046 */
[----:B------:R-:W-:Y:S02]  /*b4e0*/  IMAD.MOV.U32 R12, RZ, RZ, R36 ;  /* 0x000000ffff0c7224 */ /* 0x000fe400078e0024 */
[----:B------:R-:W-:Y:S02]  /*b4f0*/  IMAD.MOV.U32 R13, RZ, RZ, R38 ;  /* 0x000000ffff0d7224 */ /* 0x000fe400078e0026 */
[----:B---3--:R-:W-:Y:S02]  /*b500*/  IMAD.MOV.U32 R14, RZ, RZ, R88 ;  /* 0x000000ffff0e7224 */ /* 0x008fe400078e0058 */
[----:B------:R-:W-:Y:S01]  /*b510*/  IMAD.MOV.U32 R15, RZ, RZ, R90 ;  /* 0x000000ffff0f7224 */ /* 0x000fe200078e005a */
[-C--:B------:R-:W-:Y:S06]  /*b520*/  HMMA.16816.F32 R76, R20, R32.reuse, R76 ;  /* 0x00000020144c723c */ /* 0x080fec000000184c */
[----:B------:R-:W-:Y:S01]  /*b530*/  HMMA.16816.F32 R24, R12, R32, R24 ;  /* 0x000000200c18723c */ /* 0x000fe20000001818 */
[----:B------:R-:W-:-:S02]  /*b540*/  IMAD.MOV.U32 R20, RZ, RZ, R36 ;  /* 0x000000ffff147224 */ /* 0x000fc400078e0024 */
[----:B------:R-:W-:Y:S02]  /*b550*/  IMAD.MOV.U32 R21, RZ, RZ, R38 ;  /* 0x000000ffff157224 */ /* 0x000fe400078e0026 */
[----:B------:R-:W-:Y:S02]  /*b560*/  IMAD.MOV.U32 R22, RZ, RZ, R88 ;  /* 0x000000ffff167224 */ /* 0x000fe400078e0058 */
[----:B----4-:R-:W-:Y:S01]  /*b570*/  F2FP.F16.E4M3.UNPACK_B R32, R4 ;  /* 0x00000004ff20723e */ /* 0x010fe200020006ff */
[----:B------:R-:W-:Y:S01]  /*b580*/  IMAD.MOV.U32 R12, RZ, RZ, R52 ;  /* 0x000000ffff0c7224 */ /* 0x000fe200078e0034 */
[----:B------:R-:W-:Y:S01]  /*b590*/  F2FP.F16.E4M3.UNPACK_B R33, R5 ;  /* 0x00000005ff21723e */ /* 0x000fe200020006ff */
[----:B------:R-:W-:Y:S02]  /*b5a0*/  IMAD.MOV.U32 R13, RZ, RZ, R54 ;  /* 0x000000ffff0d7224 */ /* 0x000fe400078e0036 */
[----:B------:R-:W-:Y:S02]  /*b5b0*/  IMAD.MOV.U32 R14, RZ, RZ, R68 ;  /* 0x000000ffff0e7224 */ /* 0x000fe400078e0044 */
[----:B------:R-:W-:-:S02]  /*b5c0*/  IMAD.MOV.U32 R15, RZ, RZ, R70 ;  /* 0x000000ffff0f7224 */ /* 0x000fc400078e0046 */
[----:B------:R-:W-:-:S05]  /*b5d0*/  IMAD.MOV.U32 R23, RZ, RZ, R90 ;  /* 0x000000ffff177224 */ /* 0x000fca00078e005a */
[-C--:B------:R-:W-:Y:S01]  /*b5e0*/  HMMA.16816.F32 R12, R12, R32.reuse, R16 ;  /* 0x000000200c0c723c */ /* 0x080fe20000001810 */
[----:B------:R-:W0:Y:S05]  /*b5f0*/  LDSM.16.MT88.4 R16, [R57+UR9+0xb800] ;  /* 0x00b800093910783b */ /* 0x000e2a0008004200 */
[----:B------:R-:W-:Y:S01]  /*b600*/  HMMA.16816.F32 R28, R20, R32, R28 ;  /* 0x00000020141c723c */ /* 0x000fe2000000181c */
[----:B------:R-:W1:Y:S04]  /*b610*/  LDSM.16.MT88.4 R32, [R57+UR9+0xbc00] ;  /* 0x00bc00093920783b */ /* 0x000e680008004200 */
[----:B------:R-:W3:Y:S01]  /*b620*/  LDSM.16.MT88.4 R20, [R0+UR9+0xb800] ;  /* 0x00b800090014783b */ /* 0x000ee20008004200 */
        /* <DEDUP_REMOVED lines=11> */
[----:B------:R-:W-:-:S02]  /*b6e0*/  IMAD.MOV.U32 R52, RZ, RZ, R53 ;  /* 0x000000ffff347224 */ /* 0x000fc400078e0035 */
[----:B------:R-:W-:Y:S01]  /*b6f0*/  IMAD.MOV.U32 R36, RZ, RZ, R37 ;  /* 0x000000ffff247224 */ /* 0x000fe200078e0025 */
[----:B------:R-:W-:Y:S01]  /*b700*/  F2FP.F16.E4M3.UNPACK_B R4, R4.H1 ;  /* 0x00000004ff04723e */ /* 0x000fe200030006ff */
[----:B------:R-:W-:Y:S01]  /*b710*/  IMAD.MOV.U32 R53, RZ, RZ, R55 ;  /* 0x000000ffff357224 */ /* 0x000fe200078e0037 */
[----:B------:R-:W-:Y:S01]  /*b720*/  HMMA.16816.F32 R24, R100, R48, R24 ;  /* 0x000000306418723c */ /* 0x000fe20000001818 */
[----:B------:R-:W-:Y:S01]  /*b730*/  IMAD.MOV.U32 R37, RZ, RZ, R39 ;  /* 0x000000ffff257224 */ /* 0x000fe200078e0027 */
[----:B------:R-:W-:Y:S01]  /*b740*/  F2FP.F16.E4M3.UNPACK_B R5, R5.H1 ;  /* 0x00000005ff05723e */ /* 0x000fe200030006ff */
[----:B------:R-:W-:Y:S02]  /*b750*/  IMAD.MOV.U32 R54, RZ, RZ, R69 ;  /* 0x000000ffff367224 */ /* 0x000fe400078e0045 */
[----:B------:R-:W-:Y:S02]  /*b760*/  IMAD.MOV.U32 R55, RZ, RZ, R71 ;  /* 0x000000ffff377224 */ /* 0x000fe400078e0047 */
[----:B------:R-:W-:-:S02]  /*b770*/  IMAD.MOV.U32 R38, RZ, RZ, R89 ;  /* 0x000000ffff267224 */ /* 0x000fc400078e0059 */
[----:B------:R-:W-:-:S03]  /*b780*/  IMAD.MOV.U32 R39, RZ, RZ, R91 ;  /* 0x000000ffff277224 */ /* 0x000fc600078e005b */
[-C--:B------:R-:W-:Y:S06]  /*b790*/  HMMA.16816.F32 R12, R52, R4.reuse, R12 ;  /* 0x00000004340c723c */ /* 0x080fec000000180c */
[----:B------:R-:W-:Y:S01]  /*b7a0*/  HMMA.16816.F32 R28, R36, R4, R28 ;  /* 0x00000004241c723c */ /* 0x000fe2000000181c */
[----:B0-----:R-:W-:Y:S02]  /*b7b0*/  IMAD.MOV.U32 R52, RZ, RZ, R16 ;  /* 0x000000ffff347224 */ /* 0x001fe400078e0010 */
[----:B------:R-:W-:Y:S02]  /*b7c0*/  IMAD.MOV.U32 R53, RZ, RZ, R18 ;  /* 0x000000ffff357224 */ /* 0x000fe400078e0012 */
[----:B-1----:R-:W-:-:S02]  /*b7d0*/  IMAD.MOV.U32 R54, RZ, RZ, R32 ;  /* 0x000000ffff367224 */ /* 0x002fc400078e0020 */
[----:B------:R-:W-:Y:S01]  /*b7e0*/  F2FP.F16.E4M3.UNPACK_B R4, R50 ;  /* 0x00000032ff04723e */ /* 0x000fe200020006ff */
[----:B------:R-:W-:Y:S01]  /*b7f0*/  IMAD.MOV.U32 R55, RZ, RZ, R34 ;  /* 0x000000ffff377224 */ /* 0x000fe200078e0022 */
[----:B------:R-:W-:Y:S01]  /*b800*/  F2FP.F16.E4M3.UNPACK_B R5, R51 ;  /* 0x00000033ff05723e */ /* 0x000fe200020006ff */
[----:B---3--:R-:W-:Y:S02]  /*b810*/  IMAD.MOV.U32 R36, RZ, RZ, R20 ;  /* 0x000000ffff247224 */ /* 0x008fe400078e0014 */
[----:B------:R-:W-:Y:S02]  /*b820*/  IMAD.MOV.U32 R37, RZ, RZ, R22 ;  /* 0x000000ffff257224 */ /* 0x000fe400078e0016 */
[----:B------:R-:W-:Y:S02]  /*b830*/  IMAD.MOV.U32 R38, RZ, RZ, R92 ;  /* 0x000000ffff267224 */ /* 0x000fe400078e005c */
[----:B------:R-:W-:Y:S01]  /*b840*/  IMAD.MOV.U32 R39, RZ, RZ, R94 ;  /* 0x000000ffff277224 */ /* 0x000fe200078e005e */
[-C--:B------:R-:W-:Y:S06]  /*b850*/  HMMA.16816.F32 R76, R52, R4.reuse, R76 ;  /* 0x00000004344c723c */ /* 0x080fec000000184c */
[----:B------:R-:W-:Y:S07]  /*b860*/  HMMA.16816.F32 R36, R36, R4, R24 ;  /* 0x000000042424723c */ /* 0x000fee0000001818 */
[----:B------:R-:W-:Y:S01]  /*b870*/  F2FP.F16.E4M3.UNPACK_B R4, R6 ;  /* 0x00000006ff04723e */ /* 0x000fe200020006ff */
[----:B------:R-:W-:Y:S01]  /*b880*/  IMAD.MOV.U32 R24, RZ, RZ, R20 ;  /* 0x000000ffff187224 */ /* 0x000fe200078e0014 */
[----:B------:R-:W-:Y:S01]  /*b890*/  F2FP.F16.E4M3.UNPACK_B R5, R7 ;  /* 0x00000007ff05723e */ /* 0x000fe200020006ff */
[----:B------:R-:W-:-:S02]  /*b8a0*/  IMAD.MOV.U32 R25, RZ, RZ, R22 ;  /* 0x000000ffff197224 */ /* 0x000fc400078e0016 */
[----:B------:R-:W-:Y:S02]  /*b8b0*/  IMAD.MOV.U32 R26, RZ, RZ, R92 ;  /* 0x000000ffff1a7224 */ /* 0x000fe400078e005c */
[----:B------:R-:W-:Y:S02]  /*b8c0*/  IMAD.MOV.U32 R27, RZ, RZ, R94 ;  /* 0x000000ffff1b7224 */ /* 0x000fe400078e005e */
[----:B------:R-:W-:Y:S01]  /*b8d0*/  HMMA.16816.F32 R52, R52, R4, R12 ;  /* 0x000000043434723c */ /* 0x000fe2000000180c */
[----:B------:R-:W-:-:S05]  /*b8e0*/  F2FP.F16.E4M3.UNPACK_B R50, R50.H1 ;  /* 0x00000032ff32723e */ /* 0x000fca00030006ff */
[----:B------:R-:W-:Y:S01]  /*b8f0*/  HMMA.16816.F32 R28, R24, R4, R28 ;  /* 0x00000004181c723c */ /* 0x000fe2000000181c */
[----:B------:R-:W-:-:S06]  /*b900*/  F2FP.F16.E4M3.UNPACK_B R51, R51.H1 ;  /* 0x00000033ff33723e */ /* 0x000fcc00030006ff */
        /* <DEDUP_REMOVED lines=8> */
[----:B------:R-:W-:Y:S01]  /*b990*/  IMAD.MOV.U32 R15, RZ, RZ, R95 ;  /* 0x000000ffff0f7224 */ /* 0x000fe200078e005f */
[----:B------:R-:W-:Y:S01]  /*b9a0*/  F2FP.F16.E4M3.UNPACK_B R48, R6.H1 ;  /* 0x00000006ff30723e */ /* 0x000fe200030006ff */
[----:B------:R-:W-:Y:S01]  /*b9b0*/  IMAD.MOV.U32 R16, RZ, RZ, R17 ;  /* 0x000000ffff107224 */ /* 0x000fe200078e0011 */
[----:B------:R-:W-:Y:S01]  /*b9c0*/  F2FP.F16.E4M3.UNPACK_B R49, R7.H1 ;  /* 0x00000007ff31723e */ /* 0x000fe200030006ff */
[----:B------:R-:W-:Y:S02]  /*b9d0*/  IMAD.MOV.U32 R17, RZ, RZ, R19 ;  /* 0x000000ffff117224 */ /* 0x000fe400078e0013 */
[----:B------:R-:W-:Y:S01]  /*b9e0*/  IMAD.MOV.U32 R18, RZ, RZ, R33 ;  /* 0x000000ffff127224 */ /* 0x000fe200078e0021 */
[----:B------:R-:W-:Y:S01]  /*b9f0*/  HMMA.16816.F32 R12, R12, R50, R36 ;  /* 0x000000320c0c723c */ /* 0x000fe20000001824 */
[----:B------:R-:W-:-:S02]  /*ba00*/  IMAD.MOV.U32 R19, RZ, RZ, R35 ;  /* 0x000000ffff137224 */ /* 0x000fc400078e0023 */
[----:B------:R-:W-:Y:S02]  /*ba10*/  IMAD.MOV.U32 R4, RZ, RZ, R21 ;  /* 0x000000ffff047224 */ /* 0x000fe400078e0015 */
[----:B------:R-:W-:Y:S02]  /*ba20*/  IMAD.MOV.U32 R5, RZ, RZ, R23 ;  /* 0x000000ffff057224 */ /* 0x000fe400078e0017 */
[----:B------:R-:W-:Y:S02]  /*ba30*/  IMAD.MOV.U32 R6, RZ, RZ, R93 ;  /* 0x000000ffff067224 */ /* 0x000fe400078e005d */
[----:B------:R-:W-:Y:S01]  /*ba40*/  IMAD.MOV.U32 R7, RZ, RZ, R95 ;  /* 0x000000ffff077224 */ /* 0x000fe200078e005f */
[-C--:B------:R-:W-:Y:S06]  /*ba50*/  HMMA.16816.F32 R16, R16, R48.reuse, R52 ;  /* 0x000000301010723c */ /* 0x080fec0000001834 */
[----:B------:R-:W-:Y:S01]  /*ba60*/  HMMA.16816.F32 R4, R4, R48, R28 ;  /* 0x000000300404723c */ /* 0x000fe2000000181c */
[----:B------:R-:W-:Y:S01]  /*ba70*/  FMUL R20, R25, UR11 ;  /* 0x0000000b19147c20 */ /* 0x000fe20008400000 */
[----:B------:R-:W-:Y:S01]  /*ba80*/  FMUL R22, R26, UR11 ;  /* 0x0000000b1a167c20 */ /* 0x000fe20008400000 */
[----:B------:R-:W-:-:S04]  /*ba90*/  FMUL R0, R27, UR11 ;  /* 0x0000000b1b007c20 */ /* 0x000fc80008400000 */
[----:B------:R-:W-:Y:S01]  /*baa0*/  FMUL R31, R24, UR11 ;  /* 0x0000000b181f7c20 */ /* 0x000fe20008400000 */
[----:B------:R-:W-:Y:S01]  /*bab0*/  FMNMX R22, R22, R0, !PT ;  /* 0x0000000016167209 */ /* 0x000fe20007800000 */
[----:B------:R-:W-:Y:S01]  /*bac0*/  FMUL R23, R12, UR11 ;  /* 0x0000000b0c177c20 */ /* 0x000fe20008400000 */
[----:B------:R-:W-:Y:S01]  /*bad0*/  FMUL R21, R13, UR11 ;  /* 0x0000000b0d157c20 */ /* 0x000fe20008400000 */
[----:B------:R-:W-:Y:S01]  /*bae0*/  FMUL R0, R15, UR11 ;  /* 0x0000000b0f007c20 */ /* 0x000fe20008400000 */
[----:B------:R-:W-:Y:S01]  /*baf0*/  FMNMX R31, R31, R20, !PT ;  /* 0x000000141f1f7209 */ /* 0x000fe20007800000 */
[----:B------:R-:W-:Y:S02]  /*bb00*/  FMUL R20, R14, UR11 ;  /* 0x0000000b0e147c20 */ /* 0x000fe40008400000 */
[----:B------:R-:W-:-:S03]  /*bb10*/  FMNMX R23, R23, R21, !PT ;  /* 0x0000001517177209 */ /* 0x000fc60007800000 */
[----:B------:R-:W-:Y:S01]  /*bb20*/  FMNMX R20, R20, R0, !PT ;  /* 0x0000000014147209 */ /* 0x000fe20007800000 */
[----:B------:R-:W-:Y:S01]  /*bb30*/  FMUL R29, R16, UR11 ;  /* 0x0000000b101d7c20 */ /* 0x000fe20008400000 */
[----:B------:R-:W-:-:S04]  /*bb40*/  FMUL R28, R18, UR11 ;  /* 0x0000000b121c7c20 */ /* 0x000fc80008400000 */
[----:B------:R-:W-:Y:S01]  /*bb50*/  FMUL R21, R4, UR11 ;  /* 0x0000000b04157c20 */ /* 0x000fe20008400000 */
[----:B------:R-:W-:Y:S01]  /*bb60*/  FMUL R0, R6, UR11 ;  /* 0x0000000b06007c20 */ /* 0x000fe20008400000 */
[----:B------:R-:W-:Y:S01]  /*bb70*/  FMNMX R31, R29, R31, !PT ;  /* 0x0000001f1d1f7209 */ /* 0x000fe20007800000 */
[----:B------:R-:W-:Y:S01]  /*bb80*/  FMUL R29, R17, UR11 ;  /* 0x0000000b111d7c20 */ /* 0x000fe20008400000 */
[----:B------:R-:W-:Y:S01]  /*bb90*/  FMNMX R22, R28, R22, !PT ;  /* 0x000000161c167209 */ /* 0x000fe20007800000 */
[----:B------:R-:W-:Y:S01]  /*bba0*/  FMUL R28, R19, UR11 ;  /* 0x0000000b131c7c20 */ /* 0x000fe20008400000 */
[----:B------:R-:W-:Y:S01]  /*bbb0*/  FMNMX R23, R21, R23, !PT ;  /* 0x0000001715177209 */ /* 0x000fe20007800000 */
[----:B------:R-:W-:Y:S01]  /*bbc0*/  FMUL R21, R5, UR11 ;  /* 0x0000000b05157c20 */ /* 0x000fe20008400000 */
[----:B------:R-:W-:Y:S01]  /*bbd0*/  FMNMX R20, R0, R20, !PT ;  /* 0x0000001400147209 */ /* 0x000fe20007800000 */
[----:B------:R-:W-:Y:S01]  /*bbe0*/  FMUL R0, R7, UR11 ;  /* 0x0000000b07007c20 */ /* 0x000fe20008400000 */
[----:B------:R-:W-:-:S02]  /*bbf0*/  FMNMX R31, R29, R31, !PT ;  /* 0x0000001f1d1f7209 */ /* 0x000fc40007800000 */
[----:B------:R-:W-:Y:S02]  /*bc00*/  FMNMX R22, R28, R22, !PT ;  /* 0x000000161c167209 */ /* 0x000fe40007800000 */
[----:B------:R-:W-:Y:S02]  /*bc10*/  FMNMX R23, R21, R23, !PT ;  /* 0x0000001715177209 */ /* 0x000fe40007800000 */
[----:B------:R-:W-:Y:S01]  /*bc20*/  FMNMX R20, R0, R20, !PT ;  /* 0x0000001400147209 */ /* 0x000fe20007800000 */
[----:B------:R-:W0:Y:S04]  /*bc30*/  SHFL.BFLY PT, R29, R31, 0x2, 0x1f ;  /* 0x0c401f001f1d7f89 */ /* 0x000e2800000e0000 */
[----:B------:R-:W1:Y:S04]  /*bc40*/  SHFL.BFLY PT, R28, R22, 0x2, 0x1f ;  /* 0x0c401f00161c7f89 */ /* 0x000e6800000e0000 */
[----:B------:R-:W3:Y:S04]  /*bc50*/  SHFL.BFLY PT, R21, R23, 0x2, 0x1f ;  /* 0x0c401f0017157f89 */ /* 0x000ee800000e0000 */
[----:B------:R-:W4:Y:S01]  /*bc60*/  SHFL.BFLY PT, R0, R20, 0x2, 0x1f ;  /* 0x0c401f0014007f89 */ /* 0x000f2200000e0000 */
[----:B0-----:R-:W-:-:S02]  /*bc70*/  FMNMX R31, R31, R29, !PT ;  /* 0x0000001d1f1f7209 */ /* 0x001fc40007800000 */
[----:B-1----:R-:W-:Y:S02]  /*bc80*/  FMNMX R22, R22, R28, !PT ;  /* 0x0000001c16167209 */ /* 0x002fe40007800000 */
[----:B---3--:R-:W-:Y:S02]  /*bc90*/  FMNMX R23, R23, R21, !PT ;  /* 0x0000001517177209 */ /* 0x008fe40007800000 */
[----:B----4-:R-:W-:Y:S01]  /*bca0*/  FMNMX R20, R20, R0, !PT ;  /* 0x0000000014147209 */ /* 0x010fe20007800000 */
[----:B------:R-:W0:Y:S04]  /*bcb0*/  SHFL.BFLY PT, R32, R31, 0x1, 0x1f ;  /* 0x0c201f001f207f89 */ /* 0x000e2800000e0000 */
[----:B------:R-:W1:Y:S04]  /*bcc0*/  SHFL.BFLY PT, R28, R22, 0x1, 0x1f ;  /* 0x0c201f00161c7f89 */ /* 0x000e6800000e0000 */
[----:B------:R-:W3:Y:S04]  /*bcd0*/  SHFL.BFLY PT, R29, R23, 0x1, 0x1f ;  /* 0x0c201f00171d7f89 */ /* 0x000ee800000e0000 */
[----:B------:R-:W4:Y:S01]  /*bce0*/  SHFL.BFLY PT, R30, R20, 0x1, 0x1f ;  /* 0x0c201f00141e7f89 */ /* 0x000f2200000e0000 */
[----:B------:R-:W-:-:S02]  /*bcf0*/  LOP3.LUT R21, R2, 0xff, RZ, 0xc0, !PT ;  /* 0x000000ff02157812 */ /* 0x000fc400078ec0ff */
[----:B------:R-:W-:Y:S02]  /*bd00*/  LOP3.LUT R0, R2, 0x1c, RZ, 0xc0, !PT ;  /* 0x0000001c02007812 */ /* 0x000fe400078ec0ff */
[----:B------:R-:W-:Y:S02]  /*bd10*/  SHF.R.U32.HI R21, RZ, 0x3, R21 ;  /* 0x00000003ff157819 */ /* 0x000fe40000011615 */
[----:B------:R-:W-:Y:S01]  /*bd20*/  LEA R3, R0, UR8, 0x3 ;  /* 0x0000000800037c11 */ /* 0x000fe2000f8e18ff */
[----:B------:R-:W-:Y:S01]  /*bd30*/  BAR.SYNC.DEFER_BLOCKING 0x0 ;  /* 0x0000000000007b1d */ /* 0x000fe20000010000 */
[----:B------:R-:W-:Y:S02]  /*bd40*/  LOP3.LUT R21, R21, 0x1c, RZ, 0xc0, !PT ;  /* 0x0000001c15157812 */ /* 0x000fe400078ec0ff */
[----:B0-----:R-:W-:-:S03]  /*bd50*/  FMNMX R32, R31, R32, !PT ;  /* 0x000000201f207209 */ /* 0x001fc60007800000 */
[----:B------:R-:W-:Y:S01]  /*bd60*/  IMAD.IADD R21, R3, 0x1, R21 ;  /* 0x0000000103157824 */ /* 0x000fe200078e0215 */
[----:B-1----:R-:W-:Y:S02]  /*bd70*/  FMNMX R28, R22, R28, !PT ;  /* 0x0000001c161c7209 */ /* 0x002fe40007800000 */
[----:B---3--:R-:W-:Y:S02]  /*bd80*/  FMNMX R29, R23, R29, !PT ;  /* 0x0000001d171d7209 */ /* 0x008fe40007800000 */
[----:B----4-:R-:W-:Y:S01]  /*bd90*/  FMNMX R30, R20, R30, !PT ;  /* 0x0000001e141e7209 */ /* 0x010fe20007800000 */
[----:B------:R-:W-:Y:S04]  /*bda0*/  @!P1 STS [R21], R32 ;  /* 0x0000002015009388 */ /* 0x000fe80000000800 */
[----:B------:R-:W-:Y:S04]  /*bdb0*/  @!P1 STS [R21+0x100], R28 ;  /* 0x0001001c15009388 */ /* 0x000fe80000000800 */
[----:B------:R-:W-:Y:S04]  /*bdc0*/  @!P1 STS [R21+0x200], R29 ;  /* 0x0002001d15009388 */ /* 0x000fe80000000800 */
[----:B------:R-:W-:Y:S01]  /*bdd0*/  @!P1 STS [R21+0x300], R30 ;  /* 0x0003001e15009388 */ /* 0x000fe20000000800 */
[----:B------:R-:W-:Y:S01]  /*bde0*/  LEA R20, R9, UR8, 0x2 ;  /* 0x0000000809147c11 */ /* 0x000fe2000f8e10ff */
[----:B------:R-:W-:Y:S06]  /*bdf0*/  BAR.SYNC.DEFER_BLOCKING 0x0 ;  /* 0x0000000000007b1d */ /* 0x000fec0000010000 */
[----:B------:R-:W0:Y:S04]  /*be00*/  LDS R22, [R20] ;  /* 0x0000000014167984 */ /* 0x000e280000000800 */
[----:B0-----:R-:W0:Y:S02]  /*be10*/  SHFL.BFLY PT, R23, R22, 0x4, 0x1f ;  /* 0x0c801f0016177f89 */ /* 0x001e2400000e0000 */
[----:B0-----:R-:W-:-:S05]  /*be20*/  FMNMX R23, R22, R23, !PT ;  /* 0x0000001716177209 */ /* 0x001fca0007800000 */
[----:B------:R-:W0:Y:S02]  /*be30*/  SHFL.BFLY PT, R22, R23, 0x2, 0x1f ;  /* 0x0c401f0017167f89 */ /* 0x000e2400000e0000 */
[----:B0-----:R-:W-:-:S05]  /*be40*/  FMNMX R22, R23, R22, !PT ;  /* 0x0000001617167209 */ /* 0x001fca0007800000 */
[----:B------:R-:W0:Y:S02]  /*be50*/  SHFL.BFLY PT, R23, R22, 0x1, 0x1f ;  /* 0x0c201f0016177f89 */ /* 0x000e2400000e0000 */
[----:B0-----:R-:W-:-:S05]  /*be60*/  FMNMX R23, R22, R23, !PT ;  /* 0x0000001716177209 */ /* 0x001fca0007800000 */
[----:B------:R-:W-:Y:S01]  /*be70*/  @!P0 STS [R20], R23 ;  /* 0x0000001714008388 */ /* 0x000fe20000000800 */
[----:B------:R-:W-:Y:S06]  /*be80*/  BAR.SYNC.DEFER_BLOCKING 0x0 ;  /* 0x0000000000007b1d */ /* 0x000fec0000010000 */
[----:B------:R-:W2:Y:S04]  /*be90*/  LDS R105, [R3+0x100] ;  /* 0x0001000003697984 */ /* 0x000ea80000000800 */
[----:B------:R-:W0:Y:S04]  /*bea0*/  LDS R93, [R3+0x200] ;  /* 0x00020000035d7984 */ /* 0x000e280000000800 */
[----:B------:R-:W1:Y:S04]  /*beb0*/  LDS R92, [R3+0x300] ;  /* 0x00030000035c7984 */ /* 0x000e680000000800 */
[----:B------:R-:W3:Y:S01]  /*bec0*/  LDS R107, [R3] ;  /* 0x00000000036b7984 */ /* 0x000ee20000000800 */
[----:B--2---:R-:W-:-:S02]  /*bed0*/  FMNMX R105, R105, R47, !PT ;  /* 0x0000002f69697209 */ /* 0x004fc40007800000 */
[----:B0-----:R-:W-:-:S03]  /*bee0*/  FMNMX R93, R93, R66, !PT ;  /* 0x000000425d5d7209 */ /* 0x001fc60007800000 */
[--C-:B------:R-:W-:Y:S01]  /*bef0*/  FFMA R18, R18, UR11, -R105.reuse ;  /* 0x0000000b12127c23 */ /* 0x100fe20008000869 */
[----:B------:R-:W-:Y:S01]  /*bf00*/  FFMA R19, R19, UR11, -R105 ;  /* 0x0000000b13137c23 */ /* 0x000fe20008000869 */
[----:B-1----:R-:W-:Y:S01]  /*bf10*/  FMNMX R92, R92, R67, !PT ;  /* 0x000000435c5c7209 */ /* 0x002fe20007800000 */
[--C-:B------:R-:W-:Y:S01]  /*bf20*/  FFMA R12, R12, UR11, -R93.reuse ;  /* 0x0000000b0c0c7c23 */ /* 0x100fe2000800085d */
[----:B------:R-:W-:Y:S01]  /*bf30*/  FMUL R18, R18, 1.4426950216293334961 ;  /* 0x3fb8aa3b12127820 */ /* 0x000fe20000400000 */
[--C-:B------:R-:W-:Y:S01]  /*bf40*/  FFMA R13, R13, UR11, -R93.reuse ;  /* 0x0000000b0d0d7c23 */ /* 0x100fe2000800085d */
[----:B------:R-:W-:Y:S01]  /*bf50*/  FMUL R19, R19, 1.4426950216293334961 ;  /* 0x3fb8aa3b13137820 */ /* 0x000fe20000400000 */
[----:B------:R-:W-:Y:S01]  /*bf60*/  FMUL R12, R12, 1.4426950216293334961 ;  /* 0x3fb8aa3b0c0c7820 */ /* 0x000fe20000400000 */
[--C-:B------:R-:W-:Y:S01]  /*bf70*/  FFMA R4, R4, UR11, -R93.reuse ;  /* 0x0000000b04047c23 */ /* 0x100fe2000800085d */
[----:B------:R-:W-:Y:S01]  /*bf80*/  FFMA R5, R5, UR11, -R93 ;  /* 0x0000000b05057c23 */ /* 0x000fe2000800085d */
[----:B------:R-:W0:Y:S01]  /*bf90*/  MUFU.EX2 R23, R18 ;  /* 0x0000001200177308 */ /* 0x000e220000000800 */
[----:B------:R-:W-:Y:S01]  /*bfa0*/  FMUL R13, R13, 1.4426950216293334961 ;  /* 0x3fb8aa3b0d0d7820 */ /* 0x000fe20000400000 */
[--C-:B------:R-:W-:Y:S01]  /*bfb0*/  FFMA R14, R14, UR11, -R92.reuse ;  /* 0x0000000b0e0e7c23 */ /* 0x100fe2000800085c */
[----:B------:R-:W-:Y:S01]  /*bfc0*/  FMUL R4, R4, 1.4426950216293334961 ;  /* 0x3fb8aa3b04047820 */ /* 0x000fe20000400000 */
[--C-:B------:R-:W-:Y:S01]  /*bfd0*/  FFMA R15, R15, UR11, -R92.reuse ;  /* 0x0000000b0f0f7c23 */ /* 0x100fe2000800085c */
[----:B------:R-:W-:Y:S01]  /*bfe0*/  FMUL R5, R5, 1.4426950216293334961 ;  /* 0x3fb8aa3b05057820 */ /* 0x000fe20000400000 */
[----:B------:R-:W-:-:S02]  /*bff0*/  FFMA R6, R6, UR11, -R92 ;  /* 0x0000000b06067c23 */ /* 0x000fc4000800085c */
[----:B------:R-:W1:Y:S01]  /*c000*/  MUFU.EX2 R10, R19 ;  /* 0x00000013000a7308 */ /* 0x000e620000000800 */
[----:B------:R-:W-:Y:S01]  /*c010*/  FMUL R14, R14, 1.4426950216293334961 ;  /* 0x3fb8aa3b0e0e7820 */ /* 0x000fe20000400000 */
[----:B------:R-:W-:Y:S01]  /*c020*/  FFMA R7, R7, UR11, -R92 ;  /* 0x0000000b07077c23 */ /* 0x000fe2000800085c */
[----:B------:R-:W-:-:S05]  /*c030*/  FMUL R15, R15, 1.4426950216293334961 ;  /* 0x3fb8aa3b0f0f7820 */ /* 0x000fca0000400000 */
[----:B------:R-:W2:Y:S01]  /*c040*/  MUFU.EX2 R30, R12 ;  /* 0x0000000c001e7308 */ /* 0x000ea20000000800 */
[----:B------:R-:W-:Y:S01]  /*c050*/  FMUL R6, R6, 1.4426950216293334961 ;  /* 0x3fb8aa3b06067820 */ /* 0x000fe20000400000 */
[----:B------:R-:W-:-:S06]  /*c060*/  FMUL R7, R7, 1.4426950216293334961 ;  /* 0x3fb8aa3b07077820 */ /* 0x000fcc0000400000 */
[----:B------:R-:W4:Y:S01]  /*c070*/  MUFU.EX2 R31, R13 ;  /* 0x0000000d001f7308 */ /* 0x000f220000000800 */
[--C-:B------:R-:W-:Y:S01]  /*c080*/  FFMA R26, R26, UR11, -R105.reuse ;  /* 0x0000000b1a1a7c23 */ /* 0x100fe20008000869 */
[----:B------:R-:W-:Y:S01]  /*c090*/  FFMA R27, R27, UR11, -R105 ;  /* 0x0000000b1b1b7c23 */ /* 0x000fe20008000869 */
[----:B---3--:R-:W-:-:S05]  /*c0a0*/  FMNMX R107, R107, R8, !PT ;  /* 0x000000086b6b7209 */ /* 0x008fca0007800000 */
[----:B------:R-:W3:Y:S01]  /*c0b0*/  MUFU.EX2 R22, R4 ;  /* 0x0000000400167308 */ /* 0x000ee20000000800 */
[----:B------:R-:W-:Y:S07]  /*c0c0*/  STL [R1+0x8c4], R47 ;  /* 0x0008c42f01007387 */ /* 0x000fee0000100800 */
[----:B------:R-:W3:Y:S01]  /*c0d0*/  MUFU.EX2 R9, R5 ;  /* 0x0000000500097308 */ /* 0x000ee20000000800 */
[----:B------:R-:W-:Y:S01]  /*c0e0*/  FMUL R26, R26, 1.4426950216293334961 ;  /* 0x3fb8aa3b1a1a7820 */ /* 0x000fe20000400000 */
[----:B------:R-:W-:-:S06]  /*c0f0*/  FMUL R27, R27, 1.4426950216293334961 ;  /* 0x3fb8aa3b1b1b7820 */ /* 0x000fcc0000400000 */
[----:B------:R-:W3:Y:S01]  /*c100*/  MUFU.EX2 R28, R14 ;  /* 0x0000000e001c7308 */ /* 0x000ee20000000800 */
[----:B------:R-:W-:Y:S07]  /*c110*/  STL [R1+0x8c8], R105 ;  /* 0x0008c86901007387 */ /* 0x000fee0000100800 */
[----:B------:R-:W3:Y:S01]  /*c120*/  MUFU.EX2 R29, R15 ;  /* 0x0000000f001d7308 */ /* 0x000ee20000000800 */
[----:B------:R-:W-:Y:S07]  /*c130*/  STL [R1+0x8cc], R66 ;  /* 0x0008cc4201007387 */ /* 0x000fee0000100800 */
[----:B------:R-:W3:Y:S01]  /*c140*/  MUFU.EX2 R11, R6 ;  /* 0x00000006000b7308 */ /* 0x000ee20000000800 */
[----:B0-----:R-:W-:Y:S07]  /*c150*/  STL [R1+0x30], R23 ;  /* 0x0000301701007387 */ /* 0x001fee0000100800 */
[----:B------:R0:W3:Y:S01]  /*c160*/  MUFU.EX2 R8, R7 ;  /* 0x0000000700087308 */ /* 0x0000e20000000800 */
[----:B-1----:R-:W-:Y:S01]  /*c170*/  STL [R1+0x2c], R10 ;  /* 0x00002c0a01007387 */ /* 0x002fe20000100800 */
[----:B------:R-:W-:-:S03]  /*c180*/  FFMA R17, R17, UR11, -R107 ;  /* 0x0000000b11117c23 */ /* 0x000fc6000800086b */
[----:B--2---:R-:W-:Y:S03]  /*c190*/  STL [R1+0x50], R30 ;  /* 0x0000501e01007387 */ /* 0x004fe60000100800 */
[----:B------:R-:W-:Y:S01]  /*c1a0*/  MUFU.EX2 R125, R26 ;  /* 0x0000001a007d7308 */ /* 0x000fe20000000800 */
[----:B------:R-:W-:Y:S01]  /*c1b0*/  STL [R1+0x8d0], R67 ;  /* 0x0008d04301007387 */ /* 0x000fe20000100800 */
[----:B------:R-:W-:-:S03]  /*c1c0*/  FMUL R17, R17, 1.4426950216293334961 ;  /* 0x3fb8aa3b11117820 */ /* 0x000fc60000400000 */
[----:B----4-:R-:W-:Y:S03]  /*c1d0*/  STL [R1+0x34], R31 ;  /* 0x0000341f01007387 */ /* 0x010fe60000100800 */
[----:B------:R-:W1:Y:S01]  /*c1e0*/  MUFU.EX2 R120, R27 ;  /* 0x0000001b00787308 */ /* 0x000e620000000800 */
[----:B------:R-:W-:Y:S01]  /*c1f0*/  STL [R1+0x8d4], R93 ;  /* 0x0008d45d01007387 */ /* 0x000fe20000100800 */
[----:B------:R-:W-:Y:S01]  /*c200*/  FFMA R16, R16, UR11, -R107 ;  /* 0x0000000b10107c23 */ /* 0x000fe2000800086b */
[----:B0-----:R-:W-:Y:S02]  /*c210*/  FADD R7, R30, R31 ;  /* 0x0000001f1e077221 */ /* 0x001fe40000000000 */
[----:B---3--:R-:W-:Y:S04]  /*c220*/  STL [R1+0x3c], R22 ;  /* 0x00003c1601007387 */ /* 0x008fe80000100800 */
[----:B------:R0:W-:Y:S04]  /*c230*/  STL [R1+0x38], R9 ;  /* 0x0000380901007387 */ /* 0x0001e80000100800 */
[----:B------:R-:W-:Y:S01]  /*c240*/  STL [R1+0x44], R28 ;  /* 0x0000441c01007387 */ /* 0x000fe20000100800 */
[----:B------:R-:W-:-:S03]  /*c250*/  FMUL R16, R16, 1.4426950216293334961 ;  /* 0x3fb8aa3b10107820 */ /* 0x000fc60000400000 */
[----:B------:R-:W-:Y:S01]  /*c260*/  STL [R1+0x8d8], R92 ;  /* 0x0008d85c01007387 */ /* 0x000fe20000100800 */
[----:B------:R2:W-:Y:S01]  /*c270*/  MUFU.EX2 R122, R17 ;  /* 0x00000011007a7308 */ /* 0x0005e20000000800 */
[----:B------:R-:W-:Y:S02]  /*c280*/  FADD R7, R22, R7 ;  /* 0x0000000716077221 */ /* 0x000fe40000000000 */
[----:B------:R-:W-:Y:S01]  /*c290*/  STL [R1+0x40], R29 ;  /* 0x0000401d01007387 */ /* 0x000fe20000100800 */
[----:B------:R-:W-:-:S03]  /*c2a0*/  FADD R6, R28, R29 ;  /* 0x0000001d1c067221 */ /* 0x000fc60000000000 */
[----:B------:R3:W-:Y:S04]  /*c2b0*/  STL [R1+0x4c], R11 ;  /* 0x00004c0b01007387 */ /* 0x0007e80000100800 */
[----:B------:R4:W-:Y:S01]  /*c2c0*/  STL [R1+0x48], R8 ;  /* 0x0000480801007387 */ /* 0x0009e20000100800 */
[----:B------:R-:W-:-:S03]  /*c2d0*/  FADD R7, R9, R7 ;  /* 0x0000000709077221 */ /* 0x000fc60000000000 */
[----:B--2---:R-:W2:Y:S01]  /*c2e0*/  LDL R17, [R1+0x438] ;  /* 0x0004380001117983 */ /* 0x004ea20000100800 */
[----:B------:R4:W-:Y:S01]  /*c2f0*/  MUFU.EX2 R119, R16 ;  /* 0x0000001000777308 */ /* 0x0009e20000000800 */
[----:B------:R-:W-:Y:S01]  /*c300*/  FADD R6, R11, R6 ;  /* 0x000000060b067221 */ /* 0x000fe20000000000 */
[----:B-1----:R-:W-:Y:S01]  /*c310*/  FADD R12, R125, R120 ;  /* 0x000000787d0c7221 */ /* 0x002fe20000000000 */
[----:B0-----:R-:W2:Y:S01]  /*c320*/  LDL R9, [R1+0x434] ;  /* 0x0004340001097983 */ /* 0x001ea20000100800 */
[----:B------:R-:W-:Y:S01]  /*c330*/  FFMA R117, R24, UR11, -R107 ;  /* 0x0000000b18757c23 */ /* 0x000fe2000800086b */
[----:B------:R-:W-:Y:S02]  /*c340*/  FADD R6, R8, R6 ;  /* 0x0000000608067221 */ /* 0x000fe40000000000 */
[----:B---3--:R-:W3:Y:S04]  /*c350*/  LDL R11, [R1+0x448] ;  /* 0x00044800010b7983 */ /* 0x008ee80000100800 */
[----:B----4-:R-:W4:Y:S01]  /*c360*/  LDL R16, [R1+0x440] ;  /* 0x0004400001107983 */ /* 0x010f220000100800 */
[----:B------:R-:W-:-:S03]  /*c370*/  FADD R12, R23, R12 ;  /* 0x0000000c170c7221 */ /* 0x000fc60000000000 */
[----:B------:R-:W4:Y:S01]  /*c380*/  LDL R8, [R1+0x43c] ;  /* 0x00043c0001087983 */ /* 0x000f220000100800 */
[----:B------:R-:W-:-:S03]  /*c390*/  FADD R12, R10, R12 ;  /* 0x0000000c0a0c7221 */ /* 0x000fc60000000000 */
[----:B------:R-:W4:Y:S04]  /*c3a0*/  LDL R24, [R1+0x450] ;  /* 0x0004500001187983 */ /* 0x000f280000100800 */
[----:B------:R-:W4:Y:S04]  /*c3b0*/  LDL R19, [R1+0x444] ;  /* 0x0004440001137983 */ /* 0x000f280000100800 */
[----:B------:R-:W4:Y:S01]  /*c3c0*/  LDL R10, [R1+0x44c] ;  /* 0x00044c00010a7983 */ /* 0x000f220000100800 */
[----:B------:R-:W-:Y:S01]  /*c3d0*/  FFMA R25, R25, UR11, -R107 ;  /* 0x0000000b19197c23 */ /* 0x000fe2000800086b */
[----:B------:R-:W-:-:S02]  /*c3e0*/  FMUL R117, R117, 1.4426950216293334961 ;  /* 0x3fb8aa3b75757820 */ /* 0x000fc40000400000 */
[----:B------:R-:W-:Y:S01]  /*c3f0*/  SHFL.BFLY PT, R4, R7, 0x2, 0x1f ;  /* 0x0c401f0007047f89 */ /* 0x000fe200000e0000 */
[----:B------:R-:W-:-:S03]  /*c400*/  FMUL R25, R25, 1.4426950216293334961 ;  /* 0x3fb8aa3b19197820 */ /* 0x000fc60000400000 */
[----:B------:R-:W-:Y:S01]  /*c410*/  MUFU.EX2 R117, R117 ;  /* 0x0000007500757308 */ /* 0x000fe20000000800 */
[----:B------:R-:W-:Y:S01]  /*c420*/  SHFL.BFLY PT, R5, R6, 0x2, 0x1f ;  /* 0x0c401f0006057f89 */ /* 0x000fe200000e0000 */
[----:B------:R-:W-:-:S03]  /*c430*/  USHF.R.S32.HI UR10, URZ, 0x1f, UR5 ;  /* 0x0000001f3f0a7899 */ /* 0x000fc60008011405 */
[----:B------:R-:W4:Y:S03]  /*c440*/  LDL R18, [R1+0x458] ;  /* 0x0004580001127983 */ /* 0x000f260000100800 */
[----:B------:R-:W0:Y:S01]  /*c450*/  MUFU.EX2 R123, R25 ;  /* 0x00000019007b7308 */ /* 0x000e220000000800 */
[----:B------:R-:W1:Y:S04]  /*c460*/  SHFL.BFLY PT, R13, R12, 0x2, 0x1f ;  /* 0x0c401f000c0d7f89 */ /* 0x000e6800000e0000 */
[----:B------:R-:W4:Y:S04]  /*c470*/  LDL R23, [R1+0x460] ;  /* 0x0004600001177983 */ /* 0x000f280000100800 */
[----:B------:R-:W4:Y:S01]  /*c480*/  LDL R22, [R1+0x470] ;  /* 0x0004700001167983 */ /* 0x000f220000100800 */
[----:B0-----:R-:W-:-:S04]  /*c490*/  FADD R14, R117, R123 ;  /* 0x0000007b750e7221 */ /* 0x001fc80000000000 */
[----:B------:R-:W-:-:S04]  /*c4a0*/  FADD R14, R119, R14 ;  /* 0x0000000e770e7221 */ /* 0x000fc80000000000 */
[----:B------:R-:W-:-:S05]  /*c4b0*/  FADD R14, R122, R14 ;  /* 0x0000000e7a0e7221 */ /* 0x000fca0000000000 */
[----:B------:R-:W0:Y:S01]  /*c4c0*/  SHFL.BFLY PT, R15, R14, 0x2, 0x1f ;  /* 0x0c401f000e0f7f89 */ /* 0x000e2200000e0000 */
[----:B-1----:R-:W-:Y:S01]  /*c4d0*/  FADD R13, R12, R13 ;  /* 0x0000000d0c0d7221 */ /* 0x002fe20000000000 */
[----:B------:R-:W-:Y:S01]  /*c4e0*/  FADD R4, R7, R4 ;  /* 0x0000000407047221 */ /* 0x000fe20000000000 */
[----:B------:R-:W-:-:S03]  /*c4f0*/  FADD R5, R6, R5 ;  /* 0x0000000506057221 */ /* 0x000fc60000000000 */
[----:B------:R-:W1:Y:S04]  /*c500*/  SHFL.BFLY PT, R7, R13, 0x1, 0x1f ;  /* 0x0c201f000d077f89 */ /* 0x000e6800000e0000 */
[----:B------:R-:W1:Y:S01]  /*c510*/  SHFL.BFLY PT, R12, R4, 0x1, 0x1f ;  /* 0x0c201f00040c7f89 */ /* 0x000e6200000e0000 */
[----:B0-----:R-:W-:-:S03]  /*c520*/  FADD R15, R14, R15 ;  /* 0x0000000f0e0f7221 */ /* 0x001fc60000000000 */
[----:B------:R-:W0:Y:S04]  /*c530*/  SHFL.BFLY PT, R14, R5, 0x1, 0x1f ;  /* 0x0c201f00050e7f89 */ /* 0x000e2800000e0000 */
[----:B------:R-:W0:Y:S01]  /*c540*/  SHFL.BFLY PT, R6, R15, 0x1, 0x1f ;  /* 0x0c201f000f067f89 */ /* 0x000e2200000e0000 */
[----:B-1----:R-:W-:Y:S01]  /*c550*/  FADD R7, R13, R7 ;  /* 0x000000070d077221 */ /* 0x002fe20000000000 */
[----:B------:R-:W-:Y:S01]  /*c560*/  BAR.SYNC.DEFER_BLOCKING 0x0 ;  /* 0x0000000000007b1d */ /* 0x000fe20000010000 */
[----:B------:R-:W-:Y:S01]  /*c570*/  FADD R12, R4, R12 ;  /* 0x0000000c040c7221 */ /* 0x000fe20000000000 */
[----:B0-----:R-:W-:Y:S01]  /*c580*/  FADD R14, R5, R14 ;  /* 0x0000000e050e7221 */ /* 0x001fe20000000000 */
[----:B------:R-:W-:-:S03]  /*c590*/  FADD R6, R15, R6 ;  /* 0x000000060f067221 */ /* 0x000fc60000000000 */
[----:B------:R-:W-:Y:S04]  /*c5a0*/  @!P1 STS [R21+0x100], R7 ;  /* 0x0001000715009388 */ /* 0x000fe80000000800 */
[----:B------:R0:W-:Y:S04]  /*c5b0*/  @!P1 STS [R21], R6 ;  /* 0x0000000615009388 */ /* 0x0001e80000000800 */
[----:B------:R-:W-:Y:S04]  /*c5c0*/  @!P1 STS [R21+0x200], R12 ;  /* 0x0002000c15009388 */ /* 0x000fe80000000800 */
[----:B------:R1:W-:Y:S01]  /*c5d0*/  @!P1 STS [R21+0x300], R14 ;  /* 0x0003000e15009388 */ /* 0x0003e20000000800 */
[----:B------:R-:W-:Y:S01]  /*c5e0*/  BAR.SYNC.DEFER_BLOCKING 0x0 ;  /* 0x0000000000007b1d */ /* 0x000fe20000010000 */
[----:B0-----:R-:W-:-:S05]  /*c5f0*/  IMAD.SHL.U32 R6, R2, 0x20, RZ ;  /* 0x0000002002067824 */ /* 0x001fca00078e00ff */
[----:B-1----:R-:W4:Y:S04]  /*c600*/  LDL R21, [R1+0x464] ;  /* 0x0004640001157983 */ /* 0x002f280000100800 */
[----:B------:R-:W0:Y:S04]  /*c610*/  LDS R4, [R20] ;  /* 0x0000000014047984 */ /* 0x000e280000000800 */
[----:B0-----:R-:W0:Y:S02]  /*c620*/  SHFL.BFLY PT, R5, R4, 0x4, 0x1f ;  /* 0x0c801f0004057f89 */ /* 0x001e2400000e0000 */
[----:B0-----:R-:W-:-:S05]  /*c630*/  FADD R5, R4, R5 ;  /* 0x0000000504057221 */ /* 0x001fca0000000000 */
[----:B------:R-:W0:Y:S02]  /*c640*/  SHFL.BFLY PT, R4, R5, 0x2, 0x1f ;  /* 0x0c401f0005047f89 */ /* 0x000e2400000e0000 */
[----:B0-----:R-:W-:-:S05]  /*c650*/  FADD R4, R5, R4 ;  /* 0x0000000405047221 */ /* 0x001fca0000000000 */
[----:B------:R-:W0:Y:S01]  /*c660*/  SHFL.BFLY PT, R5, R4, 0x1, 0x1f ;  /* 0x0c201f0004057f89 */ /* 0x000e2200000e0000 */
[----:B------:R-:W-:Y:S01]  /*c670*/  LOP3.LUT R6, R6, 0x60, RZ, 0xc0, !PT ;  /* 0x0000006006067812 */ /* 0x000fe200078ec0ff */
[----:B0-----:R-:W-:-:S05]  /*c680*/  FADD R5, R4, R5 ;  /* 0x0000000504057221 */ /* 0x001fca0000000000 */
[----:B------:R0:W-:Y:S01]  /*c690*/  @!P0 STS [R20], R5 ;  /* 0x0000000514008388 */ /* 0x0001e20000000800 */
[----:B------:R-:W-:Y:S02]  /*c6a0*/  LOP3.LUT R4, R2, 0xf, RZ, 0xc0, !PT ;  /* 0x0000000f02047812 */ /* 0x000fe400078ec0ff */
[----:B--2---:R-:W-:Y:S02]  /*c6b0*/  IADD3 R14, P2, R17, UR5, RZ ;  /* 0x00000005110e7c10 */ /* 0x004fe4000ff5e0ff */
[----:B------:R-:W2:Y:S01]  /*c6c0*/  LDL R17, [R1+0x454] ;  /* 0x0004540001117983 */ /* 0x000ea20000100800 */
[----:B------:R-:W-:Y:S01]  /*c6d0*/  IMAD R0, R0, 0x8, R4 ;  /* 0x0000000800007824 */ /* 0x000fe200078e0204 */
[----:B------:R-:W-:Y:S01]  /*c6e0*/  IADD3.X R15, R9, UR10, RZ, P2, !PT ;  /* 0x0000000a090f7c10 */ /* 0x000fe200097fe4ff */
[----:B------:R-:W-:Y:S01]  /*c6f0*/  BAR.SYNC.DEFER_BLOCKING 0x0 ;  /* 0x0000000000007b1d */ /* 0x000fe20000010000 */
[----:B------:R-:W-:Y:S01]  /*c700*/  IMAD R4, R4, 0x100, R6 ;  /* 0x0000010004047824 */ /* 0x000fe200078e0206 */
[----:B---3--:R-:W-:-:S02]  /*c710*/  IADD3 R6, P2, R11, UR5, RZ ;  /* 0x000000050b067c10 */ /* 0x008fc4000ff5e0ff */
[----:B----4-:R-:W-:Y:S02]  /*c720*/  IADD3 R12, P3, R16, UR5, RZ ;  /* 0x00000005100c7c10 */ /* 0x010fe4000ff7e0ff */
[----:B------:R-:W3:Y:S02]  /*c730*/  LDL R16, [R1+0x468] ;  /* 0x0004680001107983 */ /* 0x000ee40000100800 */
[----:B------:R-:W-:Y:S02]  /*c740*/  IADD3.X R13, R8, UR10, RZ, P3, !PT ;  /* 0x0000000a080d7c10 */ /* 0x000fe40009ffe4ff */
[----:B------:R-:W4:Y:S01]  /*c750*/  LDL R9, [R1+0x45c] ;  /* 0x00045c0001097983 */ /* 0x000f220000100800 */
[----:B------:R-:W-:-:S03]  /*c760*/  IADD3.X R7, R19, UR10, RZ, P2, !PT ;  /* 0x0000000a13077c10 */ /* 0x000fc600097fe4ff */
[----:B------:R1:W-:Y:S04]  /*c770*/  STL [R1+0x8dc], R0 ;  /* 0x0008dc0001007387 */ /* 0x0003e80000100800 */
[----:B------:R-:W4:Y:S04]  /*c780*/  LDL R11, [R1+0x478] ;  /* 0x00047800010b7983 */ /* 0x000f280000100800 */
[----:B------:R0:W4:Y:S04]  /*c790*/  LDG.E.U8 R27, desc[UR12][R14.64] ;  /* 0x0000000c0e1b7981 */ /* 0x000128000c1e1100 */
[----:B------:R1:W4:Y:S04]  /*c7a0*/  LDG.E.U8 R26, desc[UR12][R12.64] ;  /* 0x0000000c0c1a7981 */ /* 0x000328000c1e1100 */
[----:B------:R-:W4:Y:S01]  /*c7b0*/  LDL R8, [R1+0x46c] ;  /* 0x00046c0001087983 */ /* 0x000f220000100800 */
[----:B0-----:R-:W-:-:S03]  /*c7c0*/  IADD3 R14, P3, R24, UR5, RZ ;  /* 0x00000005180e7c10 */ /* 0x001fc6000ff7e0ff */
[----:B------:R-:W4:Y:S01]  /*c7d0*/  LDL R20, [R1+0x480] ;  /* 0x0004800001147983 */ /* 0x000f220000100800 */
[----:B------:R-:W-:-:S03]  /*c7e0*/  IADD3.X R15, R10, UR10, RZ, P3, !PT ;  /* 0x0000000a0a0f7c10 */ /* 0x000fc60009ffe4ff */
[----:B------:R0:W4:Y:S04]  /*c7f0*/  LDG.E.U8 R10, desc[UR12][R6.64] ;  /* 0x0000000c060a7981 */ /* 0x000128000c1e1100 */
[----:B------:R3:W4:Y:S01]  /*c800*/  LDG.E.U8 R60, desc[UR12][R14.64] ;  /* 0x0000000c0e3c7981 */ /* 0x000722000c1e1100 */
[----:B-1----:R-:W-:-:S03]  /*c810*/  IADD3 R12, P2, R18, UR5, RZ ;  /* 0x00000005120c7c10 */ /* 0x002fc6000ff5e0ff */
[----:B------:R-:W4:Y:S01]  /*c820*/  LDL R19, [R1+0x474] ;  /* 0x0004740001137983 */ /* 0x000f220000100800 */
[----:B0-----:R-:W-:-:S03]  /*c830*/  IADD3 R6, P3, R23, UR5, RZ ;  /* 0x0000000517067c10 */ /* 0x001fc6000ff7e0ff */
[----:B------:R-:W4:Y:S04]  /*c840*/  LDL R5, [R1+0x47c] ;  /* 0x00047c0001057983 */ /* 0x000f280000100800 */
[----:B------:R-:W4:Y:S01]  /*c850*/  LDL R18, [R1+0x488] ;  /* 0x0004880001127983 */ /* 0x000f220000100800 */
[----:B--2---:R-:W-:-:S05]  /*c860*/  IADD3.X R13, R17, UR10, RZ, P2, !PT ;  /* 0x0000000a110d7c10 */ /* 0x004fca00097fe4ff */
[----:B------:R-:W2:Y:S01]  /*c870*/  LDG.E.U8 R25, desc[UR12][R12.64] ;  /* 0x0000000c0c197981 */ /* 0x000ea2000c1e1100 */
[----:B---3--:R-:W-:Y:S02]  /*c880*/  IADD3 R14, P2, R16, UR5, RZ ;  /* 0x00000005100e7c10 */ /* 0x008fe4000ff5e0ff */
[----:B----4-:R-:W-:Y:S02]  /*c890*/  IADD3.X R7, R9, UR10, RZ, P3, !PT ;  /* 0x0000000a09077c10 */ /* 0x010fe40009ffe4ff */
[----:B------:R-:W-:-:S03]  /*c8a0*/  IADD3.X R15, R21, UR10, RZ, P2, !PT ;  /* 0x0000000a150f7c10 */ /* 0x000fc600097fe4ff */
[----:B------:R0:W3:Y:S02]  /*c8b0*/  LDG.E.U8 R24, desc[UR12][R6.64] ;  /* 0x0000000c06187981 */ /* 0x0000e4000c1e1100 */
[----:B0-----:R-:W-:Y:S02]  /*c8c0*/  IADD3 R6, P2, R11, UR5, RZ ;  /* 0x000000050b067c10 */ /* 0x001fe4000ff5e0ff */
[----:B------:R0:W4:Y:S04]  /*c8d0*/  LDG.E.U8 R11, desc[UR12][R14.64] ;  /* 0x0000000c0e0b7981 */ /* 0x000128000c1e1100 */
[----:B------:R1:W-:Y:S04]  /*c8e0*/  STL [R1+0x8e0], R10 ;  /* 0x0008e00a01007387 */ /* 0x0003e80000100800 */
[----:B------:R-:W2:Y:S04]  /*c8f0*/  LDL R0, [R1+0x484] ;  /* 0x0004840001007983 */ /* 0x000ea80000100800 */
[----:B------:R-:W3:Y:S04]  /*c900*/  LDL R17, [R1+0x490] ;  /* 0x0004900001117983 */ /* 0x000ee80000100800 */
[----:B------:R-:W-:Y:S04]  /*c910*/  STL [R1+0x8e4], R60 ;  /* 0x0008e43c01007387 */ /* 0x000fe80000100800 */
[----:B------:R-:W3:Y:S01]  /*c920*/  LDL R9, [R1+0x48c] ;  /* 0x00048c0001097983 */ /* 0x000ee20000100800 */
[----:B------:R-:W-:-:S02]  /*c930*/  IADD3 R12, P3, R22, UR5, RZ ;  /* 0x00000005160c7c10 */ /* 0x000fc4000ff7e0ff */
[----:B------:R-:W-:Y:S01]  /*c940*/  IADD3.X R7, R19, UR10, RZ, P2, !PT ;  /* 0x0000000a13077c10 */ /* 0x000fe200097fe4ff */
[----:B------:R-:W3:Y:S01]  /*c950*/  LDL R16, [R1+0x498] ;  /* 0x0004980001107983 */ /* 0x000ee20000100800 */
[----:B------:R-:W-:Y:S02]  /*c960*/  IADD3.X R13, R8, UR10, RZ, P3, !PT ;  /* 0x0000000a080d7c10 */ /* 0x000fe40009ffe4ff */
[----:B0-----:R-:W-:Y:S01]  /*c970*/  IADD3 R14, P3, R20, UR5, RZ ;  /* 0x00000005140e7c10 */ /* 0x001fe2000ff7e0ff */
[----:B------:R-:W3:Y:S03]  /*c980*/  LDL R22, [R1+0x4a0] ;  /* 0x0004a00001167983 */ /* 0x000ee60000100800 */
[----:B------:R-:W-:Y:S01]  /*c990*/  IADD3.X R15, R5, UR10, RZ, P3, !PT ;  /* 0x0000000a050f7c10 */ /* 0x000fe20009ffe4ff */
[----:B------:R0:W3:Y:S04]  /*c9a0*/  LDG.E.U8 R61, desc[UR12][R12.64] ;  /* 0x0000000c0c3d7981 */ /* 0x0000e8000c1e1100 */
[----:B-1----:R-:W3:Y:S04]  /*c9b0*/  LDL R10, [R1+0x494] ;  /* 0x00049400010a7983 */ /* 0x002ee80000100800 */
[----:B------:R-:W3:Y:S01]  /*c9c0*/  LDL R21, [R1+0x4a8] ;  /* 0x0004a80001157983 */ /* 0x000ee20000100800 */
[----:B0-----:R-:W-:-:S03]  /*c9d0*/  IADD3 R12, P2, R18, UR5, RZ ;  /* 0x00000005120c7c10 */ /* 0x001fc6000ff5e0ff */
[----:B------:R-:W-:Y:S04]  /*c9e0*/  STL [R1+0x1c], R27 ;  /* 0x00001c1b01007387 */ /* 0x000fe80000100800 */
[----:B------:R-:W3:Y:S04]  /*c9f0*/  LDL R8, [R1+0x49c] ;  /* 0x00049c0001087983 */ /* 0x000ee80000100800 */
[----:B------:R3:W3:Y:S04]  /*ca00*/  LDG.E.U8 R23, desc[UR12][R6.64] ;  /* 0x0000000c06177981 */ /* 0x0006e8000c1e1100 */
[----:B----4-:R0:W-:Y:S04]  /*ca10*/  STL [R1+0x8e8], R11 ;  /* 0x0008e80b01007387 */ /* 0x0101e80000100800 */
[----:B0-----:R0:W4:Y:S01]  /*ca20*/  LDG.E.U8 R11, desc[UR12][R14.64] ;  /* 0x0000000c0e0b7981 */ /* 0x001122000c1e1100 */
[----:B--2---:R-:W-:-:S05]  /*ca30*/  IADD3.X R13, R0, UR10, RZ, P2, !PT ;  /* 0x0000000a000d7c10 */ /* 0x004fca00097fe4ff */
[----:B------:R1:W2:Y:S01]  /*ca40*/  LDG.E.U8 R40, desc[UR12][R12.64] ;  /* 0x0000000c0c287981 */ /* 0x0002a2000c1e1100 */
[----:B---3--:R-:W-:-:S04]  /*ca50*/  IADD3 R6, P3, R17, UR5, RZ ;  /* 0x0000000511067c10 */ /* 0x008fc8000ff7e0ff */
[----:B------:R-:W-:Y:S01]  /*ca60*/  IADD3.X R7, R9, UR10, RZ, P3, !PT ;  /* 0x0000000a09077c10 */ /* 0x000fe20009ffe4ff */
[----:B------:R-:W-:Y:S04]  /*ca70*/  STL [R1+0x28], R26 ;  /* 0x0000281a01007387 */ /* 0x000fe80000100800 */
[----:B------:R3:W2:Y:S04]  /*ca80*/  LDG.E.U8 R72, desc[UR12][R6.64] ;  /* 0x0000000c06487981 */ /* 0x0006a8000c1e1100 */
[----:B------:R-:W2:Y:S04]  /*ca90*/  LDL R19, [R1+0x4a4] ;  /* 0x0004a40001137983 */ /* 0x000ea80000100800 */
[----:B------:R-:W2:Y:S04]  /*caa0*/  LDL R20, [R1+0x4b0] ;  /* 0x0004b00001147983 */ /* 0x000ea80000100800 */
[----:B------:R-:W-:Y:S04]  /*cab0*/  STL [R1+0x8ec], R61 ;  /* 0x0008ec3d01007387 */ /* 0x000fe80000100800 */
[----:B------:R-:W2:Y:S04]  /*cac0*/  LDL R5, [R1+0x4ac] ;  /* 0x0004ac0001057983 */ /* 0x000ea80000100800 */
[----:B------:R-:W2:Y:S01]  /*cad0*/  LDL R18, [R1+0x4b8] ;  /* 0x0004b80001127983 */ /* 0x000ea20000100800 */
[----:B0-----:R-:W-:-:S03]  /*cae0*/  IADD3 R14, P2, R16, UR5, RZ ;  /* 0x00000005100e7c10 */ /* 0x001fc6000ff5e0ff */
[----:B------:R-:W2:Y:S04]  /*caf0*/  LDL R17, [R1+0x4c0] ;  /* 0x0004c00001117983 */ /* 0x000ea80000100800 */
[----:B------:R-:W2:Y:S01]  /*cb00*/  LDL R0, [R1+0x4b4] ;  /* 0x0004b40001007983 */ /* 0x000ea20000100800 */
[----:B------:R-:W-:Y:S02]  /*cb10*/  IADD3.X R15, R10, UR10, RZ, P2, !PT ;  /* 0x0000000a0a0f7c10 */ /* 0x000fe400097fe4ff */
[----:B-1----:R-:W-:Y:S02]  /*cb20*/  IADD3 R12, P3, R22, UR5, RZ ;  /* 0x00000005160c7c10 */ /* 0x002fe4000ff7e0ff */
[----:B---3--:R-:W-:Y:S02]  /*cb30*/  IADD3 R6, P2, R21, UR5, RZ ;  /* 0x0000000515067c10 */ /* 0x008fe4000ff5e0ff */
[----:B------:R-:W-:-:S05]  /*cb40*/  IADD3.X R13, R8, UR10, RZ, P3, !PT ;  /* 0x0000000a080d7c10 */ /* 0x000fca0009ffe4ff */
[----:B------:R0:W3:Y:S04]  /*cb50*/  LDG.E.U8 R60, desc[UR12][R12.64] ;  /* 0x0000000c0c3c7981 */ /* 0x0000e8000c1e1100 */
[----:B----4-:R1:W-:Y:S04]  /*cb60*/  STL [R1+0x8f0], R11 ;  /* 0x0008f00b01007387 */ /* 0x0103e80000100800 */
[----:B------:R-:W-:Y:S04]  /*cb70*/  STL [R1+0x18], R25 ;  /* 0x0000181901007387 */ /* 0x000fe80000100800 */
[----:B------:R-:W4:Y:S04]  /*cb80*/  LDL R16, [R1+0x4c8] ;  /* 0x0004c80001107983 */ /* 0x000f280000100800 */
[----:B------:R-:W4:Y:S04]  /*cb90*/  LDL R9, [R1+0x4bc] ;  /* 0x0004bc0001097983 */ /* 0x000f280000100800 */
[----:B------:R0:W-:Y:S04]  /*cba0*/  STL [R1+0x24], R24 ;  /* 0x0000241801007387 */ /* 0x0001e80000100800 */
[----:B--2---:R-:W-:Y:S04]  /*cbb0*/  STL [R1+0x8f4], R40 ;  /* 0x0008f42801007387 */ /* 0x004fe80000100800 */
[----:B------:R-:W2:Y:S04]  /*cbc0*/  LDL R10, [R1+0x4c4] ;  /* 0x0004c400010a7983 */ /* 0x000ea80000100800 */
[----:B-1----:R-:W2:Y:S04]  /*cbd0*/  LDL R11, [R1+0x4d0] ;  /* 0x0004d000010b7983 */ /* 0x002ea80000100800 */
[----:B------:R-:W-:Y:S01]  /*cbe0*/  STL [R1+0x8f8], R72 ;  /* 0x0008f84801007387 */ /* 0x000fe20000100800 */
[----:B------:R-:W-:-:S03]  /*cbf0*/  IADD3.X R7, R19, UR10, RZ, P2, !PT ;  /* 0x0000000a13077c10 */ /* 0x000fc600097fe4ff */
[----:B------:R-:W2:Y:S04]  /*cc00*/  LDL R8, [R1+0x4cc] ;  /* 0x0004cc0001087983 */ /* 0x000ea80000100800 */
[----:B------:R-:W2:Y:S04]  /*cc10*/  LDG.E.U8 R41, desc[UR12][R6.64] ;  /* 0x0000000c06297981 */ /* 0x000ea8000c1e1100 */
[----:B0-----:R0:W2:Y:S01]  /*cc20*/  LDG.E.U8 R24, desc[UR12][R14.64] ;  /* 0x0000000c0e187981 */ /* 0x0010a2000c1e1100 */
[----:B------:R-:W-:-:S03]  /*cc30*/  IADD3 R12, P2, R18, UR5, RZ ;  /* 0x00000005120c7c10 */ /* 0x000fc6000ff5e0ff */
[----:B------:R-:W2:Y:S04]  /*cc40*/  LDL R22, [R1+0x4d8] ;  /* 0x0004d80001167983 */ /* 0x000ea80000100800 */
[----:B------:R-:W2:Y:S01]  /*cc50*/  LDL R19, [R1+0x4d4] ;  /* 0x0004d40001137983 */ /* 0x000ea20000100800 */
[----:B0-----:R-:W-:-:S03]  /*cc60*/  IADD3 R14, P3, R20, UR5, RZ ;  /* 0x00000005140e7c10 */ /* 0x001fc6000ff7e0ff */
[----:B------:R-:W2:Y:S01]  /*cc70*/  LDL R21, [R1+0x4e0] ;  /* 0x0004e00001157983 */ /* 0x000ea20000100800 */
[----:B------:R-:W-:Y:S02]  /*cc80*/  IADD3.X R15, R5, UR10, RZ, P3, !PT ;  /* 0x0000000a050f7c10 */ /* 0x000fe40009ffe4ff */
[----:B------:R-:W-:Y:S02]  /*cc90*/  IADD3 R6, P3, R17, UR5, RZ ;  /* 0x0000000511067c10 */ /* 0x000fe4000ff7e0ff */
[----:B------:R-:W-:Y:S01]  /*cca0*/  IADD3.X R13, R0, UR10, RZ, P2, !PT ;  /* 0x0000000a000d7c10 */ /* 0x000fe200097fe4ff */
[----:B------:R4:W2:Y:S04]  /*ccb0*/  LDG.E.U8 R73, desc[UR12][R14.64] ;  /* 0x0000000c0e497981 */ /* 0x0008a8000c1e1100 */
[----:B------:R0:W-:Y:S04]  /*ccc0*/  STL [R1+0x14], R23 ;  /* 0x0000141701007387 */ /* 0x0001e80000100800 */
[----:B0-----:R0:W2:Y:S04]  /*ccd0*/  LDG.E.U8 R23, desc[UR12][R12.64] ;  /* 0x0000000c0c177981 */ /* 0x0010a8000c1e1100 */
[----:B---3--:R-:W-:Y:S04]  /*cce0*/  STL [R1+0x8fc], R60 ;  /* 0x0008fc3c01007387 */ /* 0x008fe80000100800 */
[----:B------:R-:W3:Y:S04]  /*ccf0*/  LDL R5, [R1+0x4e8] ;  /* 0x0004e80001057983 */ /* 0x000ee80000100800 */
[----:B------:R-:W3:Y:S01]  /*cd00*/  LDL R18, [R1+0x4dc] ;  /* 0x0004dc0001127983 */ /* 0x000ee20000100800 */
[----:B----4-:R-:W-:-:S02]  /*cd10*/  IADD3 R14, P2, R16, UR5, RZ ;  /* 0x00000005100e7c10 */ /* 0x010fc4000ff5e0ff */
[----:B------:R-:W-:Y:S02]  /*cd20*/  IADD3.X R7, R9, UR10, RZ, P3, !PT ;  /* 0x0000000a09077c10 */ /* 0x000fe40009ffe4ff */
[----:B--2---:R-:W-:-:S03]  /*cd30*/  IADD3.X R15, R10, UR10, RZ, P2, !PT ;  /* 0x0000000a0a0f7c10 */ /* 0x004fc600097fe4ff */
[----:B------:R1:W2:Y:S04]  /*cd40*/  LDG.E.U8 R10, desc[UR12][R6.64] ;  /* 0x0000000c060a7981 */ /* 0x0002a8000c1e1100 */
[----:B------:R4:W2:Y:S01]  /*cd50*/  LDG.E.U8 R84, desc[UR12][R14.64] ;  /* 0x0000000c0e547981 */ /* 0x0008a2000c1e1100 */
[----:B0-----:R-:W-:-:S04]  /*cd60*/  IADD3 R12, P3, R11, UR5, RZ ;  /* 0x000000050b0c7c10 */ /* 0x001fc8000ff7e0ff */
[----:B------:R-:W-:-:S05]  /*cd70*/  IADD3.X R13, R8, UR10, RZ, P3, !PT ;  /* 0x0000000a080d7c10 */ /* 0x000fca0009ffe4ff */
[----:B------:R3:W2:Y:S04]  /*cd80*/  LDG.E.U8 R62, desc[UR12][R12.64] ;  /* 0x0000000c0c3e7981 */ /* 0x0006a8000c1e1100 */
[----:B------:R-:W-:Y:S04]  /*cd90*/  STL [R1+0x900], R41 ;  /* 0x0009002901007387 */ /* 0x000fe80000100800 */
[----:B------:R-:W2:Y:S01]  /*cda0*/  LDL R0, [R1+0x4e4] ;  /* 0x0004e40001007983 */ /* 0x000ea20000100800 */
[----:B-1----:R-:W-:-:S03]  /*cdb0*/  IADD3 R6, P2, R22, UR5, RZ ;  /* 0x0000000516067c10 */ /* 0x002fc6000ff5e0ff */
[----:B------:R-:W2:Y:S01]  /*cdc0*/  LDL R17, [R1+0x4f0] ;  /* 0x0004f00001117983 */ /* 0x000ea20000100800 */
[----:B------:R-:W-:-:S03]  /*cdd0*/  IADD3.X R7, R19, UR10, RZ, P2, !PT ;  /* 0x0000000a13077c10 */ /* 0x000fc600097fe4ff */
[----:B------:R-:W-:Y:S04]  /*cde0*/  STL [R1+0x904], R73 ;  /* 0x0009044901007387 */ /* 0x000fe80000100800 */
[----:B------:R-:W2:Y:S04]  /*cdf0*/  LDL R9, [R1+0x4f8] ;  /* 0x0004f80001097983 */ /* 0x000ea80000100800 */
[----:B------:R-:W2:Y:S04]  /*ce00*/  LDL R20, [R1+0x4ec] ;  /* 0x0004ec0001147983 */ /* 0x000ea80000100800 */
[----:B------:R-:W2:Y:S04]  /*ce10*/  LDL R16, [R1+0x500] ;  /* 0x0005000001107983 */ /* 0x000ea80000100800 */
[----:B------:R-:W2:Y:S04]  /*ce20*/  LDL R11, [R1+0x4f4] ;  /* 0x0004f400010b7983 */ /* 0x000ea80000100800 */
[----:B------:R-:W-:Y:S01]  /*ce30*/  STL [R1+0x10], R24 ;  /* 0x0000101801007387 */ /* 0x000fe20000100800 */
[----:B----4-:R-:W-:-:S02]  /*ce40*/  IADD3 R14, P3, R21, UR5, RZ ;  /* 0x00000005150e7c10 */ /* 0x010fc4000ff7e0ff */
[----:B---3--:R-:W-:Y:S02]  /*ce50*/  IADD3 R12, P2, R5, UR5, RZ ;  /* 0x00000005050c7c10 */ /* 0x008fe4000ff5e0ff */
[----:B------:R-:W-:Y:S01]  /*ce60*/  IADD3.X R15, R18, UR10, RZ, P3, !PT ;  /* 0x0000000a120f7c10 */ /* 0x000fe20009ffe4ff */
[----:B--2---:R0:W-:Y:S04]  /*ce70*/  STL [R1+0x908], R10 ;  /* 0x0009080a01007387 */ /* 0x0041e80000100800 */
[----:B------:R-:W2:Y:S04]  /*ce80*/  LDL R8, [R1+0x4fc] ;  /* 0x0004fc0001087983 */ /* 0x000ea80000100800 */
[----:B0-----:R-:W3:Y:S04]  /*ce90*/  LDL R10, [R1+0x508] ;  /* 0x00050800010a7983 */ /* 0x001ee80000100800 */
[----:B------:R0:W-:Y:S04]  /*cea0*/  STL [R1+0x90c], R84 ;  /* 0x00090c5401007387 */ /* 0x0001e80000100800 */
[----:B------:R-:W4:Y:S04]  /*ceb0*/  LDL R19, [R1+0x510] ;  /* 0x0005100001137983 */ /* 0x000f280000100800 */
[----:B0-----:R0:W2:Y:S04]  /*cec0*/  LDG.E.U8 R84, desc[UR12][R6.64] ;  /* 0x0000000c06547981 */ /* 0x0010a8000c1e1100 */
[----:B------:R-:W-:Y:S01]  /*ced0*/  STL [R1+0x910], R62 ;  /* 0x0009103e01007387 */ /* 0x000fe20000100800 */
[----:B------:R-:W-:-:S03]  /*cee0*/  IADD3.X R13, R0, UR10, RZ, P2, !PT ;  /* 0x0000000a000d7c10 */ /* 0x000fc600097fe4ff */
[----:B------:R-:W4:Y:S04]  /*cef0*/  LDL R5, [R1+0x504] ;  /* 0x0005040001057983 */ /* 0x000f280000100800 */
[----:B------:R1:W4:Y:S01]  /*cf00*/  LDG.E.U8 R0, desc[UR12][R14.64] ;  /* 0x0000000c0e007981 */ /* 0x000322000c1e1100 */
[----:B0-----:R-:W-:-:S03]  /*cf10*/  IADD3 R6, P3, R17, UR5, RZ ;  /* 0x0000000511067c10 */ /* 0x001fc6000ff7e0ff */
[----:B------:R0:W4:Y:S01]  /*cf20*/  LDG.E.U8 R85, desc[UR12][R12.64] ;  /* 0x0000000c0c557981 */ /* 0x000122000c1e1100 */
[----:B------:R-:W-:Y:S02]  /*cf30*/  IADD3.X R7, R20, UR10, RZ, P3, !PT ;  /* 0x0000000a14077c10 */ /* 0x000fe40009ffe4ff */
[----:B-1----:R-:W-:-:S03]  /*cf40*/  IADD3 R14, P2, R9, UR5, RZ ;  /* 0x00000005090e7c10 */ /* 0x002fc6000ff5e0ff */
[----:B------:R3:W4:Y:S01]  /*cf50*/  LDG.E.U8 R63, desc[UR12][R6.64] ;  /* 0x0000000c063f7981 */ /* 0x000722000c1e1100 */
[----:B------:R-:W-:Y:S02]  /*cf60*/  IADD3.X R15, R11, UR10, RZ, P2, !PT ;  /* 0x0000000a0b0f7c10 */ /* 0x000fe400097fe4ff */
[----:B0-----:R-:W-:Y:S01]  /*cf70*/  IADD3 R12, P3, R16, UR5, RZ ;  /* 0x00000005100c7c10 */ /* 0x001fe2000ff7e0ff */
[----:B--2---:R-:W-:Y:S04]  /*cf80*/  STL [R1+0x914], R84 ;  /* 0x0009145401007387 */ /* 0x004fe80000100800 */
[----:B------:R-:W2:Y:S01]  /*cf90*/  LDL R17, [R1+0x50c] ;  /* 0x00050c0001117983 */ /* 0x000ea20000100800 */
[----:B---3--:R-:W-:-:S03]  /*cfa0*/  IADD3 R6, P2, R10, UR5, RZ ;  /* 0x000000050a067c10 */ /* 0x008fc6000ff5e0ff */
[----:B------:R0:W3:Y:S01]  /*cfb0*/  LDG.E.U8 R10, desc[UR12][R14.64] ;  /* 0x0000000c0e0a7981 */ /* 0x0000e2000c1e1100 */
[----:B------:R-:W-:-:S03]  /*cfc0*/  IADD3.X R13, R8, UR10, RZ, P3, !PT ;  /* 0x0000000a080d7c10 */ /* 0x000fc60009ffe4ff */
[----:B------:R-:W3:Y:S01]  /*cfd0*/  LDL R18, [R1+0x518] ;  /* 0x0005180001127983 */ /* 0x000ee20000100800 */
[----:B----4-:R-:W-:-:S03]  /*cfe0*/  IADD3.X R7, R5, UR10, RZ, P2, !PT ;  /* 0x0000000a05077c10 */ /* 0x010fc600097fe4ff */
[----:B------:R1:W4:Y:S04]  /*cff0*/  LDG.E.U8 R92, desc[UR12][R12.64] ;  /* 0x0000000c0c5c7981 */ /* 0x000328000c1e1100 */
[----:B------:R0:W-:Y:S04]  /*d000*/  STL [R1+0x918], R0 ;  /* 0x0009180001007387 */ /* 0x0001e80000100800 */
[----:B------:R-:W-:Y:S04]  /*d010*/  STL [R1+0xc], R23 ;  /* 0x00000c1701007387 */ /* 0x000fe80000100800 */
[----:B------:R-:W4:Y:S04]  /*d020*/  LDG.E.U8 R42, desc[UR12][R6.64] ;  /* 0x0000000c062a7981 */ /* 0x000f28000c1e1100 */
[----:B0-----:R-:W4:Y:S01]  /*d030*/  LDL R0, [R1+0x514] ;  /* 0x0005140001007983 */ /* 0x001f220000100800 */
[----:B------:R-:W-:-:S03]  /*d040*/  IADD3 R14, P3, R19, UR5, RZ ;  /* 0x00000005130e7c10 */ /* 0x000fc6000ff7e0ff */
[----:B------:R-:W4:Y:S04]  /*d050*/  LDL R9, [R1+0x520] ;  /* 0x0005200001097983 */ /* 0x000f280000100800 */
[----:B------:R-:W-:Y:S04]  /*d060*/  STL [R1+0x91c], R85 ;  /* 0x00091c5501007387 */ /* 0x000fe80000100800 */
[----:B------:R-:W4:Y:S04]  /*d070*/  LDL R21, [R1+0x528] ;  /* 0x0005280001157983 */ /* 0x000f280000100800 */
[----:B------:R-:W4:Y:S04]  /*d080*/  LDL R20, [R1+0x51c] ;  /* 0x00051c0001147983 */ /* 0x000f280000100800 */
[----:B------:R-:W-:Y:S04]  /*d090*/  STL [R1+0x920], R63 ;  /* 0x0009203f01007387 */ /* 0x000fe80000100800 */
[----:B------:R-:W4:Y:S04]  /*d0a0*/  LDL R11, [R1+0x530] ;  /* 0x00053000010b7983 */ /* 0x000f280000100800 */
[----:B------:R-:W4:Y:S04]  /*d0b0*/  LDL R16, [R1+0x524] ;  /* 0x0005240001107983 */ /* 0x000f280000100800 */
[----:B------:R-:W4:Y:S01]  /*d0c0*/  LDL R8, [R1+0x538] ;  /* 0x0005380001087983 */ /* 0x000f220000100800 */
[----:B--2---:R-:W-:-:S05]  /*d0d0*/  IADD3.X R15, R17, UR10, RZ, P3, !PT ;  /* 0x0000000a110f7c10 */ /* 0x004fca0009ffe4ff */
[----:B------:R0:W2:Y:S04]  /*d0e0*/  LDG.E.U8 R74, desc[UR12][R14.64] ;  /* 0x0000000c0e4a7981 */ /* 0x0000a8000c1e1100 */
[----:B---3--:R3:W-:Y:S04]  /*d0f0*/  STL [R1+0x924], R10 ;  /* 0x0009240a01007387 */ /* 0x0087e80000100800 */
[----:B------:R-:W2:Y:S01]  /*d100*/  LDL R5, [R1+0x540] ;  /* 0x0005400001057983 */ /* 0x000ea20000100800 */
[----:B-1----:R-:W-:-:S03]  /*d110*/  IADD3 R12, P2, R18, UR5, RZ ;  /* 0x00000005120c7c10 */ /* 0x002fc6000ff5e0ff */
[----:B------:R-:W2:Y:S04]  /*d120*/  LDL R19, [R1+0x534] ;  /* 0x0005340001137983 */ /* 0x000ea80000100800 */
[----:B---3--:R-:W3:Y:S04]  /*d130*/  LDL R10, [R1+0x52c] ;  /* 0x00052c00010a7983 */ /* 0x008ee80000100800 */
[----:B----4-:R-:W-:Y:S04]  /*d140*/  STL [R1+0x928], R92 ;  /* 0x0009285c01007387 */ /* 0x010fe80000100800 */
[----:B------:R-:W4:Y:S04]  /*d150*/  LDL R18, [R1+0x548] ;  /* 0x0005480001127983 */ /* 0x000f280000100800 */
[----:B------:R-:W4:Y:S01]  /*d160*/  LDL R17, [R1+0x53c] ;  /* 0x00053c0001117983 */ /* 0x000f220000100800 */
[----:B------:R-:W-:-:S03]  /*d170*/  IADD3.X R13, R0, UR10, RZ, P2, !PT ;  /* 0x0000000a000d7c10 */ /* 0x000fc600097fe4ff */
[----:B------:R1:W-:Y:S04]  /*d180*/  STL [R1+0x92c], R42 ;  /* 0x00092c2a01007387 */ /* 0x0003e80000100800 */
[----:B------:R-:W4:Y:S04]  /*d190*/  LDL R22, [R1+0x550] ;  /* 0x0005500001167983 */ /* 0x000f280000100800 */
[----:B------:R-:W4:Y:S01]  /*d1a0*/  LDL R0, [R1+0x544] ;  /* 0x0005440001007983 */ /* 0x000f220000100800 */
[----:B------:R-:W-:Y:S02]  /*d1b0*/  IADD3 R6, P3, R9, UR5, RZ ;  /* 0x0000000509067c10 */ /* 0x000fe4000ff7e0ff */
[----:B0-----:R-:W-:Y:S01]  /*d1c0*/  IADD3 R14, P2, R21, UR5, RZ ;  /* 0x00000005150e7c10 */ /* 0x001fe2000ff5e0ff */
[----:B------:R-:W4:Y:S01]  /*d1d0*/  LDL R9, [R1+0x558] ;  /* 0x0005580001097983 */ /* 0x000f220000100800 */
[----:B------:R-:W-:-:S03]  /*d1e0*/  IADD3.X R7, R20, UR10, RZ, P3, !PT ;  /* 0x0000000a14077c10 */ /* 0x000fc60009ffe4ff */
[----:B------:R0:W4:Y:S01]  /*d1f0*/  LDG.E.U8 R73, desc[UR12][R12.64] ;  /* 0x0000000c0c497981 */ /* 0x000122000c1e1100 */
[----:B------:R-:W-:-:S03]  /*d200*/  IADD3.X R15, R16, UR10, RZ, P2, !PT ;  /* 0x0000000a100f7c10 */ /* 0x000fc600097fe4ff */
[----:B------:R1:W4:Y:S04]  /*d210*/  LDG.E.U8 R93, desc[UR12][R6.64] ;  /* 0x0000000c065d7981 */ /* 0x000328000c1e1100 */
[----:B------:R3:W4:Y:S01]  /*d220*/  LDG.E.U8 R43, desc[UR12][R14.64] ;  /* 0x0000000c0e2b7981 */ /* 0x000722000c1e1100 */
[----:B0-----:R-:W-:Y:S02]  /*d230*/  IADD3 R12, P3, R11, UR5, RZ ;  /* 0x000000050b0c7c10 */ /* 0x001fe4000ff7e0ff */
[----:B-1----:R-:W-:Y:S01]  /*d240*/  IADD3 R6, P2, R8, UR5, RZ ;  /* 0x0000000508067c10 */ /* 0x002fe2000ff5e0ff */
[----:B--2---:R0:W-:Y:S04]  /*d250*/  STL [R1+0x930], R74 ;  /* 0x0009304a01007387 */ /* 0x0041e80000100800 */
[----:B------:R-:W2:Y:S04]  /*d260*/  LDL R21, [R1+0x54c] ;  /* 0x00054c0001157983 */ /* 0x000ea80000100800 */
[----:B------:R-:W2:Y:S04]  /*d270*/  LDL R20, [R1+0x560] ;  /* 0x0005600001147983 */ /* 0x000ea80000100800 */
[----:B------:R-:W2:Y:S04]  /*d280*/  LDL R11, [R1+0x554] ;  /* 0x00055400010b7983 */ /* 0x000ea80000100800 */
[----:B------:R-:W2:Y:S01]  /*d290*/  LDL R16, [R1+0x568] ;  /* 0x0005680001107983 */ /* 0x000ea20000100800 */
[----:B---3--:R-:W-:-:S03]  /*d2a0*/  IADD3.X R13, R10, UR10, RZ, P3, !PT ;  /* 0x0000000a0a0d7c10 */ /* 0x008fc60009ffe4ff */
[----:B------:R-:W3:Y:S01]  /*d2b0*/  LDL R8, [R1+0x55c] ;  /* 0x00055c0001087983 */ /* 0x000ee20000100800 */
[----:B------:R-:W-:-:S03]  /*d2c0*/  IADD3 R14, P3, R5, UR5, RZ ;  /* 0x00000005050e7c10 */ /* 0x000fc6000ff7e0ff */
[----:B------:R-:W3:Y:S04]  /*d2d0*/  LDL R10, [R1+0x570] ;  /* 0x00057000010a7983 */ /* 0x000ee80000100800 */
[----:B------:R-:W3:Y:S01]  /*d2e0*/  LDL R5, [R1+0x564] ;  /* 0x0005640001057983 */ /* 0x000ee20000100800 */
[----:B------:R-:W-:-:S03]  /*d2f0*/  IADD3.X R7, R19, UR10, RZ, P2, !PT ;  /* 0x0000000a13077c10 */ /* 0x000fc600097fe4ff */
[----:B------:R-:W3:Y:S01]  /*d300*/  LDL R19, [R1+0x578] ;  /* 0x0005780001137983 */ /* 0x000ee20000100800 */
[----:B----4-:R-:W-:-:S03]  /*d310*/  IADD3.X R15, R17, UR10, RZ, P3, !PT ;  /* 0x0000000a110f7c10 */ /* 0x010fc60009ffe4ff */
[----:B------:R1:W4:Y:S04]  /*d320*/  LDG.E.U8 R75, desc[UR12][R12.64] ;  /* 0x0000000c0c4b7981 */ /* 0x000328000c1e1100 */
[----:B------:R-:W4:Y:S04]  /*d330*/  LDL R17, [R1+0x580] ;  /* 0x0005800001117983 */ /* 0x000f280000100800 */
[----:B------:R0:W4:Y:S01]  /*d340*/  LDG.E.U8 R41, desc[UR12][R6.64] ;  /* 0x0000000c06297981 */ /* 0x000122000c1e1100 */
[----:B-1----:R-:W-:-:S03]  /*d350*/  IADD3 R12, P2, R18, UR5, RZ ;  /* 0x00000005120c7c10 */ /* 0x002fc6000ff5e0ff */
[----:B------:R-:W4:Y:S01]  /*d360*/  LDL R18, [R1+0x56c] ;  /* 0x00056c0001127983 */ /* 0x000f220000100800 */
[----:B------:R-:W-:-:S03]  /*d370*/  IADD3.X R13, R0, UR10, RZ, P2, !PT ;  /* 0x0000000a000d7c10 */ /* 0x000fc600097fe4ff */
[----:B------:R-:W4:Y:S01]  /*d380*/  LDL R0, [R1+0x588] ;  /* 0x0005880001007983 */ /* 0x000f220000100800 */
[----:B0-----:R-:W-:-:S03]  /*d390*/  IADD3 R6, P3, R22, UR5, RZ ;  /* 0x0000000516067c10 */ /* 0x001fc6000ff7e0ff */
[----:B------:R-:W4:Y:S04]  /*d3a0*/  LDL R22, [R1+0x574] ;  /* 0x0005740001167983 */ /* 0x000f280000100800 */
[----:B------:R0:W4:Y:S04]  /*d3b0*/  LDG.E.U8 R67, desc[UR12][R14.64] ;  /* 0x0000000c0e437981 */ /* 0x000128000c1e1100 */
[----:B------:R1:W4:Y:S04]  /*d3c0*/  LDG.E.U8 R86, desc[UR12][R12.64] ;  /* 0x0000000c0c567981 */ /* 0x000328000c1e1100 */
[----:B------:R-:W4:Y:S01]  /*d3d0*/  LDL R23, [R1+0x7e0] ;  /* 0x0007e00001177983 */ /* 0x000f220000100800 */
[----:B0-----:R-:W-:-:S03]  /*d3e0*/  IADD3 R14, P2, R9, UR5, RZ ;  /* 0x00000005090e7c10 */ /* 0x001fc6000ff5e0ff */
        /* <DEDUP_REMOVED lines=28> */
[----:B--2---:R-:W-:-:S03]  /*d5b0*/  IADD3.X R7, R21, UR10, RZ, P3, !PT ;  /* 0x0000000a15077c10 */ /* 0x004fc60009ffe4ff */
[----:B------:R-:W2:Y:S01]  /*d5c0*/  LDL R21, [R1+0x590] ;  /* 0x0005900001157983 */ /* 0x000ea20000100800 */
[----:B-1----:R-:W-:-:S03]  /*d5d0*/  IADD3 R12, P3, R20, UR5, RZ ;  /* 0x00000005140c7c10 */ /* 0x002fc6000ff7e0ff */
[----:B------:R-:W2:Y:S01]  /*d5e0*/  LDL R20, [R1+0x584] ;  /* 0x0005840001147983 */ /* 0x000ea20000100800 */
[----:B------:R-:W-:-:S03]  /*d5f0*/  IADD3.X R15, R11, UR10, RZ, P2, !PT ;  /* 0x0000000a0b0f7c10 */ /* 0x000fc600097fe4ff */
[----:B------:R0:W2:Y:S04]  /*d600*/  LDG.E.U8 R44, desc[UR12][R6.64] ;  /* 0x0000000c062c7981 */ /* 0x0000a8000c1e1100 */
[----:B------:R-:W2:Y:S01]  /*d610*/  LDL R11, [R1+0x81c] ;  /* 0x00081c00010b7983 */ /* 0x000ea20000100800 */
[----:B---3--:R-:W-:-:S03]  /*d620*/  IADD3.X R13, R8, UR10, RZ, P3, !PT ;  /* 0x0000000a080d7c10 */ /* 0x008fc60009ffe4ff */
[----:B------:R-:W3:Y:S01]  /*d630*/  LDL R8, [R1+0x830] ;  /* 0x0008300001087983 */ /* 0x000ee20000100800 */
[----:B0-----:R-:W-:-:S03]  /*d640*/  IADD3 R6, P2, R16, UR5, RZ ;  /* 0x0000000510067c10 */ /* 0x001fc6000ff5e0ff */
[----:B------:R-:W3:Y:S01]  /*d650*/  LDL R16, [R1+0x58c] ;  /* 0x00058c0001107983 */ /* 0x000ee20000100800 */
[----:B------:R-:W-:-:S03]  /*d660*/  IADD3.X R7, R5, UR10, RZ, P2, !PT ;  /* 0x0000000a05077c10 */ /* 0x000fc600097fe4ff */
[----:B------:R0:W3:Y:S04]  /*d670*/  LDG.E.U8 R60, desc[UR12][R14.64] ;  /* 0x0000000c0e3c7981 */ /* 0x0000e8000c1e1100 */
[----:B------:R-:W3:Y:S04]  /*d680*/  LDL R5, [R1+0x824] ;  /* 0x0008240001057983 */ /* 0x000ee80000100800 */
[----:B------:R1:W3:Y:S01]  /*d690*/  LDG.E.U8 R66, desc[UR12][R12.64] ;  /* 0x0000000c0c427981 */ /* 0x0002e2000c1e1100 */
[----:B0-----:R-:W-:-:S03]  /*d6a0*/  IADD3 R14, P3, R10, UR5, RZ ;  /* 0x000000050a0e7c10 */ /* 0x001fc6000ff7e0ff */
[----:B------:R-:W3:Y:S04]  /*d6b0*/  LDL R10, [R1+0x594] ;  /* 0x00059400010a7983 */ /* 0x000ee80000100800 */
[----:B------:R0:W3:Y:S01]  /*d6c0*/  LDG.E.U8 R87, desc[UR12][R6.64] ;  /* 0x0000000c06577981 */ /* 0x0000e2000c1e1100 */
[----:B-1----:R-:W-:-:S03]  /*d6d0*/  IADD3 R12, P2, R19, UR5, RZ ;  /* 0x00000005130c7c10 */ /* 0x002fc6000ff5e0ff */
[----:B------:R-:W3:Y:S01]  /*d6e0*/  LDL R19, [R1+0x820] ;  /* 0x0008200001137983 */ /* 0x000ee20000100800 */
[----:B----4-:R-:W-:-:S03]  /*d6f0*/  IADD3.X R15, R18, UR10, RZ, P3, !PT ;  /* 0x0000000a120f7c10 */ /* 0x010fc60009ffe4ff */
[----:B------:R-:W4:Y:S01]  /*d700*/  LDL R18, [R1+0x828] ;  /* 0x0008280001127983 */ /* 0x000f220000100800 */
[----:B0-----:R-:W-:-:S03]  /*d710*/  IADD3 R6, P3, R17, UR5, RZ ;  /* 0x0000000511067c10 */ /* 0x001fc6000ff7e0ff */
[----:B------:R-:W4:Y:S01]  /*d720*/  LDL R17, [R1+0x598] ;  /* 0x0005980001117983 */ /* 0x000f220000100800 */
[----:B------:R-:W-:-:S03]  /*d730*/  IADD3.X R13, R22, UR10, RZ, P2, !PT ;  /* 0x0000000a160d7c10 */ /* 0x000fc600097fe4ff */
[----:B------:R0:W4:Y:S04]  /*d740*/  LDG.E.U8 R45, desc[UR12][R14.64] ;  /* 0x0000000c0e2d7981 */ /* 0x000128000c1e1100 */
[----:B------:R-:W4:Y:S04]  /*d750*/  LDL R22, [R1+0x82c] ;  /* 0x00082c0001167983 */ /* 0x000f280000100800 */
[----:B------:R2:W4:Y:S01]  /*d760*/  LDG.E.U8 R72, desc[UR12][R12.64] ;  /* 0x0000000c0c487981 */ /* 0x000522000c1e1100 */
[----:B0-----:R-:W-:-:S03]  /*d770*/  IADD3 R14, P2, R0, UR5, RZ ;  /* 0x00000005000e7c10 */ /* 0x001fc6000ff5e0ff */
        /* <DEDUP_REMOVED lines=11> */
[----:B---3--:R-:W-:-:S03]  /*d830*/  IADD3.X R13, R16, UR10, RZ, P3, !PT ;  /* 0x0000000a100d7c10 */ /* 0x008fc60009ffe4ff */
[----:B------:R-:W3:Y:S01]  /*d840*/  LDL R16, [R1+0x818] ;  /* 0x0008180001107983 */ /* 0x000ee20000100800 */
[----:B-1----:R-:W-:-:S03]  /*d850*/  IADD3 R14, P3, R8, UR5, RZ ;  /* 0x00000005080e7c10 */ /* 0x002fc6000ff7e0ff */
[----:B------:R-:W3:Y:S04]  /*d860*/  LDL R8, [R1+0x7f4] ;  /* 0x0007f40001087983 */ /* 0x000ee80000100800 */
[----:B------:R0:W3:Y:S01]  /*d870*/  LDG.E.U8 R64, desc[UR12][R12.64] ;  /* 0x0000000c0c407981 */ /* 0x0000e2000c1e1100 */
[----:B------:R-:W-:-:S03]  /*d880*/  IADD3.X R7, R10, UR10, RZ, P2, !PT ;  /* 0x0000000a0a077c10 */ /* 0x000fc600097fe4ff */
[----:B------:R-:W3:Y:S01]  /*d890*/  LDL R10, [R1+0x7fc] ;  /* 0x0007fc00010a7983 */ /* 0x000ee20000100800 */
[----:B0-----:R-:W-:-:S03]  /*d8a0*/  IADD3 R12, P2, R5, UR5, RZ ;  /* 0x00000005050c7c10 */ /* 0x001fc6000ff5e0ff */
[----:B------:R-:W3:Y:S01]  /*d8b0*/  LDL R5, [R1+0x7f8] ;  /* 0x0007f80001057983 */ /* 0x000ee20000100800 */
[----:B------:R-:W-:-:S03]  /*d8c0*/  IADD3.X R15, R19, UR10, RZ, P3, !PT ;  /* 0x0000000a130f7c10 */ /* 0x000fc60009ffe4ff */
[----:B------:R-:W3:Y:S04]  /*d8d0*/  LDL R19, [R1+0x800] ;  /* 0x0008000001137983 */ /* 0x000ee80000100800 */
[----:B------:R0:W3:Y:S01]  /*d8e0*/  LDG.E.U8 R40, desc[UR12][R6.64] ;  /* 0x0000000c06287981 */ /* 0x0000e2000c1e1100 */
[----:B----4-:R-:W-:-:S03]  /*d8f0*/  IADD3.X R13, R17, UR10, RZ, P2, !PT ;  /* 0x0000000a110d7c10 */ /* 0x010fc600097fe4ff */
[----:B------:R-:W4:Y:S04]  /*d900*/  LDL R17, [R1+0x804] ;  /* 0x0008040001117983 */ /* 0x000f280000100800 */
[----:B------:R1:W4:Y:S01]  /*d910*/  LDG.E.U8 R47, desc[UR12][R14.64] ;  /* 0x0000000c0e2f7981 */ /* 0x000322000c1e1100 */
[----:B0-----:R-:W-:-:S03]  /*d920*/  IADD3 R6, P3, R18, UR5, RZ ;  /* 0x0000000512067c10 */ /* 0x001fc6000ff7e0ff */
[----:B------:R-:W4:Y:S04]  /*d930*/  LDL R18, [R1+0x5a0] ;  /* 0x0005a00001127983 */ /* 0x000f280000100800 */
[----:B------:R0:W4:Y:S01]  /*d940*/  LDG.E.U8 R81, desc[UR12][R12.64] ;  /* 0x0000000c0c517981 */ /* 0x000122000c1e1100 */
[----:B------:R-:W-:-:S03]  /*d950*/  IADD3.X R7, R0, UR10, RZ, P3, !PT ;  /* 0x0000000a00077c10 */ /* 0x000fc60009ffe4ff */
[----:B------:R-:W4:Y:S01]  /*d960*/  LDL R0, [R1+0x7e8] ;  /* 0x0007e80001007983 */ /* 0x000f220000100800 */
[----:B-1----:R-:W-:-:S03]  /*d970*/  IADD3 R14, P2, R22, UR5, RZ ;  /* 0x00000005160e7c10 */ /* 0x002fc6000ff5e0ff */
[----:B------:R-:W4:Y:S01]  /*d980*/  LDL R22, [R1+0x5a4] ;  /* 0x0005a40001167983 */ /* 0x000f220000100800 */
[----:B0-----:R-:W-:-:S03]  /*d990*/  IADD3 R12, P3, R9, UR5, RZ ;  /* 0x00000005090c7c10 */ /* 0x001fc6000ff7e0ff */
[----:B------:R-:W4:Y:S04]  /*d9a0*/  LDL R9, [R1+0x7e4] ;  /* 0x0007e40001097983 */ /* 0x000f280000100800 */
[----:B------:R0:W4:Y:S01]  /*d9b0*/  LDG.E.U8 R65, desc[UR12][R6.64] ;  /* 0x0000000c06417981 */ /* 0x000122000c1e1100 */
[----:B--2---:R-:W-:-:S03]  /*d9c0*/  IADD3.X R15, R21, UR10, RZ, P2, !PT ;  /* 0x0000000a150f7c10 */ /* 0x004fc600097fe4ff */
[----:B------:R-:W2:Y:S01]  /*d9d0*/  LDL R21, [R1+0x7f0] ;  /* 0x0007f00001157983 */ /* 0x000ea20000100800 */
[----:B0-----:R-:W-:-:S03]  /*d9e0*/  IADD3 R6, P2, R20, UR5, RZ ;  /* 0x0000000514067c10 */ /* 0x001fc6000ff5e0ff */
[----:B------:R-:W2:Y:S01]  /*d9f0*/  LDL R20, [R1+0x7cc] ;  /* 0x0007cc0001147983 */ /* 0x000ea20000100800 */
[----:B------:R-:W-:-:S03]  /*da00*/  IADD3.X R13, R11, UR10, RZ, P3, !PT ;  /* 0x0000000a0b0d7c10 */ /* 0x000fc60009ffe4ff */
[----:B------:R3:W2:Y:S02]  /*da10*/  LDG.E.U8 R11, desc[UR12][R14.64] ;  /* 0x0000000c0e0b7981 */ /* 0x0006a4000c1e1100 */
[----:B---3--:R-:W-:Y:S02]  /*da20*/  IADD3 R14, P3, R16, UR5, RZ ;  /* 0x00000005100e7c10 */ /* 0x008fe4000ff7e0ff */
[----:B------:R-:W-:Y:S01]  /*da30*/  IADD3.X R7, R8, UR10, RZ, P2, !PT ;  /* 0x0000000a08077c10 */ /* 0x000fe200097fe4ff */
[----:B------:R-:W3:Y:S04]  /*da40*/  LDL R16, [R1+0x7d4] ;  /* 0x0007d40001107983 */ /* 0x000ee80000100800 */
[----:B------:R0:W3:Y:S04]  /*da50*/  LDG.E.U8 R8, desc[UR12][R12.64] ;  /* 0x0000000c0c087981 */ /* 0x0000e8000c1e1100 */
[----:B------:R1:W3:Y:S01]  /*da60*/  LDG.E.U8 R82, desc[UR12][R6.64] ;  /* 0x0000000c06527981 */ /* 0x0002e2000c1e1100 */
[----:B------:R-:W-:-:S02]  /*da70*/  IADD3.X R15, R5, UR10, RZ, P3, !PT ;  /* 0x0000000a050f7c10 */ /* 0x000fc40009ffe4ff */
[----:B0-----:R-:W-:Y:S01]  /*da80*/  IADD3 R12, P2, R10, UR5, RZ ;  /* 0x000000050a0c7c10 */ /* 0x001fe2000ff5e0ff */
[----:B------:R-:W3:Y:S04]  /*da90*/  LDL R5, [R1+0x7d8] ;  /* 0x0007d80001057983 */ /* 0x000ee80000100800 */
[----:B------:R-:W3:Y:S01]  /*daa0*/  LDL R10, [R1+0x7d0] ;  /* 0x0007d000010a7983 */ /* 0x000ee20000100800 */
[----:B-1----:R-:W-:-:S03]  /*dab0*/  IADD3 R6, P3, R19, UR5, RZ ;  /* 0x0000000513067c10 */ /* 0x002fc6000ff7e0ff */
[----:B------:R-:W3:Y:S01]  /*dac0*/  LDL R19, [R1+0x5a8] ;  /* 0x0005a80001137983 */ /* 0x000ee20000100800 */
[----:B------:R-:W-:-:S03]  /*dad0*/  IADD3.X R7, R23, UR10, RZ, P3, !PT ;  /* 0x0000000a17077c10 */ /* 0x000fc60009ffe4ff */
[----:B------:R0:W3:Y:S04]  /*dae0*/  LDG.E.U8 R46, desc[UR12][R14.64] ;  /* 0x0000000c0e2e7981 */ /* 0x0000e8000c1e1100 */
[----:B------:R-:W3:Y:S01]  /*daf0*/  LDL R23, [R1+0x7c0] ;  /* 0x0007c00001177983 */ /* 0x000ee20000100800 */
[----:B----4-:R-:W-:-:S03]  /*db00*/  IADD3.X R13, R18, UR10, RZ, P2, !PT ;  /* 0x0000000a120d7c10 */ /* 0x010fc600097fe4ff */
[----:B------:R-:W4:Y:S01]  /*db10*/  LDL R18, [R1+0x7dc] ;  /* 0x0007dc0001127983 */ /* 0x000f220000100800 */
[----:B0-----:R-:W-:-:S03]  /*db20*/  IADD3 R14, P2, R17, UR5, RZ ;  /* 0x00000005110e7c10 */ /* 0x001fc6000ff5e0ff */
[----:B------:R-:W4:Y:S04]  /*db30*/  LDL R17, [R1+0x7b8] ;  /* 0x0007b80001117983 */ /* 0x000f280000100800 */
[----:B------:R0:W4:Y:S02]  /*db40*/  LDG.E.U8 R61, desc[UR12][R12.64] ;  /* 0x0000000c0c3d7981 */ /* 0x000124000c1e1100 */
[----:B0-----:R-:W-:Y:S02]  /*db50*/  IADD3 R12, P3, R0, UR5, RZ ;  /* 0x00000005000c7c10 */ /* 0x001fe4000ff7e0ff */
[----:B------:R-:W4:Y:S01]  /*db60*/  LDL R0, [R1+0x7bc] ;  /* 0x0007bc0001007983 */ /* 0x000f220000100800 */
[----:B------:R-:W-:-:S03]  /*db70*/  IADD3.X R15, R9, UR10, RZ, P2, !PT ;  /* 0x0000000a090f7c10 */ /* 0x000fc600097fe4ff */
[----:B------:R0:W4:Y:S01]  /*db80*/  LDG.E.U8 R9, desc[UR12][R6.64] ;  /* 0x0000000c06097981 */ /* 0x000122000c1e1100 */
[----:B------:R-:W-:-:S03]  /*db90*/  IADD3.X R13, R22, UR10, RZ, P3, !PT ;  /* 0x0000000a160d7c10 */ /* 0x000fc60009ffe4ff */
[----:B------:R-:W4:Y:S04]  /*dba0*/  LDL R22, [R1+0x7c8] ;  /* 0x0007c80001167983 */ /* 0x000f280000100800 */
[----:B------:R2:W4:Y:S01]  /*dbb0*/  LDG.E.U8 R83, desc[UR12][R14.64] ;  /* 0x0000000c0e537981 */ /* 0x000522000c1e1100 */
[----:B0-----:R-:W-:-:S03]  /*dbc0*/  IADD3 R6, P2, R24, UR5, RZ ;  /* 0x0000000518067c10 */ /* 0x001fc6000ff5e0ff */
[----:B------:R-:W4:Y:S04]  /*dbd0*/  LDL R24, [R1+0x5ac] ;  /* 0x0005ac0001187983 */ /* 0x000f280000100800 */
[----:B------:R3:W4:Y:S01]  /*dbe0*/  LDG.E.U8 R103, desc[UR12][R12.64] ;  /* 0x0000000c0c677981 */ /* 0x000722000c1e1100 */
[----:B--2---:R-:W-:-:S03]  /*dbf0*/  IADD3 R14, P3, R21, UR5, RZ ;  /* 0x00000005150e7c10 */ /* 0x004fc6000ff7e0ff */
[----:B------:R-:W2:Y:S01]  /*dc00*/  LDL R21, [R1+0x7a4] ;  /* 0x0007a40001157983 */ /* 0x000ea20000100800 */
[----:B------:R-:W-:-:S03]  /*dc10*/  IADD3.X R7, R20, UR10, RZ, P2, !PT ;  /* 0x0000000a14077c10 */ /* 0x000fc600097fe4ff */
[----:B------:R-:W2:Y:S04]  /*dc20*/  LDL R20, [R1+0x7ac] ;  /* 0x0007ac0001147983 */ /* 0x000ea80000100800 */
[----:B------:R0:W2:Y:S01]  /*dc30*/  LDG.E.U8 R101, desc[UR12][R6.64] ;  /* 0x0000000c06657981 */ /* 0x0000a2000c1e1100 */
[----:B---3--:R-:W-:-:S03]  /*dc40*/  IADD3 R12, P2, R16, UR5, RZ ;  /* 0x00000005100c7c10 */ /* 0x008fc6000ff5e0ff */
[----:B------:R-:W3:Y:S01]  /*dc50*/  LDL R16, [R1+0x7a8] ;  /* 0x0007a80001107983 */ /* 0x000ee20000100800 */
[----:B------:R-:W-:-:S03]  /*dc60*/  IADD3.X R15, R10, UR10, RZ, P3, !PT ;  /* 0x0000000a0a0f7c10 */ /* 0x000fc60009ffe4ff */
[----:B------:R-:W3:Y:S01]  /*dc70*/  LDL R10, [R1+0x7b0] ;  /* 0x0007b000010a7983 */ /* 0x000ee20000100800 */
[----:B0-----:R-:W-:-:S03]  /*dc80*/  IADD3 R6, P3, R5, UR5, RZ ;  /* 0x0000000505067c10 */ /* 0x001fc6000ff7e0ff */
[----:B------:R-:W3:Y:S01]  /*dc90*/  LDL R5, [R1+0x5b0] ;  /* 0x0005b00001057983 */ /* 0x000ee20000100800 */
[----:B------:R-:W-:-:S03]  /*dca0*/  IADD3.X R13, R19, UR10, RZ, P2, !PT ;  /* 0x0000000a130d7c10 */ /* 0x000fc600097fe4ff */
[----:B------:R4:W3:Y:S04]  /*dcb0*/  LDG.E.U8 R99, desc[UR12][R14.64] ;  /* 0x0000000c0e637981 */ /* 0x0008e8000c1e1100 */
        /* <DEDUP_REMOVED lines=9> */
[----:B------:R-:W-:-:S03]  /*dd50*/  IADD3.X R15, R0, UR10, RZ, P2, !PT ;  /* 0x0000000a000f7c10 */ /* 0x000fc600097fe4ff */
[----:B------:R-:W4:Y:S04]  /*dd60*/  LDL R0, [R1+0x79c] ;  /* 0x00079c0001007983 */ /* 0x000f280000100800 */
[----:B------:R1:W4:Y:S01]  /*dd70*/  LDG.E.U8 R89, desc[UR12][R14.64] ;  /* 0x0000000c0e597981 */ /* 0x000322000c1e1100 */
[----:B0-----:R-:W-:-:S03]  /*dd80*/  IADD3 R6, P2, R25, UR5, RZ ;  /* 0x0000000519067c10 */ /* 0x001fc6000ff5e0ff */
[----:B------:R-:W4:Y:S01]  /*dd90*/  LDL R25, [R1+0x780] ;  /* 0x0007800001197983 */ /* 0x000f220000100800 */
[----:B------:R-:W-:Y:S02]  /*dda0*/  IADD3.X R13, R24, UR10, RZ, P3, !PT ;  /* 0x0000000a180d7c10 */ /* 0x000fe40009ffe4ff */
[----:B-1----:R-:W-:Y:S01]  /*ddb0*/  IADD3 R14, P3, R22, UR5, RZ ;  /* 0x00000005160e7c10 */ /* 0x002fe2000ff7e0ff */
[----:B------:R-:W4:Y:S04]  /*ddc0*/  LDL R24, [R1+0x77c] ;  /* 0x00077c0001187983 */ /* 0x000f280000100800 */
[----:B------:R-:W4:Y:S04]  /*ddd0*/  LDL R22, [R1+0x784] ;  /* 0x0007840001167983 */ /* 0x000f280000100800 */
[----:B------:R0:W4:Y:S01]  /*dde0*/  LDG.E.U8 R79, desc[UR12][R12.64] ;  /* 0x0000000c0c4f7981 */ /* 0x000122000c1e1100 */
[----:B--2---:R-:W-:-:S03]  /*ddf0*/  IADD3.X R7, R21, UR10, RZ, P2, !PT ;  /* 0x0000000a15077c10 */ /* 0x004fc600097fe4ff */
[----:B------:R-:W2:Y:S01]  /*de00*/  LDL R21, [R1+0x768] ;  /* 0x0007680001157983 */ /* 0x000ea20000100800 */
[----:B0-----:R-:W-:-:S03]  /*de10*/  IADD3 R12, P2, R20, UR5, RZ ;  /* 0x00000005140c7c10 */ /* 0x001fc6000ff5e0ff */
[----:B------:R0:W2:Y:S04]  /*de20*/  LDG.E.U8 R77, desc[UR12][R6.64] ;  /* 0x0000000c064d7981 */ /* 0x0000a8000c1e1100 */
[----:B------:R-:W2:Y:S01]  /*de30*/  LDL R20, [R1+0x770] ;  /* 0x0007700001147983 */ /* 0x000ea20000100800 */
[----:B---3--:R-:W-:-:S03]  /*de40*/  IADD3.X R15, R16, UR10, RZ, P3, !PT ;  /* 0x0000000a100f7c10 */ /* 0x008fc60009ffe4ff */
[----:B------:R-:W3:Y:S04]  /*de50*/  LDL R16, [R1+0x788] ;  /* 0x0007880001107983 */ /* 0x000ee80000100800 */
[----:B------:R-:W2:Y:S01]  /*de60*/  LDG.E.U8 R71, desc[UR12][R14.64] ;  /* 0x0000000c0e477981 */ /* 0x000ea2000c1e1100 */
[----:B0-----:R-:W-:-:S03]  /*de70*/  IADD3 R6, P3, R10, UR5, RZ ;  /* 0x000000050a067c10 */ /* 0x001fc6000ff7e0ff */
[----:B------:R-:W2:Y:S01]  /*de80*/  LDL R10, [R1+0x5b8] ;  /* 0x0005b800010a7983 */ /* 0x000ea20000100800 */
[----:B------:R-:W-:-:S03]  /*de90*/  IADD3.X R13, R5, UR10, RZ, P2, !PT ;  /* 0x0000000a050d7c10 */ /* 0x000fc600097fe4ff */
[----:B------:R-:W2:Y:S04]  /*dea0*/  LDL R5, [R1+0x78c] ;  /* 0x00078c0001057983 */ /* 0x000ea80000100800 */
[----:B------:R0:W2:Y:S01]  /*deb0*/  LDG.E.U8 R69, desc[UR12][R12.64] ;  /* 0x0000000c0c457981 */ /* 0x0000a2000c1e1100 */
[----:B------:R-:W-:Y:S02]  /*dec0*/  IADD3 R28, P2, R19, UR5, RZ ;  /* 0x00000005131c7c10 */ /* 0x000fe4000ff5e0ff */
[----:B----4-:R-:W-:Y:S02]  /*ded0*/  IADD3.X R7, R18, UR10, RZ, P3, !PT ;  /* 0x0000000a12077c10 */ /* 0x010fe40009ffe4ff */
[----:B------:R-:W-:-:S03]  /*dee0*/  IADD3 R18, P3, R17, UR5, RZ ;  /* 0x0000000511127c10 */ /* 0x000fc6000ff7e0ff */
[----:B------:R1:W4:Y:S01]  /*def0*/  LDG.E.U8 R59, desc[UR12][R6.64] ;  /* 0x0000000c063b7981 */ /* 0x000322000c1e1100 */
[----:B------:R-:W-:-:S03]  /*df00*/  IADD3.X R29, R23, UR10, RZ, P2, !PT ;  /* 0x0000000a171d7c10 */ /* 0x000fc600097fe4ff */
[----:B------:R-:W4:Y:S04]  /*df10*/  LDL R17, [R1+0x76c] ;  /* 0x00076c0001117983 */ /* 0x000f280000100800 */
[----:B------:R-:W4:Y:S01]  /*df20*/  LDL R23, [R1+0x774] ;  /* 0x0007740001177983 */ /* 0x000f220000100800 */
[----:B------:R-:W-:-:S03]  /*df30*/  IADD3 R54, P2, R0, UR5, RZ ;  /* 0x0000000500367c10 */ /* 0x000fc6000ff5e0ff */
[----:B------:R-:W4:Y:S04]  /*df40*/  LDG.E.U8 R28, desc[UR12][R28.64] ;  /* 0x0000000c1c1c7981 */ /* 0x000f28000c1e1100 */
[----:B------:R-:W4:Y:S01]  /*df50*/  LDL R0, [R1+0x5bc] ;  /* 0x0005bc0001007983 */ /* 0x000f220000100800 */
[----:B------:R-:W-:Y:S02]  /*df60*/  IADD3.X R19, R27, UR10, RZ, P3, !PT ;  /* 0x0000000a1b137c10 */ /* 0x000fe40009ffe4ff */
[----:B0-----:R-:W-:Y:S02]  /*df70*/  IADD3 R12, P3, R26, UR5, RZ ;  /* 0x000000051a0c7c10 */ /* 0x001fe4000ff7e0ff */
[----:B------:R-:W4:Y:S04]  /*df80*/  LDL R26, [R1+0x754] ;  /* 0x00075400011a7983 */ /* 0x000f280000100800 */
[----:B------:R-:W4:Y:S01]  /*df90*/  LDL R29, [R1+0x778] ;  /* 0x00077800011d7983 */ /* 0x000f220000100800 */
[----:B------:R-:W-:-:S03]  /*dfa0*/  IADD3.X R55, R24, UR10, RZ, P2, !PT ;  /* 0x0000000a18377c10 */ /* 0x000fc600097fe4ff */
[----:B------:R-:W4:Y:S01]  /*dfb0*/  LDG.E.U8 R18, desc[UR12][R18.64] ;  /* 0x0000000c12127981 */ /* 0x000f22000c1e1100 */
[----:B-1----:R-:W-:-:S03]  /*dfc0*/  IADD3 R6, P2, R22, UR5, RZ ;  /* 0x0000000516067c10 */ /* 0x002fc6000ff5e0ff */
[----:B------:R-:W4:Y:S04]  /*dfd0*/  LDL R24, [R1+0x75c] ;  /* 0x00075c0001187983 */ /* 0x000f280000100800 */
[----:B------:R-:W4:Y:S01]  /*dfe0*/  LDL R22, [R1+0x758] ;  /* 0x0007580001167983 */ /* 0x000f220000100800 */
[----:B------:R-:W-:-:S03]  /*dff0*/  IADD3.X R13, R25, UR10, RZ, P3, !PT ;  /* 0x0000000a190d7c10 */ /* 0x000fc60009ffe4ff */
[----:B------:R-:W4:Y:S04]  /*e000*/  LDL R19, [R1+0x760] ;  /* 0x0007600001137983 */ /* 0x000f280000100800 */
[----:B------:R0:W4:Y:S04]  /*e010*/  LDG.E.U8 R37, desc[UR12][R12.64] ;  /* 0x0000000c0c257981 */ /* 0x000128000c1e1100 */
[----:B------:R-:W4:Y:S04]  /*e020*/  LDL R25, [R1+0x5c4] ;  /* 0x0005c40001197983 */ /* 0x000f280000100800 */
[----:B------:R-:W4:Y:S04]  /*e030*/  LDG.E.U8 R54, desc[UR12][R54.64] ;  /* 0x0000000c36367981 */ /* 0x000f28000c1e1100 */
[----:B------:R-:W4:Y:S01]  /*e040*/  LDL R55, [R1+0x6d4] ;  /* 0x0006d40001377983 */ /* 0x000f220000100800 */
[----:B---3--:R-:W-:-:S03]  /*e050*/  IADD3 R14, P3, R16, UR5, RZ ;  /* 0x00000005100e7c10 */ /* 0x008fc6000ff7e0ff */
[----:B------:R-:W3:Y:S01]  /*e060*/  LDL R16, [R1+0x5c0] ;  /* 0x0005c00001107983 */ /* 0x000ee20000100800 */
[----:B--2---:R-:W-:-:S03]  /*e070*/  IADD3.X R7, R10, UR10, RZ, P2, !PT ;  /* 0x0000000a0a077c10 */ /* 0x004fc600097fe4ff */
[----:B------:R-:W2:Y:S01]  /*e080*/  LDL R10, [R1+0x764] ;  /* 0x00076400010a7983 */ /* 0x000ea20000100800 */
[----:B0-----:R-:W-:-:S03]  /*e090*/  IADD3 R12, P2, R5, UR5, RZ ;  /* 0x00000005050c7c10 */ /* 0x001fc6000ff5e0ff */
[----:B------:R-:W2:Y:S01]  /*e0a0*/  LDL R5, [R1+0x740] ;  /* 0x0007400001057983 */ /* 0x000ea20000100800 */
[----:B------:R-:W-:-:S03]  /*e0b0*/  IADD3.X R15, R21, UR10, RZ, P3, !PT ;  /* 0x0000000a150f7c10 */ /* 0x000fc60009ffe4ff */
[----:B------:R-:W2:Y:S04]  /*e0c0*/  LDL R21, [R1+0x744] ;  /* 0x0007440001157983 */ /* 0x000ea80000100800 */
[----:B------:R0:W2:Y:S01]  /*e0d0*/  LDG.E.U8 R27, desc[UR12][R6.64] ;  /* 0x0000000c061b7981 */ /* 0x0000a2000c1e1100 */
[----:B----4-:R-:W-:-:S03]  /*e0e0*/  IADD3.X R13, R17, UR10, RZ, P2, !PT ;  /* 0x0000000a110d7c10 */ /* 0x010fc600097fe4ff */
[----:B------:R1:W4:Y:S01]  /*e0f0*/  LDG.E.U8 R17, desc[UR12][R14.64] ;  /* 0x0000000c0e117981 */ /* 0x000322000c1e1100 */
[----:B0-----:R-:W-:-:S03]  /*e100*/  IADD3 R6, P3, R20, UR5, RZ ;  /* 0x0000000514067c10 */ /* 0x001fc6000ff7e0ff */
[----:B------:R-:W4:Y:S04]  /*e110*/  LDL R20, [R1+0x74c] ;  /* 0x00074c0001147983 */ /* 0x000f280000100800 */
[----:B------:R0:W4:Y:S01]  /*e120*/  LDG.E.U8 R53, desc[UR12][R12.64] ;  /* 0x0000000c0c357981 */ /* 0x000122000c1e1100 */
[----:B-1----:R-:W-:-:S03]  /*e130*/  IADD3 R14, P2, R23, UR5, RZ ;  /* 0x00000005170e7c10 */ /* 0x002fc6000ff5e0ff */
[----:B------:R-:W4:Y:S01]  /*e140*/  LDL R23, [R1+0x750] ;  /* 0x0007500001177983 */ /* 0x000f220000100800 */
[----:B------:R-:W-:-:S03]  /*e150*/  IADD3.X R7, R0, UR10, RZ, P3, !PT ;  /* 0x0000000a00077c10 */ /* 0x000fc60009ffe4ff */
[----:B------:R-:W4:Y:S01]  /*e160*/  LDL R0, [R1+0x72c] ;  /* 0x00072c0001007983 */ /* 0x000f220000100800 */
[----:B0-----:R-:W-:-:S03]  /*e170*/  IADD3 R12, P3, R29, UR5, RZ ;  /* 0x000000051d0c7c10 */ /* 0x001fc6000ff7e0ff */
[----:B------:R0:W4:Y:S01]  /*e180*/  LDG.E.U8 R36, desc[UR12][R6.64] ;  /* 0x0000000c06247981 */ /* 0x000122000c1e1100 */
[----:B------:R-:W-:-:S03]  /*e190*/  IADD3.X R15, R26, UR10, RZ, P2, !PT ;  /* 0x0000000a1a0f7c10 */ /* 0x000fc600097fe4ff */
[----:B------:R-:W4:Y:S04]  /*e1a0*/  LDL R29, [R1+0x730] ;  /* 0x00073000011d7983 */ /* 0x000f280000100800 */
[----:B------:R1:W4:Y:S01]  /*e1b0*/  LDG.E.U8 R26, desc[UR12][R14.64] ;  /* 0x0000000c0e1a7981 */ /* 0x000322000c1e1100 */
[----:B0-----:R-:W-:Y:S02]  /*e1c0*/  IADD3 R6, P2, R24, UR5, RZ ;  /* 0x0000000518067c10 */ /* 0x001fe4000ff5e0ff */
[----:B------:R-:W-:Y:S01]  /*e1d0*/  IADD3.X R13, R22, UR10, RZ, P3, !PT ;  /* 0x0000000a160d7c10 */ /* 0x000fe20009ffe4ff */
[----:B------:R-:W4:Y:S04]  /*e1e0*/  LDL R24, [R1+0x5c8] ;  /* 0x0005c80001187983 */ /* 0x000f280000100800 */
[----:B------:R-:W4:Y:S01]  /*e1f0*/  LDL R22, [R1+0x73c] ;  /* 0x00073c0001167983 */ /* 0x000f220000100800 */
[----:B-1----:R-:W-:-:S03]  /*e200*/  IADD3 R14, P3, R19, UR5, RZ ;  /* 0x00000005130e7c10 */ /* 0x002fc6000ff7e0ff */
[----:B------:R-:W4:Y:S01]  /*e210*/  LDL R19, [R1+0x738] ;  /* 0x0007380001137983 */ /* 0x000f220000100800 */
[----:B---3--:R-:W-:-:S03]  /*e220*/  IADD3.X R7, R16, UR10, RZ, P2, !PT ;  /* 0x0000000a10077c10 */ /* 0x008fc600097fe4ff */
[----:B------:R0:W3:Y:S04]  /*e230*/  LDG.E.U8 R16, desc[UR12][R12.64] ;  /* 0x0000000c0c107981 */ /* 0x0000e8000c1e1100 */
[----:B------:R1:W3:Y:S01]  /*e240*/  LDG.E.U8 R52, desc[UR12][R6.64] ;  /* 0x0000000c06347981 */ /* 0x0002e2000c1e1100 */
[----:B--2---:R-:W-:-:S03]  /*e250*/  IADD3.X R15, R5, UR10, RZ, P3, !PT ;  /* 0x0000000a050f7c10 */ /* 0x004fc60009ffe4ff */
[----:B------:R-:W2:Y:S01]  /*e260*/  LDL R5, [R1+0x71c] ;  /* 0x00071c0001057983 */ /* 0x000ea20000100800 */
[----:B0-----:R-:W-:-:S03]  /*e270*/  IADD3 R12, P2, R10, UR5, RZ ;  /* 0x000000050a0c7c10 */ /* 0x001fc6000ff5e0ff */
[----:B------:R-:W3:Y:S01]  /*e280*/  LDL R10, [R1+0x718] ;  /* 0x00071800010a7983 */ /* 0x000ee20000100800 */
[----:B-1----:R-:W-:Y:S02]  /*e290*/  IADD3 R6, P3, R31, UR5, RZ ;  /* 0x000000051f067c10 */ /* 0x002fe4000ff7e0ff */
[----:B------:R-:W-:Y:S01]  /*e2a0*/  IADD3.X R13, R21, UR10, RZ, P2, !PT ;  /* 0x0000000a150d7c10 */ /* 0x000fe200097fe4ff */
[----:B------:R-:W3:Y:S01]  /*e2b0*/  LDL R31, [R1+0x724] ;  /* 0x00072400011f7983 */ /* 0x000ee20000100800 */
[----:B------:R-:W-:-:S03]  /*e2c0*/  IADD3.X R7, R25, UR10, RZ, P3, !PT ;  /* 0x0000000a19077c10 */ /* 0x000fc60009ffe4ff */
[----:B------:R0:W3:Y:S04]  /*e2d0*/  LDG.E.U8 R25, desc[UR12][R12.64] ;  /* 0x0000000c0c197981 */ /* 0x0000e8000c1e1100 */
[----:B------:R-:W3:Y:S01]  /*e2e0*/  LDG.E.U8 R35, desc[UR12][R14.64] ;  /* 0x0000000c0e237981 */ /* 0x000ee2000c1e1100 */
[----:B----4-:R-:W-:-:S03]  /*e2f0*/  IADD3 R20, P2, R20, UR5, RZ ;  /* 0x0000000514147c10 */ /* 0x010fc6000ff5e0ff */
[----:B------:R1:W4:Y:S01]  /*e300*/  LDG.E.U8 R15, desc[UR12][R6.64] ;  /* 0x0000000c060f7981 */ /* 0x000322000c1e1100 */
[----:B0-----:R-:W-:-:S03]  /*e310*/  IADD3 R12, P3, R23, UR5, RZ ;  /* 0x00000005170c7c10 */ /* 0x001fc6000ff7e0ff */
[----:B------:R-:W4:Y:S01]  /*e320*/  LDL R23, [R1+0x704] ;  /* 0x0007040001177983 */ /* 0x000f220000100800 */
[----:B------:R-:W-:-:S03]  /*e330*/  IADD3.X R21, R0, UR10, RZ, P2, !PT ;  /* 0x0000000a00157c10 */ /* 0x000fc600097fe4ff */
[----:B------:R-:W4:Y:S01]  /*e340*/  LDL R0, [R1+0x728] ;  /* 0x0007280001007983 */ /* 0x000f220000100800 */
[----:B-1----:R-:W-:-:S03]  /*e350*/  IADD3 R6, P2, R30, UR5, RZ ;  /* 0x000000051e067c10 */ /* 0x002fc6000ff5e0ff */
[----:B------:R-:W4:Y:S01]  /*e360*/  LDL R30, [R1+0x710] ;  /* 0x00071000011e7983 */ /* 0x000f220000100800 */
[----:B------:R-:W-:-:S03]  /*e370*/  IADD3.X R13, R29, UR10, RZ, P3, !PT ;  /* 0x0000000a1d0d7c10 */ /* 0x000fc60009ffe4ff */
[----:B------:R-:W4:Y:S04]  /*e380*/  LDL R29, [R1+0x5d0] ;  /* 0x0005d000011d7983 */ /* 0x000f280000100800 */
[----:B------:R0:W4:Y:S01]  /*e390*/  LDG.E.U8 R34, desc[UR12][R12.64] ;  /* 0x0000000c0c227981 */ /* 0x000122000c1e1100 */
[----:B------:R-:W-:-:S03]  /*e3a0*/  IADD3.X R7, R24, UR10, RZ, P2, !PT ;  /* 0x0000000a18077c10 */ /* 0x000fc600097fe4ff */
[----:B------:R-:W4:Y:S04]  /*e3b0*/  LDG.E.U8 R51, desc[UR12][R20.64] ;  /* 0x0000000c14337981 */ /* 0x000f28000c1e1100 */
[----:B------:R1:W4:Y:S01]  /*e3c0*/  LDG.E.U8 R24, desc[UR12][R6.64] ;  /* 0x0000000c06187981 */ /* 0x000322000c1e1100 */
[----:B0-----:R-:W-:-:S03]  /*e3d0*/  IADD3 R12, P2, R19, UR5, RZ ;  /* 0x00000005130c7c10 */ /* 0x001fc6000ff5e0ff */
[----:B------:R-:W4:Y:S04]  /*e3e0*/  LDL R19, [R1+0x6f0] ;  /* 0x0006f00001137983 */ /* 0x000f280000100800 */
[----:B------:R-:W4:Y:S01]  /*e3f0*/  LDL R20, [R1+0x6fc] ;  /* 0x0006fc0001147983 */ /* 0x000f220000100800 */
[----:B-1----:R-:W-:-:S03]  /*e400*/  IADD3 R6, P3, R22, UR5, RZ ;  /* 0x0000000516067c10 */ /* 0x002fc6000ff7e0ff */
[----:B------:R-:W4:Y:S04]  /*e410*/  LDL R22, [R1+0x714] ;  /* 0x0007140001167983 */ /* 0x000f280000100800 */
[----:B------:R-:W4:Y:S01]  /*e420*/  LDL R21, [R1+0x5d8] ;  /* 0x0005d80001157983 */ /* 0x000f220000100800 */
[----:B--2---:R-:W-:-:S03]  /*e430*/  IADD3.X R7, R5, UR10, RZ, P3, !PT ;  /* 0x0000000a05077c10 */ /* 0x004fc60009ffe4ff */
[----:B------:R-:W2:Y:S01]  /*e440*/  LDL R5, [R1+0x6f4] ;  /* 0x0006f40001057983 */ /* 0x000ea20000100800 */
[----:B---3--:R-:W-:-:S03]  /*e450*/  IADD3.X R13, R10, UR10, RZ, P2, !PT ;  /* 0x0000000a0a0d7c10 */ /* 0x008fc600097fe4ff */
[----:B------:R-:W3:Y:S04]  /*e460*/  LDL R10, [R1+0x6f8] ;  /* 0x0006f800010a7983 */ /* 0x000ee80000100800 */
[----:B------:R-:W3:Y:S04]  /*e470*/  LDG.E.U8 R14, desc[UR12][R12.64] ;  /* 0x0000000c0c0e7981 */ /* 0x000ee8000c1e1100 */
[----:B------:R0:W3:Y:S04]  /*e480*/  LDG.E.U8 R50, desc[UR12][R6.64] ;  /* 0x0000000c06327981 */ /* 0x0000e8000c1e1100 */
[----:B------:R-:W3:Y:S01]  /*e490*/  LDL R12, [R1+0x5d4] ;  /* 0x0005d400010c7983 */ /* 0x000ee20000100800 */
[----:B0-----:R-:W-:-:S03]  /*e4a0*/  IADD3 R6, P2, R39, UR5, RZ ;  /* 0x0000000527067c10 */ /* 0x001fc6000ff5e0ff */
[----:B------:R-:W3:Y:S01]  /*e4b0*/  LDL R39, [R1+0x6e4] ;  /* 0x0006e40001277983 */ /* 0x000ee20000100800 */
[----:B------:R-:W-:-:S05]  /*e4c0*/  IADD3.X R7, R33, UR10, RZ, P2, !PT ;  /* 0x0000000a21077c10 */ /* 0x000fca00097fe4ff */
[----:B------:R0:W3:Y:S02]  /*e4d0*/  LDG.E.U8 R33, desc[UR12][R6.64] ;  /* 0x0000000c06217981 */ /* 0x0000e4000c1e1100 */
[----:B0-----:R-:W-:Y:S02]  /*e4e0*/  IADD3 R6, P2, R31, UR5, RZ ;  /* 0x000000051f067c10 */ /* 0x001fe4000ff5e0ff */
[----:B------:R-:W3:Y:S02]  /*e4f0*/  LDL R31, [R1+0x700] ;  /* 0x00070000011f7983 */ /* 0x000ee40000100800 */
[----:B----4-:R-:W-:-:S05]  /*e500*/  IADD3.X R7, R23, UR10, RZ, P2, !PT ;  /* 0x0000000a17077c10 */ /* 0x010fca00097fe4ff */
[----:B------:R0:W4:Y:S02]  /*e510*/  LDG.E.U8 R23, desc[UR12][R6.64] ;  /* 0x0000000c06177981 */ /* 0x000124000c1e1100 */
[----:B0-----:R-:W-:Y:S02]  /*e520*/  IADD3 R6, P2, R0, UR5, RZ ;  /* 0x0000000500067c10 */ /* 0x001fe4000ff5e0ff */
[----:B------:R-:W4:Y:S02]  /*e530*/  LDL R0, [R1+0x6e0] ;  /* 0x0006e00001007983 */ /* 0x000f240000100800 */
[----:B------:R-:W-:Y:S02]  /*e540*/  IADD3.X R7, R38, UR10, RZ, P2, !PT ;  /* 0x0000000a26077c10 */ /* 0x000fe400097fe4ff */
[----:B------:R-:W4:Y:S04]  /*e550*/  LDL R38, [R1+0x6c8] ;  /* 0x0006c80001267983 */ /* 0x000f280000100800 */
[----:B------:R0:W4:Y:S02]  /*e560*/  LDG.E.U8 R13, desc[UR12][R6.64] ;  /* 0x0000000c060d7981 */ /* 0x000124000c1e1100 */
[----:B0-----:R-:W-:-:S04]  /*e570*/  IADD3 R6, P2, R32, UR5, RZ ;  /* 0x0000000520067c10 */ /* 0x001fc8000ff5e0ff */
[----:B------:R-:W-:Y:S02]  /*e580*/  IADD3.X R7, R29, UR10, RZ, P2, !PT ;  /* 0x0000000a1d077c10 */ /* 0x000fe400097fe4ff */
[----:B------:R-:W4:Y:S04]  /*e590*/  LDL R29, [R1+0x6e8] ;  /* 0x0006e800011d7983 */ /* 0x000f280000100800 */
[----:B------:R0:W4:Y:S02]  /*e5a0*/  LDG.E.U8 R49, desc[UR12][R6.64] ;  /* 0x0000000c06317981 */ /* 0x000124000c1e1100 */
[----:B0-----:R-:W-:Y:S02]  /*e5b0*/  IADD3 R6, P2, R30, UR5, RZ ;  /* 0x000000051e067c10 */ /* 0x001fe4000ff5e0ff */
[----:B------:R-:W4:Y:S02]  /*e5c0*/  LDL R30, [R1+0x6cc] ;  /* 0x0006cc00011e7983 */ /* 0x000f240000100800 */
[----:B------:R-:W-:-:S02]  /*e5d0*/  IADD3.X R7, R19, UR10, RZ, P2, !PT ;  /* 0x0000000a13077c10 */ /* 0x000fc400097fe4ff */
[----:B------:R-:W4:Y:S04]  /*e5e0*/  LDL R19, [R1+0x6ec] ;  /* 0x0006ec0001137983 */ /* 0x000f280000100800 */
[----:B------:R0:W4:Y:S02]  /*e5f0*/  LDG.E.U8 R32, desc[UR12][R6.64] ;  /* 0x0000000c06207981 */ /* 0x000124000c1e1100 */
[----:B0-----:R-:W-:-:S04]  /*e600*/  IADD3 R6, P2, R22, UR5, RZ ;  /* 0x0000000516067c10 */ /* 0x001fc8000ff5e0ff */
[----:B--2---:R-:W-:Y:S02]  /*e610*/  IADD3.X R7, R5, UR10, RZ, P2, !PT ;  /* 0x0000000a05077c10 */ /* 0x004fe400097fe4ff */
[----:B------:R-:W2:Y:S04]  /*e620*/  LDL R5, [R1+0x6d0] ;  /* 0x0006d00001057983 */ /* 0x000ea80000100800 */
[----:B------:R3:W2:Y:S02]  /*e630*/  LDG.E.U8 R22, desc[UR12][R6.64] ;  /* 0x0000000c06167981 */ /* 0x0006a4000c1e1100 */
[----:B---3--:R-:W-:Y:S02]  /*e640*/  IADD3 R6, P2, R10, UR5, RZ ;  /* 0x000000050a067c10 */ /* 0x008fe4000ff5e0ff */
[----:B------:R-:W3:Y:S02]  /*e650*/  LDL R10, [R1+0x5dc] ;  /* 0x0005dc00010a7983 */ /* 0x000ee40000100800 */
[----:B------:R-:W-:-:S05]  /*e660*/  IADD3.X R7, R12, UR10, RZ, P2, !PT ;  /* 0x0000000a0c077c10 */ /* 0x000fca00097fe4ff */
[----:B------:R0:W3:Y:S02]  /*e670*/  LDG.E.U8 R12, desc[UR12][R6.64] ;  /* 0x0000000c060c7981 */ /* 0x0000e4000c1e1100 */
[----:B0-----:R-:W-:Y:S02]  /*e680*/  IADD3 R6, P2, R20, UR5, RZ ;  /* 0x0000000514067c10 */ /* 0x001fe4000ff5e0ff */
[----:B------:R-:W3:Y:S02]  /*e690*/  LDL R20, [R1+0x6b4] ;  /* 0x0006b40001147983 */ /* 0x000ee40000100800 */
[----:B------:R-:W-:Y:S02]  /*e6a0*/  IADD3.X R7, R42, UR10, RZ, P2, !PT ;  /* 0x0000000a2a077c10 */ /* 0x000fe400097fe4ff */
[----:B------:R-:W3:Y:S04]  /*e6b0*/  LDL R42, [R1+0x6a8] ;  /* 0x0006a800012a7983 */ /* 0x000ee80000100800 */
[----:B------:R0:W3:Y:S02]  /*e6c0*/  LDG.E.U8 R48, desc[UR12][R6.64] ;  /* 0x0000000c06307981 */ /* 0x0000e4000c1e1100 */
[----:B0-----:R-:W-:-:S04]  /*e6d0*/  IADD3 R6, P2, R31, UR5, RZ ;  /* 0x000000051f067c10 */ /* 0x001fc8000ff5e0ff */
[----:B----4-:R-:W-:Y:S02]  /*e6e0*/  IADD3.X R7, R0, UR10, RZ, P2, !PT ;  /* 0x0000000a00077c10 */ /* 0x010fe400097fe4ff */
[----:B------:R-:W4:Y:S04]  /*e6f0*/  LDL R0, [R1+0x6bc] ;  /* 0x0006bc0001007983 */ /* 0x000f280000100800 */
[----:B------:R0:W4:Y:S02]  /*e700*/  LDG.E.U8 R31, desc[UR12][R6.64] ;  /* 0x0000000c061f7981 */ /* 0x000124000c1e1100 */
[----:B0-----:R-:W-:-:S04]  /*e710*/  IADD3 R6, P2, R39, UR5, RZ ;  /* 0x0000000527067c10 */ /* 0x001fc8000ff5e0ff */
[----:B------:R-:W-:-:S05]  /*e720*/  IADD3.X R7, R21, UR10, RZ, P2, !PT ;  /* 0x0000000a15077c10 */ /* 0x000fca00097fe4ff */
[----:B------:R0:W4:Y:S02]  /*e730*/  LDG.E.U8 R21, desc[UR12][R6.64] ;  /* 0x0000000c06157981 */ /* 0x000124000c1e1100 */
[----:B0-----:R-:W-:Y:S02]  /*e740*/  IADD3 R6, P2, R29, UR5, RZ ;  /* 0x000000051d067c10 */ /* 0x001fe4000ff5e0ff */
[----:B------:R-:W4:Y:S02]  /*e750*/  LDL R29, [R1+0x6a0] ;  /* 0x0006a000011d7983 */ /* 0x000f240000100800 */
[----:B------:R-:W-:Y:S02]  /*e760*/  IADD3.X R7, R38, UR10, RZ, P2, !PT ;  /* 0x0000000a26077c10 */ /* 0x000fe400097fe4ff */
[----:B------:R-:W-:-:S04]  /*e770*/  IADD3 R38, P2, R19, UR5, RZ ;  /* 0x0000000513267c10 */ /* 0x000fc8000ff5e0ff */
[----:B------:R-:W4:Y:S04]  /*e780*/  LDG.E.U8 R7, desc[UR12][R6.64] ;  /* 0x0000000c06077981 */ /* 0x000f28000c1e1100 */
[----:B------:R-:W4:Y:S01]  /*e790*/  LDL R19, [R1+0x6a4] ;  /* 0x0006a40001137983 */ /* 0x000f220000100800 */
[----:B------:R-:W-:-:S06]  /*e7a0*/  IADD3.X R39, R30, UR10, RZ, P2, !PT ;  /* 0x0000000a1e277c10 */ /* 0x000fcc00097fe4ff */
[----:B------:R-:W4:Y:S01]  /*e7b0*/  LDG.E.U8 R39, desc[UR12][R38.64] ;  /* 0x0000000c26277981 */ /* 0x000f22000c1e1100 */
[----:B--2---:R-:W-:-:S03]  /*e7c0*/  IADD3 R56, P2, R5, UR5, RZ ;  /* 0x0000000505387c10 */ /* 0x004fc6000ff5e0ff */
[----:B------:R-:W2:Y:S01]  /*e7d0*/  LDL R5, [R1+0x5e4] ;  /* 0x0005e40001057983 */ /* 0x000ea20000100800 */
[----:B---3--:R-:W-:-:S03]  /*e7e0*/  IADD3.X R57, R10, UR10, RZ, P2, !PT ;  /* 0x0000000a0a397c10 */ /* 0x008fc600097fe4ff */
[----:B------:R-:W3:Y:S04]  /*e7f0*/  LDL R10, [R1+0x6ac] ;  /* 0x0006ac00010a7983 */ /* 0x000ee80000100800 */
[----:B------:R0:W3:Y:S02]  /*e800*/  LDG.E.U8 R30, desc[UR12][R56.64] ;  /* 0x0000000c381e7981 */ /* 0x0000e4000c1e1100 */
[----:B0-----:R-:W-:Y:S02]  /*e810*/  IADD3 R56, P2, R55, UR5, RZ ;  /* 0x0000000537387c10 */ /* 0x001fe4000ff5e0ff */
        /* <DEDUP_REMOVED lines=8> */
[----:B----4-:R-:W-:-:S02]  /*e8a0*/  IADD3 R56, P2, R0, UR5, RZ ;  /* 0x0000000500387c10 */ /* 0x010fc4000ff5e0ff */
[----:B------:R-:W4:Y:S02]  /*e8b0*/  LDL R0, [R1+0x5e8] ;  /* 0x0005e80001007983 */ /* 0x000f240000100800 */
[----:B------:R-:W-:Y:S02]  /*e8c0*/  IADD3.X R57, R76, UR10, RZ, P2, !PT ;  /* 0x0000000a4c397c10 */ /* 0x000fe400097fe4ff */
[----:B------:R-:W4:Y:S04]  /*e8d0*/  LDL R76, [R1+0x678] ;  /* 0x00067800014c7983 */ /* 0x000f280000100800 */
[----:B------:R0:W4:Y:S02]  /*e8e0*/  LDG.E.U8 R38, desc[UR12][R56.64] ;  /* 0x0000000c38267981 */ /* 0x000124000c1e1100 */
[----:B0-----:R-:W-:-:S02]  /*e8f0*/  IADD3 R56, P2, R74, UR5, RZ ;  /* 0x000000054a387c10 */ /* 0x001fc4000ff5e0ff */
[----:B------:R-:W4:Y:S02]  /*e900*/  LDL R74, [R1+0x69c] ;  /* 0x00069c00014a7983 */ /* 0x000f240000100800 */
[----:B------:R-:W-:-:S05]  /*e910*/  IADD3.X R57, R29, UR10, RZ, P2, !PT ;  /* 0x0000000a1d397c10 */ /* 0x000fca00097fe4ff */
[----:B------:R0:W4:Y:S02]  /*e920*/  LDG.E.U8 R29, desc[UR12][R56.64] ;  /* 0x0000000c381d7981 */ /* 0x000124000c1e1100 */
[----:B0-----:R-:W-:Y:S02]  /*e930*/  IADD3 R56, P2, R63, UR5, RZ ;  /* 0x000000053f387c10 */ /* 0x001fe4000ff5e0ff */
[----:B------:R-:W4:Y:S02]  /*e940*/  LDL R63, [R1+0x688] ;  /* 0x00068800013f7983 */ /* 0x000f240000100800 */
[----:B------:R-:W-:-:S05]  /*e950*/  IADD3.X R57, R19, UR10, RZ, P2, !PT ;  /* 0x0000000a13397c10 */ /* 0x000fca00097fe4ff */
[----:B------:R0:W4:Y:S02]  /*e960*/  LDG.E.U8 R19, desc[UR12][R56.64] ;  /* 0x0000000c38137981 */ /* 0x000124000c1e1100 */
[----:B0-----:R-:W-:Y:S02]  /*e970*/  IADD3 R56, P2, R42, UR5, RZ ;  /* 0x000000052a387c10 */ /* 0x001fe4000ff5e0ff */
[----:B------:R-:W4:Y:S02]  /*e980*/  LDL R42, [R1+0x5ec] ;  /* 0x0005ec00012a7983 */ /* 0x000f240000100800 */
[----:B--2---:R-:W-:-:S05]  /*e990*/  IADD3.X R57, R5, UR10, RZ, P2, !PT ;  /* 0x0000000a05397c10 */ /* 0x004fca00097fe4ff */
[----:B------:R3:W2:Y:S02]  /*e9a0*/  LDG.E.U8 R5, desc[UR12][R56.64] ;  /* 0x0000000c38057981 */ /* 0x0006a4000c1e1100 */
[----:B---3--:R-:W-:Y:S02]  /*e9b0*/  IADD3 R56, P2, R10, UR5, RZ ;  /* 0x000000050a387c10 */ /* 0x008fe4000ff5e0ff */
[----:B------:R-:W3:Y:S02]  /*e9c0*/  LDL R10, [R1+0x664] ;  /* 0x00066400010a7983 */ /* 0x000ee40000100800 */
[----:B------:R-:W-:-:S05]  /*e9d0*/  IADD3.X R57, R55, UR10, RZ, P2, !PT ;  /* 0x0000000a37397c10 */ /* 0x000fca00097fe4ff */
[----:B------:R0:W2:Y:S02]  /*e9e0*/  LDG.E.U8 R55, desc[UR12][R56.64] ;  /* 0x0000000c38377981 */ /* 0x0000a4000c1e1100 */
[----:B0-----:R-:W-:Y:S02]  /*e9f0*/  IADD3 R56, P2, R62, UR5, RZ ;  /* 0x000000053e387c10 */ /* 0x001fe4000ff5e0ff */
[----:B------:R-:W2:Y:S02]  /*ea00*/  LDL R62, [R1+0x668] ;  /* 0x00066800013e7983 */ /* 0x000ea40000100800 */
[----:B------:R-:W-:-:S05]  /*ea10*/  IADD3.X R57, R68, UR10, RZ, P2, !PT ;  /* 0x0000000a44397c10 */ /* 0x000fca00097fe4ff */
[----:B------:R0:W2:Y:S02]  /*ea20*/  LDG.E.U8 R68, desc[UR12][R56.64] ;  /* 0x0000000c38447981 */ /* 0x0000a4000c1e1100 */
[----:B0-----:R-:W-:-:S04]  /*ea30*/  IADD3 R56, P2, R70, UR5, RZ ;  /* 0x0000000546387c10 */ /* 0x001fc8000ff5e0ff */
[----:B----4-:R-:W-:Y:S02]  /*ea40*/  IADD3.X R57, R0, UR10, RZ, P2, !PT ;  /* 0x0000000a00397c10 */ /* 0x010fe400097fe4ff */
[----:B------:R-:W4:Y:S04]  /*ea50*/  LDL R0, [R1+0x670] ;  /* 0x0006700001007983 */ /* 0x000f280000100800 */
[----:B------:R0:W4:Y:S02]  /*ea60*/  LDG.E.U8 R70, desc[UR12][R56.64] ;  /* 0x0000000c38467981 */ /* 0x000124000c1e1100 */
[----:B0-----:R-:W-:Y:S02]  /*ea70*/  IADD3 R56, P2, R84, UR5, RZ ;  /* 0x0000000554387c10 */ /* 0x001fe4000ff5e0ff */
[----:B------:R-:W4:Y:S02]  /*ea80*/  LDL R84, [R1+0x674] ;  /* 0x0006740001547983 */ /* 0x000f240000100800 */
[----:B------:R-:W-:-:S05]  /*ea90*/  IADD3.X R57, R76, UR10, RZ, P2, !PT ;  /* 0x0000000a4c397c10 */ /* 0x000fca00097fe4ff */
[----:B------:R0:W4:Y:S02]  /*eaa0*/  LDG.E.U8 R76, desc[UR12][R56.64] ;  /* 0x0000000c384c7981 */ /* 0x000124000c1e1100 */
[----:B0-----:R-:W-:Y:S02]  /*eab0*/  IADD3 R56, P2, R74, UR5, RZ ;  /* 0x000000054a387c10 */ /* 0x001fe4000ff5e0ff */
[----:B------:R-:W4:Y:S02]  /*eac0*/  LDL R74, [R1+0x654] ;  /* 0x00065400014a7983 */ /* 0x000f240000100800 */
[----:B------:R-:W-:-:S05]  /*ead0*/  IADD3.X R57, R78, UR10, RZ, P2, !PT ;  /* 0x0000000a4e397c10 */ /* 0x000fca00097fe4ff */
[----:B------:R0:W4:Y:S02]  /*eae0*/  LDG.E.U8 R78, desc[UR12][R56.64] ;  /* 0x0000000c384e7981 */ /* 0x000124000c1e1100 */
[----:B0-----:R-:W-:-:S04]  /*eaf0*/  IADD3 R56, P2, R88, UR5, RZ ;  /* 0x0000000558387c10 */ /* 0x001fc8000ff5e0ff */
[----:B------:R-:W-:Y:S02]  /*eb00*/  IADD3.X R57, R42, UR10, RZ, P2, !PT ;  /* 0x0000000a2a397c10 */ /* 0x000fe400097fe4ff */
[----:B------:R-:W4:Y:S04]  /*eb10*/  LDL R42, [R1+0x64c] ;  /* 0x00064c00012a7983 */ /* 0x000f280000100800 */
[----:B------:R0:W4:Y:S02]  /*eb20*/  LDG.E.U8 R88, desc[UR12][R56.64] ;  /* 0x0000000c38587981 */ /* 0x000124000c1e1100 */
[----:B0-----:R-:W-:-:S04]  /*eb30*/  IADD3 R56, P2, R90, UR5, RZ ;  /* 0x000000055a387c10 */ /* 0x001fc8000ff5e0ff */
[----:B---3--:R-:W-:Y:S02]  /*eb40*/  IADD3.X R57, R10, UR10, RZ, P2, !PT ;  /* 0x0000000a0a397c10 */ /* 0x008fe400097fe4ff */
[----:B------:R-:W3:Y:S04]  /*eb50*/  LDL R10, [R1+0x61c] ;  /* 0x00061c00010a7983 */ /* 0x000ee80000100800 */
[----:B------:R0:W3:Y:S02]  /*eb60*/  LDG.E.U8 R90, desc[UR12][R56.64] ;  /* 0x0000000c385a7981 */ /* 0x0000e4000c1e1100 */
[----:B0-----:R-:W-:Y:S02]  /*eb70*/  IADD3 R56, P2, R63, UR5, RZ ;  /* 0x000000053f387c10 */ /* 0x001fe4000ff5e0ff */
[----:B------:R-:W3:Y:S02]  /*eb80*/  LDL R63, [R1+0x604] ;  /* 0x00060400013f7983 */ /* 0x000ee40000100800 */
[----:B--2---:R-:W-:-:S02]  /*eb90*/  IADD3.X R57, R62, UR10, RZ, P2, !PT ;  /* 0x0000000a3e397c10 */ /* 0x004fc400097fe4ff */
[----:B------:R-:W2:Y:S04]  /*eba0*/  LDL R62, [R1+0x658] ;  /* 0x00065800013e7983 */ /* 0x000ea80000100800 */
[----:B------:R0:W2:Y:S02]  /*ebb0*/  LDG.E.U8 R94, desc[UR12][R56.64] ;  /* 0x0000000c385e7981 */ /* 0x0000a4000c1e1100 */
[----:B0-----:R-:W-:-:S04]  /*ebc0*/  IADD3 R56, P2, R96, UR5, RZ ;  /* 0x0000000560387c10 */ /* 0x001fc8000ff5e0ff */
[----:B------:R-:W-:Y:S02]  /*ebd0*/  IADD3.X R57, R92, UR10, RZ, P2, !PT ;  /* 0x0000000a5c397c10 */ /* 0x000fe400097fe4ff */
[----:B------:R-:W2:Y:S04]  /*ebe0*/  LDL R92, [R1+0x5f4] ;  /* 0x0005f400015c7983 */ /* 0x000ea80000100800 */
[----:B------:R4:W2:Y:S02]  /*ebf0*/  LDG.E.U8 R96, desc[UR12][R56.64] ;  /* 0x0000000c38607981 */ /* 0x0008a4000c1e1100 */
[----:B----4-:R-:W-:Y:S02]  /*ec00*/  IADD3 R56, P2, R0, UR5, RZ ;  /* 0x0000000500387c10 */ /* 0x010fe4000ff5e0ff */
[----:B------:R-:W4:Y:S02]  /*ec10*/  LDL R0, [R1+0x660] ;  /* 0x0006600001007983 */ /* 0x000f240000100800 */
[----:B------:R-:W-:-:S02]  /*ec20*/  IADD3.X R57, R85, UR10, RZ, P2, !PT ;  /* 0x0000000a55397c10 */ /* 0x000fc400097fe4ff */
        /* <DEDUP_REMOVED lines=8> */
[----:B------:R-:W-:-:S05]  /*ecb0*/  IADD3.X R57, R102, UR10, RZ, P2, !PT ;  /* 0x0000000a66397c10 */ /* 0x000fca00097fe4ff */
[----:B------:R0:W4:Y:S02]  /*ecc0*/  LDG.E.U8 R102, desc[UR12][R56.64] ;  /* 0x0000000c38667981 */ /* 0x000124000c1e1100 */
[----:B0-----:R-:W-:Y:S02]  /*ecd0*/  IADD3 R56, P2, R42, UR5, RZ ;  /* 0x000000052a387c10 */ /* 0x001fe4000ff5e0ff */
[----:B------:R-:W4:Y:S02]  /*ece0*/  LDL R42, [R1+0x620] ;  /* 0x00062000012a7983 */ /* 0x000f240000100800 */
[----:B------:R-:W-:-:S05]  /*ecf0*/  IADD3.X R57, R95, UR10, RZ, P2, !PT ;  /* 0x0000000a5f397c10 */ /* 0x000fca00097fe4ff */
[----:B------:R3:W4:Y:S02]  /*ed00*/  LDG.E.U8 R104, desc[UR12][R56.64] ;  /* 0x0000000c38687981 */ /* 0x000724000c1e1100 */
[----:B---3--:R-:W-:Y:S02]  /*ed10*/  IADD3 R56, P2, R10, UR5, RZ ;  /* 0x000000050a387c10 */ /* 0x008fe4000ff5e0ff */
[----:B------:R-:W3:Y:S02]  /*ed20*/  LDL R10, [R1+0x608] ;  /* 0x00060800010a7983 */ /* 0x000ee40000100800 */
[----:B------:R-:W-:Y:S02]  /*ed30*/  IADD3.X R57, R63, UR10, RZ, P2, !PT ;  /* 0x0000000a3f397c10 */ /* 0x000fe400097fe4ff */
[----:B------:R-:W3:Y:S04]  /*ed40*/  LDL R63, [R1+0x644] ;  /* 0x00064400013f7983 */ /* 0x000ee80000100800 */
[----:B------:R2:W3:Y:S02]  /*ed50*/  LDG.E.U8 R106, desc[UR12][R56.64] ;  /* 0x0000000c386a7981 */ /* 0x0004e4000c1e1100 */
[----:B--2---:R-:W-:-:S02]  /*ed60*/  IADD3 R56, P2, R62, UR5, RZ ;  /* 0x000000053e387c10 */ /* 0x004fc4000ff5e0ff */
[----:B------:R-:W2:Y:S02]  /*ed70*/  LDL R62, [R1+0x5f8] ;  /* 0x0005f800013e7983 */ /* 0x000ea40000100800 */
[----:B------:R-:W-:Y:S02]  /*ed80*/  IADD3.X R57, R92, UR10, RZ, P2, !PT ;  /* 0x0000000a5c397c10 */ /* 0x000fe400097fe4ff */
[----:B------:R-:W2:Y:S04]  /*ed90*/  LDL R92, [R1+0x600] ;  /* 0x00060000015c7983 */ /* 0x000ea80000100800 */
[----:B------:R4:W2:Y:S02]  /*eda0*/  LDG.E.U8 R108, desc[UR12][R56.64] ;  /* 0x0000000c386c7981 */ /* 0x0008a4000c1e1100 */
[----:B----4-:R-:W-:-:S02]  /*edb0*/  IADD3 R56, P2, R0, UR5, RZ ;  /* 0x0000000500387c10 */ /* 0x010fc4000ff5e0ff */
[----:B------:R-:W4:Y:S02]  /*edc0*/  LDL R0, [R1+0x634] ;  /* 0x0006340001007983 */ /* 0x000f240000100800 */
[----:B------:R-:W-:Y:S02]  /*edd0*/  IADD3.X R57, R85, UR10, RZ, P2, !PT ;  /* 0x0000000a55397c10 */ /* 0x000fe400097fe4ff */
[----:B------:R-:W4:Y:S04]  /*ede0*/  LDL R85, [R1+0x624] ;  /* 0x0006240001557983 */ /* 0x000f280000100800 */
[----:B------:R0:W4:Y:S02]  /*edf0*/  LDG.E.U8 R109, desc[UR12][R56.64] ;  /* 0x0000000c386d7981 */ /* 0x000124000c1e1100 */
[----:B0-----:R-:W-:-:S02]  /*ee00*/  IADD3 R56, P2, R84, UR5, RZ ;  /* 0x0000000554387c10 */ /* 0x001fc4000ff5e0ff */
[----:B------:R-:W4:Y:S02]  /*ee10*/  LDL R84, [R1+0x60c] ;  /* 0x00060c0001547983 */ /* 0x000f240000100800 */
[----:B------:R-:W-:Y:S02]  /*ee20*/  IADD3.X R57, R74, UR10, RZ, P2, !PT ;  /* 0x0000000a4a397c10 */ /* 0x000fe400097fe4ff */
[----:B------:R-:W4:Y:S04]  /*ee30*/  LDL R74, [R1+0x648] ;  /* 0x00064800014a7983 */ /* 0x000f280000100800 */
[----:B------:R0:W4:Y:S02]  /*ee40*/  LDG.E.U8 R110, desc[UR12][R56.64] ;  /* 0x0000000c386e7981 */ /* 0x000124000c1e1100 */
[----:B0-----:R-:W-:-:S02]  /*ee50*/  IADD3 R56, P2, R42, UR5, RZ ;  /* 0x000000052a387c10 */ /* 0x001fc4000ff5e0ff */
[----:B------:R-:W4:Y:S02]  /*ee60*/  LDL R42, [R1+0x628] ;  /* 0x00062800012a7983 */ /* 0x000f240000100800 */
[----:B---3--:R-:W-:Y:S02]  /*ee70*/  IADD3.X R57, R10, UR10, RZ, P2, !PT ;  /* 0x0000000a0a397c10 */ /* 0x008fe400097fe4ff */
[----:B------:R-:W3:Y:S04]  /*ee80*/  LDL R10, [R1+0x638] ;  /* 0x00063800010a7983 */ /* 0x000ee80000100800 */
[----:B------:R0:W3:Y:S02]  /*ee90*/  LDG.E.U8 R111, desc[UR12][R56.64] ;  /* 0x0000000c386f7981 */ /* 0x0000e4000c1e1100 */
[----:B0-----:R-:W-:-:S02]  /*eea0*/  IADD3 R56, P2, R63, UR5, RZ ;  /* 0x000000053f387c10 */ /* 0x001fc4000ff5e0ff */
[----:B------:R-:W3:Y:S02]  /*eeb0*/  LDL R63, [R1+0x618] ;  /* 0x00061800013f7983 */ /* 0x000ee40000100800 */
[----:B--2---:R-:W-:Y:S02]  /*eec0*/  IADD3.X R57, R62, UR10, RZ, P2, !PT ;  /* 0x0000000a3e397c10 */ /* 0x004fe400097fe4ff */
[----:B------:R-:W2:Y:S04]  /*eed0*/  LDL R62, [R1+0x614] ;  /* 0x00061400013e7983 */ /* 0x000ea80000100800 */
[----:B------:R4:W2:Y:S02]  /*eee0*/  LDG.E.U8 R112, desc[UR12][R56.64] ;  /* 0x0000000c38707981 */ /* 0x0008a4000c1e1100 */
[----:B----4-:R-:W-:-:S02]  /*eef0*/  IADD3 R56, P2, R0, UR5, RZ ;  /* 0x0000000500387c10 */ /* 0x010fc4000ff5e0ff */
[----:B------:R-:W4:Y:S02]  /*ef00*/  LDL R0, [R1+0x610] ;  /* 0x0006100001007983 */ /* 0x000f240000100800 */
[----:B------:R-:W-:-:S05]  /*ef10*/  IADD3.X R57, R92, UR10, RZ, P2, !PT ;  /* 0x0000000a5c397c10 */ /* 0x000fca00097fe4ff */
[----:B------:R0:W4:Y:S02]  /*ef20*/  LDG.E.U8 R113, desc[UR12][R56.64] ;  /* 0x0000000c38717981 */ /* 0x000124000c1e1100 */
[----:B0-----:R-:W-:-:S04]  /*ef30*/  IADD3 R56, P2, R85, UR5, RZ ;  /* 0x0000000555387c10 */ /* 0x001fc8000ff5e0ff */
[----:B------:R-:W-:-:S05]  /*ef40*/  IADD3.X R57, R84, UR10, RZ, P2, !PT ;  /* 0x0000000a54397c10 */ /* 0x000fca00097fe4ff */
[----:B------:R0:W4:Y:S02]  /*ef50*/  LDG.E.U8 R114, desc[UR12][R56.64] ;  /* 0x0000000c38727981 */ /* 0x000124000c1e1100 */
[----:B0-----:R-:W-:Y:S02]  /*ef60*/  IADD3 R56, P2, R74, UR5, RZ ;  /* 0x000000054a387c10 */ /* 0x001fe4000ff5e0ff */
[----:B------:R-:W4:Y:S02]  /*ef70*/  LDL.LU R74, [R1+0x30] ;  /* 0x00003000014a7983 */ /* 0x000f240000300800 */
[----:B------:R-:W-:Y:S02]  /*ef80*/  IADD3.X R57, R42, UR10, RZ, P2, !PT ;  /* 0x0000000a2a397c10 */ /* 0x000fe400097fe4ff */
[----:B------:R-:W4:Y:S04]  /*ef90*/  LDL.LU R42, [R1+0x50] ;  /* 0x00005000012a7983 */ /* 0x000f280000300800 */
[----:B------:R3:W4:Y:S01]  /*efa0*/  LDG.E.U8 R115, desc[UR12][R56.64] ;  /* 0x0000000c38737981 */ /* 0x000722000c1e1100 */
[----:B------:R-:W-:-:S02]  /*efb0*/  SHF.R.U32.HI R124, RZ, 0x1, R124 ;  /* 0x00000001ff7c7819 */ /* 0x000fc4000001167c */
[----:B------:R-:W-:Y:S01]  /*efc0*/  LOP3.LUT R95, R2, 0x10, RZ, 0xc0, !PT ;  /* 0x00000010025f7812 */ /* 0x000fe200078ec0ff */
[----:B------:R-:W4:Y:S01]  /*efd0*/  LDL.LU R92, [R1+0x3c] ;  /* 0x00003c00015c7983 */ /* 0x000f220000300800 */
[----:B------:R-:W-:Y:S02]  /*efe0*/  LOP3.LUT R4, R4, R124, RZ, 0x3c, !PT ;  /* 0x0000007c04047212 */ /* 0x000fe400078e3cff */
[----:B------:R-:W-:Y:S01]  /*eff0*/  LEA R95, R95, UR9, 0x3 ;  /* 0x000000095f5f7c11 */ /* 0x000fe2000f8e18ff */
[----:B------:R0:W1:Y:S01]  /*f000*/  LDS R124, [R3] ;  /* 0x00000000037c7984 */ /* 0x0000620000000800 */
[----:B------:R-:W-:-:S03]  /*f010*/  IMAD.U32 R58, R116, 0x20, R58 ;  /* 0x00000020743a7824 */ /* 0x000fc600078e003a */
[----:B------:R-:W-:Y:S01]  /*f020*/  IMAD.IADD R95, R4, 0x1, R95 ;  /* 0x00000001045f7824 */ /* 0x000fe200078e025f */
[----:B------:R-:W-:Y:S02]  /*f030*/  F2FP.SATFINITE.E4M3.F32.PACK_AB_MERGE_C R123, R123, R117, RZ ;  /* 0x000000757b7b723e */ /* 0x000fe400048070ff */
[----:B------:R-:W-:Y:S02]  /*f040*/  F2FP.SATFINITE.E4M3.F32.PACK_AB_MERGE_C R122, R122, R119, RZ ;  /* 0x000000777a7a723e */ /* 0x000fe400048070ff */
[----:B------:R-:W-:Y:S02]  /*f050*/  F2FP.SATFINITE.E4M3.F32.PACK_AB_MERGE_C R120, R120, R125, RZ ;  /* 0x0000007d7878723e */ /* 0x000fe400048070ff */
[----:B---3--:R-:W-:Y:S02]  /*f060*/  IADD3 R56, P2, R10, UR5, RZ ;  /* 0x000000050a387c10 */ /* 0x008fe4000ff5e0ff */
[----:B------:R-:W3:Y:S02]  /*f070*/  LDL.LU R10, [R1+0x44] ;  /* 0x00004400010a7983 */ /* 0x000ee40000300800 */
[----:B------:R-:W-:-:S02]  /*f080*/  IADD3.X R57, R63, UR10, RZ, P2, !PT ;  /* 0x0000000a3f397c10 */ /* 0x000fc400097fe4ff */
[----:B------:R-:W3:Y:S04]  /*f090*/  LDL.LU R63, [R1+0x1c] ;  /* 0x00001c00013f7983 */ /* 0x000ee80000300800 */
[----:B------:R2:W3:Y:S04]  /*f0a0*/  LDG.E.U8 R118, desc[UR12][R56.64] ;  /* 0x0000000c38767981 */ /* 0x0004e8000c1e1100 */
[----:B------:R-:W3:Y:S01]  /*f0b0*/  LDL.LU R85, [R1+0x18] ;  /* 0x0000180001557983 */ /* 0x000ee20000300800 */
[----:B--2---:R-:W-:-:S04]  /*f0c0*/  IADD3 R56, P2, R62, UR5, RZ ;  /* 0x000000053e387c10 */ /* 0x004fc8000ff5e0ff */
[----:B----4-:R-:W-:Y:S02]  /*f0d0*/  IADD3.X R57, R0, UR10, RZ, P2, !PT ;  /* 0x0000000a00397c10 */ /* 0x010fe400097fe4ff */
[----:B------:R-:W2:Y:S04]  /*f0e0*/  LDL.LU R0, [R1+0x14] ;  /* 0x0000140001007983 */ /* 0x000ea80000300800 */
[----:B------:R-:W4:Y:S04]  /*f0f0*/  LDL.LU R84, [R1+0x10] ;  /* 0x0000100001547983 */ /* 0x000f280000300800 */
[----:B------:R-:W4:Y:S04]  /*f100*/  LDL.LU R62, [R1+0xc] ;  /* 0x00000c00013e7983 */ /* 0x000f280000300800 */
[----:B------:R1:W4:Y:S04]  /*f110*/  LDG.E.U8 R121, desc[UR12][R56.64] ;  /* 0x0000000c38797981 */ /* 0x000328000c1e1100 */
[----:B------:R-:W3:Y:S04]  /*f120*/  LDL.LU R57, [R1+0x40] ;  /* 0x0000400001397983 */ /* 0x000ee80000300800 */
[----:B------:R-:W1:Y:S04]  /*f130*/  LDL.LU R56, [R1+0x48] ;  /* 0x0000480001387983 */ /* 0x000e680000300800 */
[----:B0-----:R-:W2:Y:S04]  /*f140*/  LDL.LU R3, [R1+0x70] ;  /* 0x0000700001037983 */ /* 0x001ea80000300800 */
[----:B------:R-:W4:Y:S04]  /*f150*/  LDL.LU R116, [R1+0x38] ;  /* 0x0000380001747983 */ /* 0x000f280000300800 */
[----:B------:R-:W3:Y:S04]  /*f160*/  LDL.LU R4, [R1+0x54] ;  /* 0x0000540001047983 */ /* 0x000ee80000300800 */
[----:B------:R-:W2:Y:S04]  /*f170*/  LDL.LU R117, [R1+0x34] ;  /* 0x0000340001757983 */ /* 0x000ea80000300800 */
[----:B------:R-:W4:Y:S04]  /*f180*/  LDL.LU R119, [R1+0x2c] ;  /* 0x00002c0001777983 */ /* 0x000f280000300800 */
[----:B------:R-:W1:Y:S01]  /*f190*/  LDL.LU R125, [R1+0x4c] ;  /* 0x00004c00017d7983 */ /* 0x000e620000300800 */
[----:B------:R-:W-:Y:S01]  /*f1a0*/  LOP3.LUT P2, RZ, R2, 0x80, RZ, 0xc0, !PT ;  /* 0x0000008002ff7812 */ /* 0x000fe2000784c0ff */
[----:B---3--:R-:W-:-:S04]  /*f1b0*/  FADD R4, -R107, R4 ;  /* 0x000000046b047221 */ /* 0x008fc80000000100 */
[----:B------:R-:W-:-:S06]  /*f1c0*/  FMUL R4, R4, 1.4426950216293334961 ;  /* 0x3fb8aa3b04047820 */ /* 0x000fcc0000400000 */
[----:B------:R-:W0:Y:S01]  /*f1d0*/  MUFU.EX2 R4, R4 ;  /* 0x0000000400047308 */ /* 0x000e220000000800 */
[----:B----4-:R-:W-:Y:S02]  /*f1e0*/  F2FP.SATFINITE.E4M3.F32.PACK_AB_MERGE_C R119, R119, R74, RZ ;  /* 0x0000004a7777723e */ /* 0x010fe400048070ff */
[----:B-1----:R-:W-:Y:S01]  /*f1f0*/  F2FP.SATFINITE.E4M3.F32.PACK_AB_MERGE_C R56, R56, R125, RZ ;  /* 0x0000007d3838723e */ /* 0x002fe200048070ff */
[----:B------:R-:W3:Y:S01]  /*f200*/  LDL.LU R74, [R1+0x930] ;  /* 0x00093000014a7983 */ /* 0x000ee20000300800 */
[----:B--2---:R-:W-:Y:S02]  /*f210*/  F2FP.SATFINITE.E4M3.F32.PACK_AB_MERGE_C R117, R117, R42, RZ ;  /* 0x0000002a7575723e */ /* 0x004fe400048070ff */
[----:B------:R-:W-:Y:S01]  /*f220*/  SEL R125, RZ, 0x90, !P2 ;  /* 0x00000090ff7d7807 */ /* 0x000fe20005000000 */
[----:B------:R-:W2:Y:S01]  /*f230*/  LDL.LU R42, [R1+0x92c] ;  /* 0x00092c00012a7983 */ /* 0x000ea20000300800 */
[----:B------:R-:W-:Y:S02]  /*f240*/  F2FP.SATFINITE.E4M3.F32.PACK_AB_MERGE_C R116, R116, R92, RZ ;  /* 0x0000005c7474723e */ /* 0x000fe400048070ff */
[----:B------:R-:W-:Y:S01]  /*f250*/  F2FP.SATFINITE.E4M3.F32.PACK_AB_MERGE_C R57, R57, R10, RZ ;  /* 0x0000000a3939723e */ /* 0x000fe200048070ff */
[----:B------:R-:W4:Y:S01]  /*f260*/  LDL.LU R92, [R1+0x928] ;  /* 0x00092800015c7983 */ /* 0x000f220000300800 */
[----:B0-----:R-:W-:Y:S01]  /*f270*/  FFMA R3, R4, R3, R124 ;  /* 0x0000000304037223 */ /* 0x001fe2000000007c */
[----:B------:R-:W-:-:S02]  /*f280*/  LOP3.LUT R124, R2, 0x1c, RZ, 0xc0, !PT ;  /* 0x0000001c027c7812 */ /* 0x000fc400078ec0ff */
[----:B------:R-:W3:Y:S02]  /*f290*/  LDL.LU R10, [R1+0x924] ;  /* 0x00092400010a7983 */ /* 0x000ee40000300800 */
[----:B------:R-:W-:Y:S02]  /*f2a0*/  LEA R124, R124, UR8, 0x3 ;  /* 0x000000087c7c7c11 */ /* 0x000fe4000f8e18ff */
[----:B------:R-:W-:Y:S01]  /*f2b0*/  STL [R1+0x70], R3 ;  /* 0x0000700301007387 */ /* 0x000fe20000100800 */
[----:B------:R-:W-:-:S03]  /*f2c0*/  LOP3.LUT R125, R125, 0x7f, R2, 0x78, !PT ;  /* 0x0000007f7d7d7812 */ /* 0x000fc600078e7802 */
[----:B------:R-:W-:Y:S04]  /*f2d0*/  LDS R2, [R124+0x100] ;  /* 0x000100007c027984 */ /* 0x000fe80000000800 */
[----:B------:R-:W-:Y:S04]  /*f2e0*/  LDS R3, [R124+0x200] ;  /* 0x000200007c037984 */ /* 0x000fe80000000800 */
[----:B------:R-:W-:Y:S01]  /*f2f0*/  LDS R124, [R124+0x300] ;  /* 0x000300007c7c7984 */ /* 0x000fe20000000800 */
[----:B------:R-:W-:Y:S06]  /*f300*/  BAR.SYNC.DEFER_BLOCKING 0x0 ;  /* 0x0000000000007b1d */ /* 0x000fec0000010000 */
[----:B------:R0:W-:Y:S04]  /*f310*/  STS.U8 [R125+UR8], R63 ;  /* 0x0000003f7d007988 */ /* 0x0001e80008000008 */
[----:B------:R1:W-:Y:S04]  /*f320*/  STS.U8 [R125+UR8+0x400], R85 ;  /* 0x000400557d007988 */ /* 0x0003e80008000008 */
[----:B------:R1:W-:Y:S04]  /*f330*/  STS.U8 [R125+UR8+0x800], R0 ;  /* 0x000800007d007988 */ /* 0x0003e80008000008 */
[----:B0-----:R-:W2:Y:S04]  /*f340*/  LDL.LU R63, [R1+0x920] ;  /* 0x00092000013f7983 */ /* 0x001ea80000300800 */
[----:B-1----:R-:W2:Y:S04]  /*f350*/  LDL.LU R85, [R1+0x91c] ;  /* 0x00091c0001557983 */ /* 0x002ea80000300800 */
[----:B------:R-:W4:Y:S04]  /*f360*/  LDL.LU R0, [R1+0x918] ;  /* 0x0009180001007983 */ /* 0x000f280000300800 */
[----:B------:R0:W-:Y:S04]  /*f370*/  STS.U8 [R125+UR8+0xc00], R84 ;  /* 0x000c00547d007988 */ /* 0x0001e80008000008 */
[----:B0-----:R-:W2:Y:S04]  /*f380*/  LDL.LU R84, [R1+0x914] ;  /* 0x0009140001547983 */ /* 0x001ea80000300800 */
[----:B------:R0:W-:Y:S04]  /*f390*/  STS.U8 [R125+UR8+0x1000], R62 ;  /* 0x0010003e7d007988 */ /* 0x0001e80008000008 */
[----:B------:R-:W-:Y:S04]  /*f3a0*/  STS.U8 [R125+UR8+0x1c00], R73 ;  /* 0x001c00497d007988 */ /* 0x000fe80008000008 */
[----:B0-----:R-:W4:Y:S04]  /*f3b0*/  LDL.LU R62, [R1+0x910] ;  /* 0x00091000013e7983 */ /* 0x001f280000300800 */
[----:B------:R-:W-:Y:S04]  /*f3c0*/  STS.U8 [R125+UR8+0x2000], R41 ;  /* 0x002000297d007988 */ /* 0x000fe80008000008 */
[----:B------:R-:W-:Y:S04]  /*f3d0*/  STS.U8 [R125+UR8+0x2400], R60 ;  /* 0x0024003c7d007988 */ /* 0x000fe80008000008 */
[----:B------:R-:W-:Y:S04]  /*f3e0*/  STS.U8 [R125+UR8+0x2800], R72 ;  /* 0x002800487d007988 */ /* 0x000fe80008000008 */
[----:B------:R-:W-:Y:S04]  /*f3f0*/  STS.U8 [R125+UR8+0x2c00], R40 ;  /* 0x002c00287d007988 */ /* 0x000fe80008000008 */
[----:B------:R-:W-:Y:S04]  /*f400*/  STS.U8 [R125+UR8+0x3000], R11 ;  /* 0x0030000b7d007988 */ /* 0x000fe80008000008 */
[----:B---3--:R-:W-:Y:S04]  /*f410*/  STS.U8 [R125+UR8+0x1800], R10 ;  /* 0x0018000a7d007988 */ /* 0x008fe80008000008 */
[----:B--2---:R0:W-:Y:S04]  /*f420*/  STS.U8 [R125+UR8+0x1400], R84 ;  /* 0x001400547d007988 */ /* 0x0041e80008000008 */
[----:B0-----:R-:W2:Y:S04]  /*f430*/  LDL.LU R84, [R1+0x90c] ;  /* 0x00090c0001547983 */ /* 0x001ea80000300800 */
[----:B------:R-:W3:Y:S04]  /*f440*/  LDL.LU R10, [R1+0x908] ;  /* 0x00090800010a7983 */ /* 0x000ee80000300800 */
[----:B------:R-:W2:Y:S04]  /*f450*/  LDL.LU R73, [R1+0x904] ;  /* 0x0009040001497983 */ /* 0x000ea80000300800 */
[----:B------:R-:W2:Y:S04]  /*f460*/  LDL.LU R41, [R1+0x900] ;  /* 0x0009000001297983 */ /* 0x000ea80000300800 */
[----:B------:R-:W4:Y:S04]  /*f470*/  LDL.LU R60, [R1+0x8fc] ;  /* 0x0008fc00013c7983 */ /* 0x000f280000300800 */
[----:B------:R-:W2:Y:S04]  /*f480*/  LDL.LU R72, [R1+0x8f8] ;  /* 0x0008f80001487983 */ /* 0x000ea80000300800 */
[----:B------:R-:W2:Y:S04]  /*f490*/  LDL.LU R40, [R1+0x8f4] ;  /* 0x0008f40001287983 */ /* 0x000ea80000300800 */
[----:B------:R-:W2:Y:S04]  /*f4a0*/  LDL.LU R11, [R1+0x8f0] ;  /* 0x0008f000010b7983 */ /* 0x000ea80000300800 */
[----:B------:R0:W-:Y:S04]  /*f4b0*/  STS.U8 [R125+UR8+0x6400], R38 ;  /* 0x006400267d007988 */ /* 0x0001e80008000008 */
[----:B------:R1:W-:Y:S01]  /*f4c0*/  STS.U8 [R125+UR8+0x3400], R61 ;  /* 0x0034003d7d007988 */ /* 0x0003e20008000008 */
[----:B0-----:R-:W-:-:S03]  /*f4d0*/  LOP3.LUT R38, R125, 0x20, RZ, 0x3c, !PT ;  /* 0x000000207d267812 */ /* 0x001fc600078e3cff */
[----:B------:R0:W-:Y:S04]  /*f4e0*/  STS.U8 [R125+UR8+0x3800], R101 ;  /* 0x003800657d007988 */ /* 0x0001e80008000008 */
[----:B-1----:R-:W2:Y:S04]  /*f4f0*/  LDL.LU R61, [R1+0x8ec] ;  /* 0x0008ec00013d7983 */ /* 0x002ea80000300800 */
[----:B------:R1:W-:Y:S04]  /*f500*/  STS.U8 [R125+UR8+0x3c00], R89 ;  /* 0x003c00597d007988 */ /* 0x0003e80008000008 */
[----:B0-----:R-:W2:Y:S04]  /*f510*/  LDL.LU R101, [R1+0x24] ;  /* 0x0000240001657983 */ /* 0x001ea80000300800 */
        /* <DEDUP_REMOVED lines=15> */
[----:B-1----:R-:W2:Y:S04]  /*f610*/  LDL.LU R89, [R1+0x28] ;  /* 0x0000280001597983 */ /* 0x002ea80000300800 */
[----:B---3--:R-:W-:Y:S04]  /*f620*/  STS.U8 [R38+UR8+0x1100], R10 ;  /* 0x0011000a26007988 */ /* 0x008fe80008000008 */
[----:B----4-:R-:W-:Y:S04]  /*f630*/  STS.U8 [R38+UR8+0xd00], R60 ;  /* 0x000d003c26007988 */ /* 0x010fe80008000008 */
[----:B--2---:R0:W-:Y:S04]  /*f640*/  STS.U8 [R38+UR8+0x900], R11 ;  /* 0x0009000b26007988 */ /* 0x0041e80008000008 */
[----:B0-----:R-:W2:Y:S04]  /*f650*/  LDL.LU R11, [R1+0x8e8] ;  /* 0x0008e800010b7983 */ /* 0x001ea80000300800 */
[----:B------:R-:W3:Y:S04]  /*f660*/  LDL.LU R60, [R1+0x8e4] ;  /* 0x0008e400013c7983 */ /* 0x000ee80000300800 */
[----:B------:R-:W4:Y:S04]  /*f670*/  LDL.LU R10, [R1+0x8e0] ;  /* 0x0008e000010a7983 */ /* 0x000f280000300800 */
[----:B------:R0:W-:Y:S04]  /*f680*/  STS.U8 [R38+UR8+0x1500], R0 ;  /* 0x0015000026007988 */ /* 0x0001e80008000008 */
[----:B0-----:R-:W3:Y:S04]  /*f690*/  LDL.LU R0, [R1+0x8dc] ;  /* 0x0008dc0001007983 */ /* 0x001ee80000300800 */
[----:B------:R0:W-:Y:S04]  /*f6a0*/  STS.U8 [R38+UR8+0x1900], R92 ;  /* 0x0019005c26007988 */ /* 0x0001e80008000008 */
[----:B------:R1:W-:Y:S04]  /*f6b0*/  STS.U8 [R38+UR8+0x1d00], R93 ;  /* 0x001d005d26007988 */ /* 0x0003e80008000008 */
[----:B------:R1:W-:Y:S04]  /*f6c0*/  STS.U8 [R38+UR8+0x2100], R67 ;  /* 0x0021004326007988 */ /* 0x0003e80008000008 */
[----:B0-----:R-:W3:Y:S04]  /*f6d0*/  LDL.LU R92, [R1+0x8d8] ;  /* 0x0008d800015c7983 */ /* 0x001ee80000300800 */
[----:B-1----:R-:W3:Y:S04]  /*f6e0*/  LDL.LU R93, [R1+0x8d4] ;  /* 0x0008d400015d7983 */ /* 0x002ee80000300800 */
[----:B------:R-:W3:Y:S04]  /*f6f0*/  LDL.LU R67, [R1+0x8d0] ;  /* 0x0008d00001437983 */ /* 0x000ee80000300800 */
[----:B------:R0:W-:Y:S04]  /*f700*/  STS.U8 [R38+UR8+0x2500], R66 ;  /* 0x0025004226007988 */ /* 0x0001e80008000008 */
[----:B------:R1:W-:Y:S04]  /*f710*/  STS.U8 [R38+UR8+0x2900], R105 ;  /* 0x0029006926007988 */ /* 0x0003e80008000008 */
[----:B------:R1:W-:Y:S04]  /*f720*/  STS.U8 [R38+UR8+0x2d00], R47 ;  /* 0x002d002f26007988 */ /* 0x0003e80008000008 */
[----:B0-----:R-:W3:Y:S04]  /*f730*/  LDL.LU R66, [R1+0x8cc] ;  /* 0x0008cc0001427983 */ /* 0x001ee80000300800 */
[----:B-1----:R-:W3:Y:S04]  /*f740*/  LDL.LU R105, [R1+0x8c8] ;  /* 0x0008c80001697983 */ /* 0x002ee80000300800 */
[----:B------:R-:W3:Y:S04]  /*f750*/  LDL.LU R47, [R1+0x8c4] ;  /* 0x0008c400012f7983 */ /* 0x000ee80000300800 */
[----:B------:R0:W-:Y:S04]  /*f760*/  STS.U8 [R38+UR8+0x6500], R29 ;  /* 0x0065001d26007988 */ /* 0x0001e80008000008 */
[----:B------:R1:W-:Y:S01]  /*f770*/  STS.U8 [R38+UR8+0x3100], R8 ;  /* 0x0031000826007988 */ /* 0x0003e20008000008 */
[----:B0-----:R-:W-:-:S03]  /*f780*/  LOP3.LUT R29, R125, 0x40, RZ, 0x3c, !PT ;  /* 0x000000407d1d7812 */ /* 0x001fc600078e3cff */
[----:B------:R-:W-:Y:S04]  /*f790*/  STS.U8 [R38+UR8+0x100], R89 ;  /* 0x0001005926007988 */ /* 0x000fe80008000008 */
[----:B------:R-:W-:Y:S04]  /*f7a0*/  STS.U8 [R38+UR8+0x500], R101 ;  /* 0x0005006526007988 */ /* 0x000fe80008000008 */
[----:B-1----:R-:W3:Y:S04]  /*f7b0*/  LDL.LU R8, [R1+0x8c0] ;  /* 0x0008c00001087983 */ /* 0x002ee80000300800 */
        /* <DEDUP_REMOVED lines=19> */
[----:B----4-:R0:W-:Y:S04]  /*f8f0*/  STS.U8 [R29+UR8+0x200], R10 ;  /* 0x0002000a1d007988 */ /* 0x0101e80008000008 */
[----:B0-----:R-:W4:Y:S04]  /*f900*/  LDL.LU R10, [R1+0x8b8] ;  /* 0x0008b800010a7983 */ /* 0x001f280000300800 */
[----:B------:R0:W-:Y:S04]  /*f910*/  STS.U8 [R29+UR8+0x4200], R28 ;  /* 0x0042001c1d007988 */ /* 0x0001e80008000008 */
[----:B--2---:R-:W-:Y:S01]  /*f920*/  STS.U8 [R29+UR8+0x600], R11 ;  /* 0x0006000b1d007988 */ /* 0x004fe20008000008 */
        /* <DEDUP_REMOVED lines=30> */
[----:B---3--:R-:W-:Y:S04]  /*fb10*/  STS.U8 [R28+UR8+0x300], R60 ;  /* 0x0003003c1c007988 */ /* 0x008fe80008000008 */
        /* <DEDUP_REMOVED lines=30> */
[----:B------:R-:W-:Y:S01]  /*fd00*/  STS.U8 [R28+UR8+0x7f00], R121 ;  /* 0x007f00791c007988 */ /* 0x000fe20008000008 */
[----:B------:R-:W-:Y:S01]  /*fd10*/  BAR.SYNC.DEFER_BLOCKING 0x0 ;  /* 0x0000000000007b1d */ /* 0x000fe20000010000 */
[----:B------:R-:W-:-:S02]  /*fd20*/  LOP3.LUT R59, R58, 0x40, RZ, 0x3c, !PT ;  /* 0x000000403a3b7812 */ /* 0x000fc400078e3cff */
[----:B0-----:R-:W-:Y:S02]  /*fd30*/  F2FP.F16.E4M3.UNPACK_B R21, R57 ;  /* 0x00000039ff15723e */ /* 0x001fe400020006ff */
[----:B------:R-:W-:Y:S01]  /*fd40*/  F2FP.F16.E4M3.UNPACK_B R23, R56 ;  /* 0x00000038ff17723e */ /* 0x000fe200020006ff */
[----:B------:R-:W3:Y:S04]  /*fd50*/  LDL.LU R11, [R1+0x8b4] ;  /* 0x0008b400010b7983 */ /* 0x000ee80000300800 */
[----:B------:R-:W3:Y:S04]  /*fd60*/  LDL.LU R40, [R1+0x8b0] ;  /* 0x0008b00001287983 */ /* 0x000ee80000300800 */
[----:B------:R-:W3:Y:S04]  /*fd70*/  LDL.LU R41, [R1+0x8ac] ;  /* 0x0008ac0001297983 */ /* 0x000ee80000300800 */
[----:B------:R-:W3:Y:S04]  /*fd80*/  LDL.LU R84, [R1+0x8a8] ;  /* 0x0008a80001547983 */ /* 0x000ee80000300800 */
[----:B------:R-:W-:Y:S04]  /*fd90*/  LDSM.16.M88.4 R24, [R58+UR9] ;  /* 0x000000093a18783b */ /* 0x000fe80008000200 */
[----:B------:R-:W-:Y:S04]  /*fda0*/  LDSM.16.M88.4 R16, [R58+UR9+0x2000] ;  /* 0x002000093a10783b */ /* 0x000fe80008000200 */
[----:B------:R-:W-:Y:S04]  /*fdb0*/  LDSM.16.M88.4 R32, [R58+UR9+0x4000] ;  /* 0x004000093a20783b */ /* 0x000fe80008000200 */
[----:B------:R-:W-:Y:S04]  /*fdc0*/  LDSM.16.M88.4 R28, [R58+UR9+0x6000] ;  /* 0x006000093a1c783b */ /* 0x000fe80008000200 */
[----:B------:R-:W-:Y:S04]  /*fdd0*/  LDSM.16.M88.4 R48, [R59+UR9] ;  /* 0x000000093b30783b */ /* 0x000fe80008000200 */
[----:B------:R-:W-:Y:S04]  /*fde0*/  LDSM.16.M88.4 R52, [R59+UR9+0x2000] ;  /* 0x002000093b34783b */ /* 0x000fe80008000200 */
[----:B------:R-:W-:Y:S04]  /*fdf0*/  LDSM.16.M88.4 R68, [R59+UR9+0x4000] ;  /* 0x004000093b44783b */ /* 0x000fe80008000200 */
[----:B------:R-:W-:Y:S04]  /*fe00*/  LDSM.16.M88.4 R56, [R59+UR9+0x6000] ;  /* 0x006000093b38783b */ /* 0x000fe80008000200 */
[----:B------:R-:W3:Y:S04]  /*fe10*/  LDL.LU R85, [R1+0x8a4] ;  /* 0x0008a40001557983 */ /* 0x000ee80000300800 */
[----:B------:R-:W3:Y:S04]  /*fe20*/  LDL.LU R42, [R1+0x8a0] ;  /* 0x0008a000012a7983 */ /* 0x000ee80000300800 */
[----:B------:R-:W3:Y:S04]  /*fe30*/  LDL.LU R43, [R1+0x89c] ;  /* 0x00089c00012b7983 */ /* 0x000ee80000300800 */
[----:B------:R-:W3:Y:S04]  /*fe40*/  LDL.LU R86, [R1+0x898] ;  /* 0x0008980001567983 */ /* 0x000ee80000300800 */
[----:B------:R-:W3:Y:S01]  /*fe50*/  LDL.LU R87, [R1+0x894] ;  /* 0x0008940001577983 */ /* 0x000ee20000300800 */
[----:B-1----:R-:W-:-:S03]  /*fe60*/  F2FP.F16.E4M3.UNPACK_B R12, R123 ;  /* 0x0000007bff0c723e */ /* 0x002fc600020006ff */
[----:B------:R-:W3:Y:S01]  /*fe70*/  LDL.LU R80, [R1+0x890] ;  /* 0x0008900001507983 */ /* 0x000ee20000300800 */
[----:B------:R-:W-:-:S03]  /*fe80*/  F2FP.F16.E4M3.UNPACK_B R14, R122 ;  /* 0x0000007aff0e723e */ /* 0x000fc600020006ff */
[----:B------:R-:W3:Y:S01]  /*fe90*/  LDL.LU R81, [R1+0x88c] ;  /* 0x00088c0001517983 */ /* 0x000ee20000300800 */
[----:B------:R-:W-:Y:S02]  /*fea0*/  F2FP.F16.E4M3.UNPACK_B R13, R120 ;  /* 0x00000078ff0d723e */ /* 0x000fe400020006ff */
[----:B------:R-:W-:Y:S01]  /*feb0*/  F2FP.F16.E4M3.UNPACK_B R15, R119 ;  /* 0x00000077ff0f723e */ /* 0x000fe200020006ff */
[----:B------:R-:W-:Y:S01]  /*fec0*/  BAR.SYNC.DEFER_BLOCKING 0x0 ;  /* 0x0000000000007b1d */ /* 0x000fe20000010000 */
[----:B------:R-:W-:Y:S02]  /*fed0*/  F2FP.F16.E4M3.UNPACK_B R20, R117 ;  /* 0x00000075ff14723e */ /* 0x000fe400020006ff */
[----:B------:R-:W-:-:S03]  /*fee0*/  F2FP.F16.E4M3.UNPACK_B R22, R116 ;  /* 0x00000074ff16723e */ /* 0x000fc600020006ff */
[----:B------:R-:W3:Y:S04]  /*fef0*/  LDL.LU R82, [R1+0x888] ;  /* 0x0008880001527983 */ /* 0x000ee80000300800 */
[----:B------:R-:W3:Y:S01]  /*ff00*/  LDL.LU R83, [R1+0x884] ;  /* 0x0008840001537983 */ /* 0x000ee20000300800 */
[----:B------:R-:W-:Y:S02]  /*ff10*/  IMAD.SHL.U32 R0, R0, 0x8, RZ ;  /* 0x0000000800007824 */ /* 0x000fe400078e00ff */
[----:B--2---:R-:W-:Y:S01]  /*ff20*/  FADD R5, -R105, R47 ;  /* 0x0000002f69057221 */ /* 0x004fe20000000100 */
[----:B------:R-:W2:Y:S04]  /*ff30*/  LDL.LU R60, [R1+0x880] ;  /* 0x00088000013c7983 */ /* 0x000ea80000300800 */
[----:B------:R-:W-:Y:S04]  /*ff40*/  STSM.16.M88.4 [R95], R12 ;  /* 0x0000000c5f007844 */ /* 0x000fe80000000200 */
[----:B------:R-:W-:Y:S01]  /*ff50*/  STSM.16.M88.4 [R95+0x1000], R20 ;  /* 0x001000145f007844 */ /* 0x000fe20000000200 */
[----:B------:R-:W-:Y:S01]  /*ff60*/  BAR.SYNC.DEFER_BLOCKING 0x0 ;  /* 0x0000000000007b1d */ /* 0x000fe20000010000 */
[----:B------:R-:W-:Y:S01]  /*ff70*/  LOP3.LUT R100, R0, 0x20, RZ, 0x3c, !PT ;  /* 0x0000002000647812 */ /* 0x000fe200078e3cff */
[----:B------:R-:W-:-:S04]  /*ff80*/  FMUL R5, R5, 1.4426950216293334961 ;  /* 0x3fb8aa3b05057820 */ /* 0x000fc80000400000 */
[----:B------:R-:W2:Y:S04]  /*ff90*/  LDL.LU R61, [R1+0x87c] ;  /* 0x00087c00013d7983 */ /* 0x000ea80000300800 */
[----:B------:R-:W2:Y:S04]  /*ffa0*/  LDL.LU R72, [R1+0x878] ;  /* 0x0008780001487983 */ /* 0x000ea80000300800 */
[----:B------:R-:W2:Y:S04]  /*ffb0*/  LDL.LU R73, [R1+0x874] ;  /* 0x0008740001497983 */ /* 0x000ea80000300800 */
[----:B------:R-:W2:Y:S04]  /*ffc0*/  LDL.LU R62, [R1+0x870] ;  /* 0x00087000013e7983 */ /* 0x000ea80000300800 */
[----:B------:R-:W0:Y:S04]  /*ffd0*/  LDS.64 R94, [R100+UR8] ;  /* 0x00000008645e7984 */ /* 0x000e280008000a00 */
[----:B------:R-:W2:Y:S04]  /*ffe0*/  LDL.LU R63, [R1+0x86c] ;  /* 0x00086c00013f7983 */ /* 0x000ea80000300800 */
[----:B------:R-:W2:Y:S01]  /*fff0*/  LDL.LU R74, [R1+0x868] ;  /* 0x00086800014a7983 */ /* 0x000ea20000300800 */
[----:B------:R-:W4:Y:S03]  /*10000*/  MUFU.EX2 R103, R5 ;  /* 0x0000000500677308 */ /* 0x000f260000000800 */
[----:B------:R-:W2:Y:S04]  /*10010*/  LDL.LU R75, [R1+0x864] ;  /* 0x00086400014b7983 */ /* 0x000ea80000300800 */
[----:B------:R-:W2:Y:S04]  /*10020*/  LDL.LU R44, [R1+0x860] ;  /* 0x00086000012c7983 */ /* 0x000ea80000300800 */
[----:B------:R-:W2:Y:S04]  /*10030*/  LDL.LU R45, [R1+0x85c] ;  /* 0x00085c00012d7983 */ /* 0x000ea80000300800 */
[----:B------:R-:W2:Y:S04]  /*10040*/  LDL.LU R64, [R1+0x858] ;  /* 0x0008580001407983 */ /* 0x000ea80000300800 */
[----:B------:R-:W2:Y:S04]  /*10050*/  LDL.LU R65, [R1+0x854] ;  /* 0x0008540001417983 */ /* 0x000ea80000300800 */
[----:B------:R-:W2:Y:S04]  /*10060*/  LDL.LU R46, [R1+0x850] ;  /* 0x00085000012e7983 */ /* 0x000ea80000300800 */
[----:B------:R-:W2:Y:S01]  /*10070*/  LDL.LU R47, [R1+0x84c] ;  /* 0x00084c00012f7983 */ /* 0x000ea20000300800 */
[----:B----4-:R-:W-:Y:S01]  /*10080*/  FMUL R38, R103, R10 ;  /* 0x0000000a67267220 */ /* 0x010fe20000400000 */
[----:B------:R-:W-:Y:S01]  /*10090*/  FADD R102, -R93, R66 ;  /* 0x000000425d667221 */ /* 0x000fe20000000100 */
[--C-:B0-----:R-:W-:Y:S01]  /*100a0*/  IMAD.MOV.U32 R10, RZ, RZ, R94.reuse ;  /* 0x000000ffff0a7224 */ /* 0x101fe200078e005e */
[----:B------:R-:W4:Y:S01]  /*100b0*/  LDL.LU R66, [R1+0x848] ;  /* 0x0008480001427983 */ /* 0x000f220000300800 */
[----:B------:R-:W-:-:S02]  /*100c0*/  IMAD.MOV.U32 R90, RZ, RZ, R94 ;  /* 0x000000ffff5a7224 */ /* 0x000fc400078e005e */
[----:B------:R-:W-:Y:S02]  /*100d0*/  IMAD.MOV.U32 R22, RZ, RZ, R94 ;  /* 0x000000ffff167224 */ /* 0x000fe400078e005e */
[----:B------:R-:W-:Y:S01]  /*100e0*/  FADD R94, -R92, R67 ;  /* 0x000000435c5e7221 */ /* 0x000fe20000000100 */
[----:B------:R-:W0:Y:S04]  /*100f0*/  LDS.64 R96, [R0+UR8] ;  /* 0x0000000800607984 */ /* 0x000e280008000a00 */
[----:B------:R-:W4:Y:S04]  /*10100*/  LDL.LU R67, [R1+0x844] ;  /* 0x0008440001437983 */ /* 0x000f280000300800 */
[----:B------:R-:W1:Y:S04]  /*10110*/  LDS.64 R76, [R0+UR8+0x800] ;  /* 0x00080008004c7984 */ /* 0x000e680008000a00 */
[----:B------:R-:W1:Y:S01]  /*10120*/  LDS.64 R78, [R100+UR8+0x800] ;  /* 0x00080008644e7984 */ /* 0x000e620008000a00 */
[C---:B------:R-:W-:Y:S01]  /*10130*/  FMUL R36, R4.reuse, R8 ;  /* 0x0000000804247220 */ /* 0x040fe20000400000 */
[----:B------:R-:W-:Y:S01]  /*10140*/  FMUL R37, R4, R9 ;  /* 0x0000000904257220 */ /* 0x000fe20000400000 */
[----:B------:R-:W-:Y:S01]  /*10150*/  F2FP.F16.E4M3.UNPACK_B R12, R24 ;  /* 0x00000018ff0c723e */ /* 0x000fe200020006ff */
[----:B------:R-:W-:Y:S01]  /*10160*/  LDS.64 R14, [R100+UR8+0x1800] ;  /* 0x00180008640e7984 */ /* 0x000fe20008000a00 */
[----:B------:R-:W-:-:S02]  /*10170*/  F2FP.F16.E4M3.UNPACK_B R13, R25 ;  /* 0x00000019ff0d723e */ /* 0x000fc400020006ff */
[----:B------:R-:W-:Y:S02]  /*10180*/  F2FP.F16.E4M3.UNPACK_B R6, R32 ;  /* 0x00000020ff06723e */ /* 0x000fe400020006ff */
[----:B------:R-:W-:Y:S02]  /*10190*/  F2FP.F16.E4M3.UNPACK_B R7, R33 ;  /* 0x00000021ff07723e */ /* 0x000fe400020006ff */
[----:B------:R-:W-:Y:S01]  /*101a0*/  F2FP.F16.E4M3.UNPACK_B R5, R29 ;  /* 0x0000001dff05723e */ /* 0x000fe200020006ff */
[----:B------:R-:W-:Y:S01]  /*101b0*/  FMUL R102, R102, 1.4426950216293334961 ;  /* 0x3fb8aa3b66667820 */ /* 0x000fe20000400000 */
[----:B------:R-:W-:Y:S01]  /*101c0*/  FMUL R94, R94, 1.4426950216293334961 ;  /* 0x3fb8aa3b5e5e7820 */ /* 0x000fe20000400000 */
[----:B------:R-:W4:Y:S01]  /*101d0*/  LDL.LU R108, [R1+0x6c] ;  /* 0x00006c00016c7983 */ /* 0x000f220000300800 */
[--C-:B0-----:R-:W-:Y:S02]  /*101e0*/  IMAD.MOV.U32 R8, RZ, RZ, R96.reuse ;  /* 0x000000ffff087224 */ /* 0x101fe400078e0060 */
[----:B------:R-:W-:-:S02]  /*101f0*/  IMAD.MOV.U32 R20, RZ, RZ, R96 ;  /* 0x000000ffff147224 */ /* 0x000fc400078e0060 */
[--C-:B-1----:R-:W-:Y:S02]  /*10200*/  IMAD.MOV.U32 R9, RZ, RZ, R76.reuse ;  /* 0x000000ffff097224 */ /* 0x102fe400078e004c */
[----:B------:R-:W-:Y:S02]  /*10210*/  IMAD.MOV.U32 R21, RZ, RZ, R76 ;  /* 0x000000ffff157224 */ /* 0x000fe400078e004c */
[----:B------:R-:W-:Y:S02]  /*10220*/  IMAD.MOV.U32 R23, RZ, RZ, R78 ;  /* 0x000000ffff177224 */ /* 0x000fe400078e004e */
[----:B------:R-:W-:Y:S02]  /*10230*/  IMAD.MOV.U32 R88, RZ, RZ, R96 ;  /* 0x000000ffff587224 */ /* 0x000fe400078e0060 */
[----:B------:R-:W-:Y:S02]  /*10240*/  IMAD.MOV.U32 R89, RZ, RZ, R76 ;  /* 0x000000ffff597224 */ /* 0x000fe400078e004c */
[--C-:B------:R-:W-:Y:S01]  /*10250*/  IMAD.MOV.U32 R91, RZ, RZ, R78.reuse ;  /* 0x000000ffff5b7224 */ /* 0x100fe200078e004e */
[----:B------:R-:W2:Y:S08]  /*10260*/  MUFU.EX2 R102, R102 ;  /* 0x0000006600667308 */ /* 0x000eb00000000800 */
[----:B------:R-:W0:Y:S01]  /*10270*/  MUFU.EX2 R101, R94 ;  /* 0x0000005e00657308 */ /* 0x000e220000000800 */
[----:B------:R-:W-:Y:S01]  /*10280*/  IMAD.MOV.U32 R76, RZ, RZ, R97 ;  /* 0x000000ffff4c7224 */ /* 0x000fe200078e0061 */
[----:B------:R-:W-:Y:S01]  /*10290*/  F2FP.F16.E4M3.UNPACK_B R29, R29.H1 ;  /* 0x0000001dff1d723e */ /* 0x000fe200030006ff */
[----:B------:R-:W4:Y:S04]  /*102a0*/  LDL.LU R106, [R1+0x68] ;  /* 0x00006800016a7983 */ /* 0x000f280000300800 */
[----:B------:R-:W4:Y:S01]  /*102b0*/  LDL.LU R104, [R1+0x64] ;  /* 0x0000640001687983 */ /* 0x000f220000300800 */
[----:B---3--:R-:W-:Y:S01]  /*102c0*/  FMUL R39, R103, R11 ;  /* 0x0000000b67277220 */ /* 0x008fe20000400000 */
[----:B------:R-:W-:-:S02]  /*102d0*/  IMAD.MOV.U32 R11, RZ, RZ, R78 ;  /* 0x000000ffff0b7224 */ /* 0x000fc400078e004e */
[C---:B------:R-:W-:Y:S01]  /*102e0*/  FMUL R40, R4.reuse, R40 ;  /* 0x0000002804287220 */ /* 0x040fe20000400000 */
[C---:B------:R-:W-:Y:S01]  /*102f0*/  FMUL R41, R4.reuse, R41 ;  /* 0x0000002904297220 */ /* 0x040fe20000400000 */
[----:B------:R-:W-:-:S03]  /*10300*/  FMUL R84, R4, R84 ;  /* 0x0000005404547220 */ /* 0x000fc60000400000 */
[----:B------:R-:W-:Y:S07]  /*10310*/  HMMA.16816.F32 R36, R8, R12, R36 ;  /* 0x0000000c0824723c */ /* 0x000fee0000001824 */
[----:B------:R-:W-:Y:S02]  /*10320*/  F2FP.F16.E4M3.UNPACK_B R10, R24.H1 ;  /* 0x00000018ff0a723e */ /* 0x000fe400030006ff */
[----:B------:R-:W-:Y:S02]  /*10330*/  F2FP.F16.E4M3.UNPACK_B R11, R25.H1 ;  /* 0x00000019ff0b723e */ /* 0x000fe400030006ff */
[----:B------:R-:W-:Y:S01]  /*10340*/  LDS.64 R24, [R0+UR8+0x1800] ;  /* 0x0018000800187984 */ /* 0x000fe20008000a00 */
[----:B------:R-:W-:-:S02]  /*10350*/  F2FP.F16.E4M3.UNPACK_B R8, R16 ;  /* 0x00000010ff08723e */ /* 0x000fc400020006ff */
[----:B------:R-:W-:Y:S01]  /*10360*/  F2FP.F16.E4M3.UNPACK_B R9, R17 ;  /* 0x00000011ff09723e */ /* 0x000fe200020006ff */
[C---:B------:R-:W-:Y:S01]  /*10370*/  FMUL R85, R4.reuse, R85 ;  /* 0x0000005504557220 */ /* 0x040fe20000400000 */
[C---:B------:R-:W-:Y:S01]  /*10380*/  FMUL R86, R103.reuse, R86 ;  /* 0x0000005667567220 */ /* 0x040fe20000400000 */
[----:B------:R-:W-:Y:S01]  /*10390*/  FMUL R87, R103, R87 ;  /* 0x0000005767577220 */ /* 0x000fe20000400000 */
[C---:B------:R-:W-:Y:S01]  /*103a0*/  FMUL R80, R4.reuse, R80 ;  /* 0x0000005004507220 */ /* 0x040fe20000400000 */
[----:B------:R-:W-:Y:S01]  /*103b0*/  FMUL R81, R4, R81 ;  /* 0x0000005104517220 */ /* 0x000fe20000400000 */
[----:B------:R-:W-:-:S04]  /*103c0*/  F2FP.F16.E4M3.UNPACK_B R4, R28 ;  /* 0x0000001cff04723e */ /* 0x000fc800020006ff */
[----:B------:R-:W-:Y:S01]  /*103d0*/  HMMA.16816.F32 R84, R20, R6, R84 ;  /* 0x000000061454723c */ /* 0x000fe20000001854 */
[C---:B------:R-:W-:Y:S01]  /*103e0*/  FMUL R82, R103.reuse, R82 ;  /* 0x0000005267527220 */ /* 0x040fe20000400000 */
[----:B------:R-:W-:-:S07]  /*103f0*/  FMUL R83, R103, R83 ;  /* 0x0000005367537220 */ /* 0x000fce0000400000 */
[----:B------:R-:W-:Y:S01]  /*10400*/  HMMA.16816.F32 R80, R20, R4, R80 ;  /* 0x000000041450723c */ /* 0x000fe20000001850 */
[----:B------:R-:W1:Y:S04]  /*10410*/  LDS.64 R20, [R0+UR8+0x1000] ;  /* 0x0010000800147984 */ /* 0x000e680008000a00 */
[----:B------:R-:W3:Y:S01]  /*10420*/  LDS.64 R22, [R100+UR8+0x1000] ;  /* 0x0010000864167984 */ /* 0x000ee20008000a00 */
[C---:B------:R-:W-:Y:S01]  /*10430*/  FMUL R42, R103.reuse, R42 ;  /* 0x0000002a672a7220 */ /* 0x040fe20000400000 */
[----:B------:R-:W-:-:S07]  /*10440*/  FMUL R43, R103, R43 ;  /* 0x0000002b672b7220 */ /* 0x000fce0000400000 */
[----:B------:R-:W-:Y:S01]  /*10450*/  HMMA.16816.F32 R40, R88, R8, R40 ;  /* 0x000000085828723c */ /* 0x000fe20000001828 */
[----:B------:R-:W-:Y:S01]  /*10460*/  F2FP.F16.E4M3.UNPACK_B R16, R16.H1 ;  /* 0x00000010ff10723e */ /* 0x000fe200030006ff */
[----:B------:R-:W-:Y:S01]  /*10470*/  IMAD.MOV.U32 R78, RZ, RZ, R95 ;  /* 0x000000ffff4e7224 */ /* 0x000fe200078e005f */
[----:B------:R-:W-:Y:S02]  /*10480*/  F2FP.F16.E4M3.UNPACK_B R17, R17.H1 ;  /* 0x00000011ff11723e */ /* 0x000fe400030006ff */
[----:B------:R-:W-:Y:S02]  /*10490*/  F2FP.F16.E4M3.UNPACK_B R28, R28.H1 ;  /* 0x0000001cff1c723e */ /* 0x000fe400030006ff */
[----:B------:R-:W-:Y:S02]  /*104a0*/  IMAD.MOV.U32 R89, RZ, RZ, R77 ;  /* 0x000000ffff597224 */ /* 0x000fe400078e004d */
[----:B------:R-:W-:Y:S02]  /*104b0*/  IMAD.MOV.U32 R91, RZ, RZ, R79 ;  /* 0x000000ffff5b7224 */ /* 0x000fe400078e004f */
[C---:B--2---:R-:W-:Y:S01]  /*104c0*/  FMUL R60, R102.reuse, R60 ;  /* 0x0000003c663c7220 */ /* 0x044fe20000400000 */
[----:B------:R-:W-:Y:S01]  /*104d0*/  FMUL R61, R102, R61 ;  /* 0x0000003d663d7220 */ /* 0x000fe20000400000 */
[----:B------:R-:W-:Y:S01]  /*104e0*/  IMAD.MOV.U32 R88, RZ, RZ, R97 ;  /* 0x000000ffff587224 */ /* 0x000fe200078e0061 */
[----:B------:R-:W-:Y:S01]  /*104f0*/  F2FP.F16.E4M3.UNPACK_B R32, R32.H1 ;  /* 0x00000020ff20723e */ /* 0x000fe200030006ff */
[----:B------:R-:W-:Y:S01]  /*10500*/  IMAD.MOV.U32 R90, RZ, RZ, R95 ;  /* 0x000000ffff5a7224 */ /* 0x000fe200078e005f */
[----:B------:R-:W-:Y:S01]  /*10510*/  F2FP.F16.E4M3.UNPACK_B R33, R33.H1 ;  /* 0x00000021ff21723e */ /* 0x000fe200030006ff */
[----:B0-----:R-:W-:-:S07]  /*10520*/  FMUL R62, R101, R62 ;  /* 0x0000003e653e7220 */ /* 0x001fce0000400000 */
[----:B------:R-:W-:Y:S01]  /*10530*/  HMMA.16816.F32 R40, R76, R16, R40 ;  /* 0x000000104c28723c */ /* 0x000fe20000001828 */
[----:B------:R-:W-:-:S05]  /*10540*/  FMUL R63, R101, R63 ;  /* 0x0000003f653f7220 */ /* 0x000fca0000400000 */
[----:B------:R-:W-:Y:S07]  /*10550*/  HMMA.16816.F32 R76, R76, R28, R80 ;  /* 0x0000001c4c4c723c */ /* 0x000fee0000001850 */
[----:B-1----:R-:W-:Y:S02]  /*10560*/  IMAD.MOV.U32 R80, RZ, RZ, R20 ;  /* 0x000000ffff507224 */ /* 0x002fe400078e0014 */
[----:B------:R-:W-:Y:S02]  /*10570*/  IMAD.MOV.U32 R81, RZ, RZ, R24 ;  /* 0x000000ffff517224 */ /* 0x000fe400078e0018 */
[----:B---3--:R-:W-:-:S02]  /*10580*/  IMAD.MOV.U32 R82, RZ, RZ, R22 ;  /* 0x000000ffff527224 */ /* 0x008fc400078e0016 */
[----:B------:R-:W-:Y:S01]  /*10590*/  IMAD.MOV.U32 R83, RZ, RZ, R14 ;  /* 0x000000ffff537224 */ /* 0x000fe200078e000e */
[----:B------:R-:W-:Y:S01]  /*105a0*/  HMMA.16816.F32 R36, R88, R10, R36 ;  /* 0x0000000a5824723c */ /* 0x000fe20000001824 */
[C---:B------:R-:W-:Y:S01]  /*105b0*/  FMUL R72, R102.reuse, R72 ;  /* 0x0000004866487220 */ /* 0x040fe20000400000 */
[----:B------:R-:W-:Y:S01]  /*105c0*/  FMUL R73, R102, R73 ;  /* 0x0000004966497220 */ /* 0x000fe20000400000 */
[C---:B------:R-:W-:Y:S01]  /*105d0*/  FMUL R74, R101.reuse, R74 ;  /* 0x0000004a654a7220 */ /* 0x040fe20000400000 */
[----:B------:R-:W-:Y:S02]  /*105e0*/  FMUL R75, R101, R75 ;  /* 0x0000004b654b7220 */ /* 0x000fe40000400000 */
[----:B------:R-:W-:Y:S01]  /*105f0*/  HMMA.16816.F32 R60, R80, R12, R60 ;  /* 0x0000000c503c723c */ /* 0x000fe2000000183c */
[----:B------:R-:W-:-:S05]  /*10600*/  LOP3.LUT R97, R0, 0x40, RZ, 0x3c, !PT ;  /* 0x0000004000617812 */ /* 0x000fca00078e3cff */
[----:B------:R-:W-:Y:S01]  /*10610*/  HMMA.16816.F32 R84, R88, R32, R84 ;  /* 0x000000205854723c */ /* 0x000fe20000001854 */
[C---:B------:R-:W-:Y:S01]  /*10620*/  FMUL R80, R102.reuse, R44 ;  /* 0x0000002c66507220 */ /* 0x040fe20000400000 */
[----:B------:R-:W-:Y:S01]  /*10630*/  FMUL R81, R102, R45 ;  /* 0x0000002d66517220 */ /* 0x000fe20000400000 */
[C---:B------:R-:W-:Y:S01]  /*10640*/  FMUL R82, R101.reuse, R46 ;  /* 0x0000002e65527220 */ /* 0x040fe20000400000 */
[----:B------:R-:W-:Y:S01]  /*10650*/  FMUL R83, R101, R47 ;  /* 0x0000002f65537220 */ /* 0x000fe20000400000 */
[--C-:B------:R-:W-:Y:S02]  /*10660*/  IMAD.MOV.U32 R44, RZ, RZ, R20.reuse ;  /* 0x000000ffff2c7224 */ /* 0x100fe400078e0014 */
[----:B------:R-:W-:Y:S02]  /*10670*/  IMAD.MOV.U32 R88, RZ, RZ, R20 ;  /* 0x000000ffff587224 */ /* 0x000fe400078e0014 */
[----:B------:R-:W-:Y:S02]  /*10680*/  IMAD.MOV.U32 R89, RZ, RZ, R24 ;  /* 0x000000ffff597224 */ /* 0x000fe400078e0018 */
[----:B------:R-:W-:-:S02]  /*10690*/  IMAD.MOV.U32 R90, RZ, RZ, R22 ;  /* 0x000000ffff5a7224 */ /* 0x000fc400078e0016 */
[----:B------:R-:W-:Y:S02]  /*106a0*/  IMAD.MOV.U32 R91, RZ, RZ, R14 ;  /* 0x000000ffff5b7224 */ /* 0x000fe400078e000e */
[----:B------:R-:W-:Y:S02]  /*106b0*/  IMAD.MOV.U32 R45, RZ, RZ, R24 ;  /* 0x000000ffff2d7224 */ /* 0x000fe400078e0018 */
[----:B------:R-:W-:Y:S02]  /*106c0*/  IMAD.MOV.U32 R46, RZ, RZ, R22 ;  /* 0x000000ffff2e7224 */ /* 0x000fe400078e0016 */
[----:B------:R-:W-:Y:S01]  /*106d0*/  IMAD.MOV.U32 R47, RZ, RZ, R14 ;  /* 0x000000ffff2f7224 */ /* 0x000fe200078e000e */
[----:B------:R-:W-:Y:S01]  /*106e0*/  LOP3.LUT R96, R0, 0x60, RZ, 0x3c, !PT ;  /* 0x0000006000607812 */ /* 0x000fe200078e3cff */
[----:B------:R-:W-:Y:S01]  /*106f0*/  HMMA.16816.F32 R72, R88, R8, R72 ;  /* 0x000000085848723c */ /* 0x000fe20000001848 */
[----:B------:R-:W0:Y:S04]  /*10700*/  LDS.64 R8, [R97+UR8] ;  /* 0x0000000861087984 */ /* 0x000e280008000a00 */
[----:B------:R-:W-:Y:S01]  /*10710*/  LDS.64 R94, [R96+UR8+0x800] ;  /* 0x00080008605e7984 */ /* 0x000fe20008000a00 */
[----:B------:R-:W-:Y:S03]  /*10720*/  HMMA.16816.F32 R44, R44, R6, R80 ;  /* 0x000000062c2c723c */ /* 0x000fe60000001850 */
[----:B------:R-:W1:Y:S04]  /*10730*/  LDS.64 R82, [R97+UR8+0x800] ;  /* 0x0008000861527984 */ /* 0x000e680008000a00 */
[----:B------:R-:W2:Y:S01]  /*10740*/  LDS.64 R80, [R96+UR8] ;  /* 0x0000000860507984 */ /* 0x000ea20008000a00 */
[C---:B------:R-:W-:Y:S01]  /*10750*/  FMUL R64, R102.reuse, R64 ;  /* 0x0000004066407220 */ /* 0x040fe20000400000 */
[----:B------:R-:W-:Y:S01]  /*10760*/  FMUL R65, R102, R65 ;  /* 0x0000004166417220 */ /* 0x000fe20000400000 */
[C---:B----4-:R-:W-:Y:S01]  /*10770*/  FMUL R66, R101.reuse, R66 ;  /* 0x0000004265427220 */ /* 0x050fe20000400000 */
[----:B------:R-:W-:-:S07]  /*10780*/  FMUL R67, R101, R67 ;  /* 0x0000004365437220 */ /* 0x000fce0000400000 */
[----:B------:R-:W-:Y:S01]  /*10790*/  HMMA.16816.F32 R64, R88, R4, R64 ;  /* 0x000000045840723c */ /* 0x000fe20000001840 */
[----:B------:R-:W-:Y:S02]  /*107a0*/  IMAD.MOV.U32 R12, RZ, RZ, R21 ;  /* 0x000000ffff0c7224 */ /* 0x000fe400078e0015 */
[----:B------:R-:W-:Y:S02]  /*107b0*/  IMAD.MOV.U32 R13, RZ, RZ, R25 ;  /* 0x000000ffff0d7224 */ /* 0x000fe400078e0019 */
[----:B------:R-:W-:Y:S02]  /*107c0*/  IMAD.MOV.U32 R6, RZ, RZ, R23 ;  /* 0x000000ffff067224 */ /* 0x000fe400078e0017 */
[----:B------:R-:W-:Y:S02]  /*107d0*/  IMAD.MOV.U32 R4, RZ, RZ, R21 ;  /* 0x000000ffff047224 */ /* 0x000fe400078e0015 */
[----:B------:R-:W-:Y:S02]  /*107e0*/  IMAD.MOV.U32 R5, RZ, RZ, R25 ;  /* 0x000000ffff057224 */ /* 0x000fe400078e0019 */
[----:B------:R-:W-:Y:S01]  /*107f0*/  IMAD.MOV.U32 R14, RZ, RZ, R23 ;  /* 0x000000ffff0e7224 */ /* 0x000fe200078e0017 */
[----:B------:R-:W-:Y:S01]  /*10800*/  LDS.64 R24, [R96+UR8+0x1800] ;  /* 0x0018000860187984 */ /* 0x000fe20008000a00 */
[----:B------:R-:W-:-:S05]  /*10810*/  IMAD.MOV.U32 R7, RZ, RZ, R15 ;  /* 0x000000ffff077224 */ /* 0x000fca00078e000f */
[----:B------:R-:W-:Y:S01]  /*10820*/  HMMA.16816.F32 R72, R12, R16, R72 ;  /* 0x000000100c48723c */ /* 0x000fe20000001848 */
[----:B------:R-:W-:Y:S05]  /*10830*/  LDS.64 R16, [R96+UR8+0x1000] ;  /* 0x0010000860107984 */ /* 0x000fea0008000a00 */
[----:B------:R-:W-:Y:S06]  /*10840*/  HMMA.16816.F32 R60, R4, R10, R60 ;  /* 0x0000000a043c723c */ /* 0x000fec000000183c */
[----:B------:R-:W-:Y:S06]  /*10850*/  HMMA.16816.F32 R44, R12, R32, R44 ;  /* 0x000000200c2c723c */ /* 0x000fec000000182c */
[----:B------:R-:W-:Y:S01]  /*10860*/  HMMA.16816.F32 R64, R4, R28, R64 ;  /* 0x0000001c0440723c */ /* 0x000fe20000001840 */
[----:B0-----:R-:W-:-:S02]  /*10870*/  IMAD.MOV.U32 R12, RZ, RZ, R8 ;  /* 0x000000ffff0c7224 */ /* 0x001fc400078e0008 */
[----:B-1----:R-:W-:Y:S02]  /*10880*/  IMAD.MOV.U32 R13, RZ, RZ, R82 ;  /* 0x000000ffff0d7224 */ /* 0x002fe400078e0052 */
[----:B--2---:R-:W-:Y:S02]  /*10890*/  IMAD.MOV.U32 R14, RZ, RZ, R80 ;  /* 0x000000ffff0e7224 */ /* 0x004fe400078e0050 */
[----:B------:R-:W-:Y:S01]  /*108a0*/  F2FP.F16.E4M3.UNPACK_B R4, R18 ;  /* 0x00000012ff04723e */ /* 0x000fe200020006ff */
[----:B------:R-:W-:Y:S01]  /*108b0*/  IMAD.MOV.U32 R15, RZ, RZ, R94 ;  /* 0x000000ffff0f7224 */ /* 0x000fe200078e005e */
[----:B------:R-:W-:-:S07]  /*108c0*/  F2FP.F16.E4M3.UNPACK_B R5, R19 ;  /* 0x00000013ff05723e */ /* 0x000fce00020006ff */
[----:B------:R-:W-:Y:S01]  /*108d0*/  HMMA.16816.F32 R40, R12, R4, R40 ;  /* 0x000000040c28723c */ /* 0x000fe20000001828 */
[----:B------:R-:W0:Y:S04]  /*108e0*/  LDS.64 R12, [R97+UR8+0x1000] ;  /* 0x00100008610c7984 */ /* 0x000e280008000a00 */
[----:B------:R-:W1:Y:S01]  /*108f0*/  LDS.64 R14, [R97+UR8+0x1800] ;  /* 0x00180008610e7984 */ /* 0x000e620008000a00 */
[----:B------:R-:W-:Y:S01]  /*10900*/  F2FP.F16.E4M3.UNPACK_B R6, R26 ;  /* 0x0000001aff06723e */ /* 0x000fe200020006ff */
[----:B------:R-:W-:Y:S01]  /*10910*/  IMAD.MOV.U32 R20, RZ, RZ, R8 ;  /* 0x000000ffff147224 */ /* 0x000fe200078e0008 */
        /* <DEDUP_REMOVED lines=9> */
[----:B------:R-:W-:-:S02]  /*109b0*/  IMAD.MOV.U32 R89, RZ, RZ, R82 ;  /* 0x000000ffff597224 */ /* 0x000fc400078e0052 */
[----:B------:R-:W-:Y:S02]  /*109c0*/  IMAD.MOV.U32 R90, RZ, RZ, R80 ;  /* 0x000000ffff5a7224 */ /* 0x000fe400078e0050 */
[----:B------:R-:W-:Y:S01]  /*109d0*/  IMAD.MOV.U32 R91, RZ, RZ, R94 ;  /* 0x000000ffff5b7224 */ /* 0x000fe200078e005e */
[----:B------:R-:W-:Y:S06]  /*109e0*/  HMMA.16816.F32 R36, R20, R6, R36 ;  /* 0x000000061424723c */ /* 0x000fec0000001824 */
[----:B------:R-:W-:Y:S06]  /*109f0*/  HMMA.16816.F32 R84, R88, R10, R84 ;  /* 0x0000000a5854723c */ /* 0x000fec0000001854 */
[----:B------:R-:W-:Y:S01]  /*10a00*/  HMMA.16816.F32 R20, R20, R28, R76 ;  /* 0x0000001c1414723c */ /* 0x000fe2000000184c */
[----:B------:R-:W-:Y:S01]  /*10a10*/  F2FP.F16.E4M3.UNPACK_B R98, R34.H1 ;  /* 0x00000022ff62723e */ /* 0x000fe200030006ff */
[----:B------:R-:W-:Y:S01]  /*10a20*/  IMAD.MOV.U32 R32, RZ, RZ, R9 ;  /* 0x000000ffff207224 */ /* 0x000fe200078e0009 */
        /* <DEDUP_REMOVED lines=9> */
[----:B------:R-:W-:-:S02]  /*10ac0*/  IMAD.MOV.U32 R77, RZ, RZ, R83 ;  /* 0x000000ffff4d7224 */ /* 0x000fc400078e0053 */
[----:B------:R-:W-:Y:S02]  /*10ad0*/  IMAD.MOV.U32 R78, RZ, RZ, R81 ;  /* 0x000000ffff4e7224 */ /* 0x000fe400078e0051 */
[----:B------:R-:W-:Y:S01]  /*10ae0*/  IMAD.MOV.U32 R79, RZ, RZ, R95 ;  /* 0x000000ffff4f7224 */ /* 0x000fe200078e005f */
[----:B------:R-:W-:Y:S06]  /*10af0*/  HMMA.16816.F32 R40, R32, R18, R40 ;  /* 0x000000122028723c */ /* 0x000fec0000001828 */
[----:B------:R-:W-:Y:S06]  /*10b00*/  HMMA.16816.F32 R84, R76, R98, R84 ;  /* 0x000000624c54723c */ /* 0x000fec0000001854 */
[----:B------:R-:W-:Y:S01]  /*10b10*/  HMMA.16816.F32 R20, R32, R30, R20 ;  /* 0x0000001e2014723c */ /* 0x000fe20000001814 */
[----:B0-----:R-:W-:-:S02]  /*10b20*/  IMAD.MOV.U32 R76, RZ, RZ, R12 ;  /* 0x000000ffff4c7224 */ /* 0x001fc400078e000c */
[----:B-1----:R-:W-:Y:S02]  /*10b30*/  IMAD.MOV.U32 R77, RZ, RZ, R14 ;  /* 0x000000ffff4d7224 */ /* 0x002fe400078e000e */
[----:B------:R-:W-:Y:S02]  /*10b40*/  IMAD.MOV.U32 R78, RZ, RZ, R16 ;  /* 0x000000ffff4e7224 */ /* 0x000fe400078e0010 */
[----:B------:R-:W-:Y:S02]  /*10b50*/  IMAD.MOV.U32 R79, RZ, RZ, R24 ;  /* 0x000000ffff4f7224 */ /* 0x000fe400078e0018 */
[----:B------:R-:W-:Y:S02]  /*10b60*/  IMAD.MOV.U32 R32, RZ, RZ, R12 ;  /* 0x000000ffff207224 */ /* 0x000fe400078e000c */
[----:B------:R-:W-:Y:S02]  /*10b70*/  IMAD.MOV.U32 R33, RZ, RZ, R14 ;  /* 0x000000ffff217224 */ /* 0x000fe400078e000e */
[----:B------:R-:W-:-:S02]  /*10b80*/  IMAD.MOV.U32 R34, RZ, RZ, R16 ;  /* 0x000000ffff227224 */ /* 0x000fc400078e0010 */
[----:B------:R-:W-:Y:S01]  /*10b90*/  IMAD.MOV.U32 R35, RZ, RZ, R24 ;  /* 0x000000ffff237224 */ /* 0x000fe200078e0018 */
[----:B------:R-:W-:Y:S06]  /*10ba0*/  HMMA.16816.F32 R60, R76, R6, R60 ;  /* 0x000000064c3c723c */ /* 0x000fec000000183c */
[----:B------:R-:W-:Y:S01]  /*10bb0*/  HMMA.16816.F32 R72, R32, R4, R72 ;  /* 0x000000042048723c */ /* 0x000fe20000001848 */
[----:B------:R-:W-:Y:S04]  /*10bc0*/  LDS.64 R32, [R0+UR8+0x880] ;  /* 0x0008800800207984 */ /* 0x000fe80008000a00 */
[----:B------:R-:W-:Y:S01]  /*10bd0*/  LDS.64 R34, [R100+UR8+0x80] ;  /* 0x0000800864227984 */ /* 0x000fe20008000a00 */
[----:B------:R-:W-:Y:S03]  /*10be0*/  HMMA.16816.F32 R44, R76, R10, R44 ;  /* 0x0000000a4c2c723c */ /* 0x000fe6000000182c */
[----:B------:R-:W0:Y:S04]  /*10bf0*/  LDS.64 R78, [R0+UR8+0x80] ;  /* 0x00008008004e7984 */ /* 0x000e280008000a00 */
[----:B------:R-:W1:Y:S01]  /*10c00*/  LDS.64 R76, [R100+UR8+0x880] ;  /* 0x00088008644c7984 */ /* 0x000e620008000a00 */
[----:B------:R-:W-:-:S02]  /*10c10*/  IMAD.MOV.U32 R4, RZ, RZ, R12 ;  /* 0x000000ffff047224 */ /* 0x000fc400078e000c */
[----:B------:R-:W-:Y:S02]  /*10c20*/  IMAD.MOV.U32 R5, RZ, RZ, R14 ;  /* 0x000000ffff057224 */ /* 0x000fe400078e000e */
[----:B------:R-:W-:Y:S02]  /*10c30*/  IMAD.MOV.U32 R6, RZ, RZ, R16 ;  /* 0x000000ffff067224 */ /* 0x000fe400078e0010 */
[----:B------:R-:W-:-:S07]  /*10c40*/  IMAD.MOV.U32 R7, RZ, RZ, R24 ;  /* 0x000000ffff077224 */ /* 0x000fce00078e0018 */
[----:B------:R-:W-:Y:S01]  /*10c50*/  HMMA.16816.F32 R4, R4, R28, R64 ;  /* 0x0000001c0404723c */ /* 0x000fe20000001840 */
[----:B------:R-:W-:Y:S02]  /*10c60*/  IMAD.MOV.U32 R88, RZ, RZ, R9 ;  /* 0x000000ffff587224 */ /* 0x000fe400078e0009 */
[--C-:B------:R-:W-:Y:S02]  /*10c70*/  IMAD.MOV.U32 R8, RZ, RZ, R13.reuse ;  /* 0x000000ffff087224 */ /* 0x100fe400078e000d */
[--C-:B------:R-:W-:Y:S02]  /*10c80*/  IMAD.MOV.U32 R12, RZ, RZ, R13.reuse ;  /* 0x000000ffff0c7224 */ /* 0x100fe400078e000d */
[----:B------:R-:W-:Y:S02]  /*10c90*/  IMAD.MOV.U32 R64, RZ, RZ, R13 ;  /* 0x000000ffff407224 */ /* 0x000fe400078e000d */
[--C-:B------:R-:W-:Y:S02]  /*10ca0*/  IMAD.MOV.U32 R9, RZ, RZ, R15.reuse ;  /* 0x000000ffff097224 */ /* 0x100fe400078e000f */
[----:B------:R-:W-:-:S02]  /*10cb0*/  IMAD.MOV.U32 R65, RZ, RZ, R15 ;  /* 0x000000ffff417224 */ /* 0x000fc400078e000f */
[----:B------:R-:W-:Y:S02]  /*10cc0*/  IMAD.MOV.U32 R13, RZ, RZ, R15 ;  /* 0x000000ffff0d7224 */ /* 0x000fe400078e000f */
[----:B------:R-:W-:Y:S02]  /*10cd0*/  IMAD.MOV.U32 R14, RZ, RZ, R17 ;  /* 0x000000ffff0e7224 */ /* 0x000fe400078e0011 */
[----:B------:R-:W-:Y:S02]  /*10ce0*/  IMAD.MOV.U32 R15, RZ, RZ, R25 ;  /* 0x000000ffff0f7224 */ /* 0x000fe400078e0019 */
[----:B------:R-:W-:Y:S02]  /*10cf0*/  IMAD.MOV.U32 R66, RZ, RZ, R17 ;  /* 0x000000ffff427224 */ /* 0x000fe400078e0011 */
[----:B------:R-:W-:-:S03]  /*10d00*/  IMAD.MOV.U32 R67, RZ, RZ, R25 ;  /* 0x000000ffff437224 */ /* 0x000fc600078e0019 */
[----:B------:R-:W-:Y:S07]  /*10d10*/  HMMA.16816.F32 R28, R12, R30, R4 ;  /* 0x0000001e0c1c723c */ /* 0x000fee0000001804 */
[----:B------:R-:W-:Y:S01]  /*10d20*/  F2FP.F16.E4M3.UNPACK_B R4, R68 ;  /* 0x00000044ff04723e */ /* 0x000fe200020006ff */
[----:B0-----:R-:W-:Y:S01]  /*10d30*/  IMAD.MOV.U32 R12, RZ, RZ, R78 ;  /* 0x000000ffff0c7224 */ /* 0x001fe200078e004e */
[----:B------:R-:W-:Y:S01]  /*10d40*/  F2FP.F16.E4M3.UNPACK_B R5, R69 ;  /* 0x00000045ff05723e */ /* 0x000fe200020006ff */
[----:B------:R-:W-:-:S02]  /*10d50*/  IMAD.MOV.U32 R13, RZ, RZ, R32 ;  /* 0x000000ffff0d7224 */ /* 0x000fc400078e0020 */
[----:B------:R-:W-:Y:S02]  /*10d60*/  IMAD.MOV.U32 R14, RZ, RZ, R34 ;  /* 0x000000ffff0e7224 */ /* 0x000fe400078e0022 */
[----:B-1----:R-:W-:Y:S01]  /*10d70*/  IMAD.MOV.U32 R15, RZ, RZ, R76 ;  /* 0x000000ffff0f7224 */ /* 0x002fe200078e004c */
[----:B------:R-:W-:Y:S01]  /*10d80*/  F2FP.F16.E4M3.UNPACK_B R26, R26.H1 ;  /* 0x0000001aff1a723e */ /* 0x000fe200030006ff */
[----:B------:R-:W-:Y:S01]  /*10d90*/  IMAD.MOV.U32 R89, RZ, RZ, R83 ;  /* 0x000000ffff597224 */ /* 0x000fe200078e0053 */
[----:B------:R-:W-:Y:S01]  /*10da0*/  F2FP.F16.E4M3.UNPACK_B R27, R27.H1 ;  /* 0x0000001bff1b723e */ /* 0x000fe200030006ff */
[----:B------:R-:W-:Y:S01]  /*10db0*/  IMAD.MOV.U32 R90, RZ, RZ, R81 ;  /* 0x000000ffff5a7224 */ /* 0x000fe200078e0051 */
[----:B------:R-:W-:Y:S01]  /*10dc0*/  HMMA.16816.F32 R44, R64, R98, R44 ;  /* 0x00000062402c723c */ /* 0x000fe2000000182c */
[----:B------:R-:W-:Y:S01]  /*10dd0*/  IMAD.MOV.U32 R91, RZ, RZ, R95 ;  /* 0x000000ffff5b7224 */ /* 0x000fe200078e005f */
[----:B------:R-:W-:Y:S04]  /*10de0*/  LDS.64 R66, [R0+UR8+0x1880] ;  /* 0x0018800800427984 */ /* 0x000fe80008000a00 */
[----:B------:R-:W-:Y:S01]  /*10df0*/  HMMA.16816.F32 R84, R12, R4, R84 ;  /* 0x000000040c54723c */ /* 0x000fe20000001854 */
[----:B------:R0:W1:Y:S04]  /*10e00*/  LDS.64 R12, [R0+UR8+0x1080] ;  /* 0x00108008000c7984 */ /* 0x0000680008000a00 */
[----:B------:R-:W2:Y:S04]  /*10e10*/  LDS.64 R14, [R100+UR8+0x1080] ;  /* 0x00108008640e7984 */ /* 0x000ea80008000a00 */
[----:B------:R-:W3:Y:S01]  /*10e20*/  LDS.64 R64, [R100+UR8+0x1880] ;  /* 0x0018800864407984 */ /* 0x000ee20008000a00 */
[----:B------:R-:W-:Y:S01]  /*10e30*/  HMMA.16816.F32 R36, R88, R26, R36 ;  /* 0x0000001a5824723c */ /* 0x000fe20000001824 */
[----:B------:R-:W-:-:S02]  /*10e40*/  IMAD.MOV.U32 R10, RZ, RZ, R17 ;  /* 0x000000ffff0a7224 */ /* 0x000fc400078e0011 */
[----:B------:R-:W-:Y:S02]  /*10e50*/  IMAD.MOV.U32 R11, RZ, RZ, R25 ;  /* 0x000000ffff0b7224 */ /* 0x000fe400078e0019 */
[----:B------:R-:W-:Y:S01]  /*10e60*/  IMAD.MOV.U32 R24, RZ, RZ, R78 ;  /* 0x000000ffff187224 */ /* 0x000fe200078e004e */
[----:B------:R-:W-:Y:S01]  /*10e70*/  F2FP.F16.E4M3.UNPACK_B R6, R52 ;  /* 0x00000034ff06723e */ /* 0x000fe200020006ff */
[----:B------:R-:W-:Y:S01]  /*10e80*/  IMAD.MOV.U32 R25, RZ, RZ, R32 ;  /* 0x000000ffff197224 */ /* 0x000fe200078e0020 */
[----:B------:R-:W-:Y:S01]  /*10e90*/  F2FP.F16.E4M3.UNPACK_B R7, R53 ;  /* 0x00000035ff07723e */ /* 0x000fe200020006ff */
[----:B------:R-:W-:Y:S01]  /*10ea0*/  IMAD.MOV.U32 R16, RZ, RZ, R78 ;  /* 0x000000ffff107224 */ /* 0x000fe200078e004e */
[C---:B------:R-:W-:Y:S01]  /*10eb0*/  HMMA.16816.F32 R60, R8.reuse, R26, R60 ;  /* 0x0000001a083c723c */ /* 0x040fe2000000183c */
[----:B------:R-:W-:Y:S01]  /*10ec0*/  F2FP.F16.E4M3.UNPACK_B R68, R68.H1 ;  /* 0x00000044ff44723e */ /* 0x000fe200030006ff */
[----:B0-----:R-:W0:Y:S04]  /*10ed0*/  LDC R0, c[0x0][0x280] ;  /* 0x0000a000ff007b82 */ /* 0x001e280000000800 */
[----:B------:R-:W-:Y:S01]  /*10ee0*/  HMMA.16816.F32 R72, R8, R18, R72 ;  /* 0x000000120848723c */ /* 0x000fe20000001848 */
[----:B------:R-:W-:-:S02]  /*10ef0*/  IMAD.MOV.U32 R26, RZ, RZ, R34 ;  /* 0x000000ffff1a7224 */ /* 0x000fc400078e0022 */
[----:B------:R-:W-:-:S04]  /*10f00*/  IMAD.MOV.U32 R27, RZ, RZ, R76 ;  /* 0x000000ffff1b7224 */ /* 0x000fc800078e004c */
[----:B------:R-:W-:Y:S02]  /*10f10*/  F2FP.F16.E4M3.UNPACK_B R10, R56 ;  /* 0x00000038ff0a723e */ /* 0x000fe400020006ff */
[----:B------:R-:W-:Y:S01]  /*10f20*/  F2FP.F16.E4M3.UNPACK_B R11, R57 ;  /* 0x00000039ff0b723e */ /* 0x000fe200020006ff */
[----:B------:R-:W-:Y:S01]  /*10f30*/  IMAD.MOV.U32 R17, RZ, RZ, R32 ;  /* 0x000000ffff117224 */ /* 0x000fe200078e0020 */
[----:B------:R-:W-:Y:S01]  /*10f40*/  F2FP.F16.E4M3.UNPACK_B R8, R48 ;  /* 0x00000030ff08723e */ /* 0x000fe200020006ff */
[----:B------:R-:W-:Y:S01]  /*10f50*/  IMAD.MOV.U32 R18, RZ, RZ, R34 ;  /* 0x000000ffff127224 */ /* 0x000fe200078e0022 */
[----:B------:R-:W-:Y:S01]  /*10f60*/  F2FP.F16.E4M3.UNPACK_B R9, R49 ;  /* 0x00000031ff09723e */ /* 0x000fe200020006ff */
[----:B------:R-:W-:Y:S02]  /*10f70*/  IMAD.MOV.U32 R19, RZ, RZ, R76 ;  /* 0x000000ffff137224 */ /* 0x000fe400078e004c */
[----:B------:R-:W-:Y:S01]  /*10f80*/  HMMA.16816.F32 R20, R24, R10, R20 ;  /* 0x0000000a1814723c */ /* 0x000fe20000001814 */
[----:B------:R-:W-:-:S05]  /*10f90*/  F2FP.F16.E4M3.UNPACK_B R69, R69.H1 ;  /* 0x00000045ff45723e */ /* 0x000fca00030006ff */
[----:B------:R-:W-:Y:S01]  /*10fa0*/  HMMA.16816.F32 R36, R16, R8, R36 ;  /* 0x000000081024723c */ /* 0x000fe20000001824 */
[----:B------:R-:W-:Y:S02]  /*10fb0*/  IMAD.MOV.U32 R24, RZ, RZ, R79 ;  /* 0x000000ffff187224 */ /* 0x000fe400078e004f */
[----:B------:R-:W-:-:S03]  /*10fc0*/  IMAD.MOV.U32 R25, RZ, RZ, R33 ;  /* 0x000000ffff197224 */ /* 0x000fc600078e0021 */
[----:B------:R-:W-:Y:S01]  /*10fd0*/  HMMA.16816.F32 R40, R16, R6, R40 ;  /* 0x000000061028723c */ /* 0x000fe20000001828 */
[----:B------:R-:W-:Y:S02]  /*10fe0*/  IMAD.MOV.U32 R26, RZ, RZ, R35 ;  /* 0x000000ffff1a7224 */ /* 0x000fe400078e0023 */
[----:B------:R-:W-:Y:S01]  /*10ff0*/  IMAD.MOV.U32 R27, RZ, RZ, R77 ;  /* 0x000000ffff1b7224 */ /* 0x000fe200078e004d */
[----:B------:R-:W-:Y:S01]  /*11000*/  F2FP.F16.E4M3.UNPACK_B R56, R56.H1 ;  /* 0x00000038ff38723e */ /* 0x000fe200030006ff */
[--C-:B------:R-:W-:Y:S01]  /*11010*/  IMAD.MOV.U32 R34, RZ, RZ, R35.reuse ;  /* 0x000000ffff227224 */ /* 0x100fe200078e0023 */
[----:B------:R-:W-:Y:S01]  /*11020*/  F2FP.F16.E4M3.UNPACK_B R57, R57.H1 ;  /* 0x00000039ff39723e */ /* 0x000fe200030006ff */
[----:B------:R-:W-:Y:S02]  /*11030*/  IMAD.MOV.U32 R18, RZ, RZ, R35 ;  /* 0x000000ffff127224 */ /* 0x000fe400078e0023 */
[----:B------:R-:W-:Y:S01]  /*11040*/  IMAD.MOV.U32 R32, RZ, RZ, R79 ;  /* 0x000000ffff207224 */ /* 0x000fe200078e004f */
[----:B------:R-:W-:Y:S01]  /*11050*/  HMMA.16816.F32 R84, R24, R68, R84 ;  /* 0x000000441854723c */ /* 0x000fe20000001854 */
[----:B------:R-:W-:-:S06]  /*11060*/  IMAD.MOV.U32 R35, RZ, RZ, R77 ;  /* 0x000000ffff237224 */ /* 0x000fcc00078e004d */
[----:B-1----:R-:W-:Y:S02]  /*11070*/  IMAD.MOV.U32 R24, RZ, RZ, R12 ;  /* 0x000000ffff187224 */ /* 0x002fe400078e000c */
[----:B------:R-:W-:Y:S02]  /*11080*/  IMAD.MOV.U32 R25, RZ, RZ, R66 ;  /* 0x000000ffff197224 */ /* 0x000fe400078e0042 */
[----:B--2---:R-:W-:Y:S02]  /*11090*/  IMAD.MOV.U32 R26, RZ, RZ, R14 ;  /* 0x000000ffff1a7224 */ /* 0x004fe400078e000e */
[----:B---3--:R-:W-:Y:S01]  /*110a0*/  IMAD.MOV.U32 R27, RZ, RZ, R64 ;  /* 0x000000ffff1b7224 */ /* 0x008fe200078e0040 */
[----:B------:R-:W-:Y:S01]  /*110b0*/  F2FP.F16.E4M3.UNPACK_B R48, R48.H1 ;  /* 0x00000030ff30723e */ /* 0x000fe200030006ff */
[----:B------:R-:W-:Y:S01]  /*110c0*/  IMAD.MOV.U32 R16, RZ, RZ, R79 ;  /* 0x000000ffff107224 */ /* 0x000fe200078e004f */
[----:B------:R-:W-:Y:S01]  /*110d0*/  F2FP.F16.E4M3.UNPACK_B R49, R49.H1 ;  /* 0x00000031ff31723e */ /* 0x000fe200030006ff */
[----:B------:R-:W-:Y:S01]  /*110e0*/  IMAD.MOV.U32 R17, RZ, RZ, R33 ;  /* 0x000000ffff117224 */ /* 0x000fe200078e0021 */
[----:B------:R-:W-:Y:S01]  /*110f0*/  F2FP.F16.E4M3.UNPACK_B R52, R52.H1 ;  /* 0x00000034ff34723e */ /* 0x000fe200030006ff */
[----:B------:R-:W-:Y:S01]  /*11100*/  IMAD.MOV.U32 R19, RZ, RZ, R77 ;  /* 0x000000ffff137224 */ /* 0x000fe200078e004d */
[----:B------:R-:W-:Y:S01]  /*11110*/  F2FP.F16.E4M3.UNPACK_B R53, R53.H1 ;  /* 0x00000035ff35723e */ /* 0x000fe200030006ff */
[----:B------:R-:W-:Y:S01]  /*11120*/  HMMA.16816.F32 R20, R32, R56, R20 ;  /* 0x000000382014723c */ /* 0x000fe20000001814 */
[----:B------:R-:W-:Y:S04]  /*11130*/  LDS.64 R32, [R96+UR8+0x80] ;  /* 0x0000800860207984 */ /* 0x000fe80008000a00 */
[----:B------:R-:W-:Y:S01]  /*11140*/  LDS.64 R34, [R96+UR8+0x880] ;  /* 0x0008800860227984 */ /* 0x000fe20008000a00 */
[----:B------:R-:W-:Y:S03]  /*11150*/  HMMA.16816.F32 R44, R24, R4, R44 ;  /* 0x00000004182c723c */ /* 0x000fe6000000182c */
[----:B------:R-:W1:Y:S04]  /*11160*/  LDS.64 R24, [R97+UR8+0x80] ;  /* 0x0000800861187984 */ /* 0x000e680008000a00 */
[----:B------:R-:W2:Y:S01]  /*11170*/  LDS.64 R26, [R97+UR8+0x880] ;  /* 0x00088008611a7984 */ /* 0x000ea20008000a00 */
[C---:B------:R-:W-:Y:S06]  /*11180*/  HMMA.16816.F32 R36, R16.reuse, R48, R36 ;  /* 0x000000301024723c */ /* 0x040fec0000001824 */
[----:B------:R-:W-:Y:S07]  /*11190*/  HMMA.16816.F32 R40, R16, R52, R40 ;  /* 0x000000341028723c */ /* 0x000fee0000001828 */
[----:B------:R-:W-:-:S02]  /*111a0*/  IMAD.MOV.U32 R16, RZ, RZ, R12 ;  /* 0x000000ffff107224 */ /* 0x000fc400078e000c */
[----:B------:R-:W-:Y:S02]  /*111b0*/  IMAD.MOV.U32 R17, RZ, RZ, R66 ;  /* 0x000000ffff117224 */ /* 0x000fe400078e0042 */
[----:B------:R-:W-:Y:S02]  /*111c0*/  IMAD.MOV.U32 R18, RZ, RZ, R14 ;  /* 0x000000ffff127224 */ /* 0x000fe400078e000e */
[----:B------:R-:W-:Y:S02]  /*111d0*/  IMAD.MOV.U32 R19, RZ, RZ, R64 ;  /* 0x000000ffff137224 */ /* 0x000fe400078e0040 */
[----:B------:R-:W-:Y:S02]  /*111e0*/  IMAD.MOV.U32 R4, RZ, RZ, R12 ;  /* 0x000000ffff047224 */ /* 0x000fe400078e000c */
[----:B------:R-:W-:-:S03]  /*111f0*/  IMAD.MOV.U32 R5, RZ, RZ, R66 ;  /* 0x000000ffff057224 */ /* 0x000fc600078e0042 */
[C---:B------:R-:W-:Y:S06]  /*11200*/  HMMA.16816.F32 R60, R16.reuse, R8, R60 ;  /* 0x00000008103c723c */ /* 0x040fec000000183c */
[----:B------:R-:W-:Y:S07]  /*11210*/  HMMA.16816.F32 R72, R16, R6, R72 ;  /* 0x000000061048723c */ /* 0x000fee0000001848 */
[----:B------:R-:W-:-:S02]  /*11220*/  IMAD.MOV.U32 R6, RZ, RZ, R14 ;  /* 0x000000ffff067224 */ /* 0x000fc400078e000e */
[----:B------:R-:W-:-:S07]  /*11230*/  IMAD.MOV.U32 R7, RZ, RZ, R64 ;  /* 0x000000ffff077224 */ /* 0x000fce00078e0040 */
[----:B------:R-:W-:Y:S01]  /*11240*/  HMMA.16816.F32 R4, R4, R10, R28 ;  /* 0x0000000a0404723c */ /* 0x000fe2000000181c */
[----:B------:R-:W-:Y:S02]  /*11250*/  IMAD.MOV.U32 R16, RZ, RZ, R13 ;  /* 0x000000ffff107224 */ /* 0x000fe400078e000d */
[----:B------:R-:W-:Y:S02]  /*11260*/  IMAD.MOV.U32 R17, RZ, RZ, R67 ;  /* 0x000000ffff117224 */ /* 0x000fe400078e0043 */
[----:B------:R-:W-:Y:S02]  /*11270*/  IMAD.MOV.U32 R18, RZ, RZ, R15 ;  /* 0x000000ffff127224 */ /* 0x000fe400078e000f */
[----:B------:R-:W-:Y:S02]  /*11280*/  IMAD.MOV.U32 R19, RZ, RZ, R65 ;  /* 0x000000ffff137224 */ /* 0x000fe400078e0041 */
[----:B------:R-:W-:Y:S02]  /*11290*/  IMAD.MOV.U32 R8, RZ, RZ, R13 ;  /* 0x000000ffff087224 */ /* 0x000fe400078e000d */
[----:B------:R-:W-:-:S03]  /*112a0*/  IMAD.MOV.U32 R10, RZ, RZ, R15 ;  /* 0x000000ffff0a7224 */ /* 0x000fc600078e000f */
[C---:B------:R-:W-:Y:S01]  /*112b0*/  HMMA.16816.F32 R60, R16.reuse, R48, R60 ;  /* 0x00000030103c723c */ /* 0x040fe2000000183c */
[----:B------:R-:W-:Y:S01]  /*112c0*/  LDS.64 R48, [R96+UR8+0x1080] ;  /* 0x0010800860307984 */ /* 0x000fe20008000a00 */
[----:B------:R-:W-:Y:S02]  /*112d0*/  IMAD.MOV.U32 R9, RZ, RZ, R67 ;  /* 0x000000ffff097224 */ /* 0x000fe400078e0043 */
[----:B------:R-:W-:Y:S02]  /*112e0*/  IMAD.MOV.U32 R11, RZ, RZ, R65 ;  /* 0x000000ffff0b7224 */ /* 0x000fe400078e0041 */
[----:B------:R-:W-:Y:S01]  /*112f0*/  HMMA.16816.F32 R72, R16, R52, R72 ;  /* 0x000000341048723c */ /* 0x000fe20000001848 */
[----:B------:R-:W3:Y:S01]  /*11300*/  LDS.64 R18, [R97+UR8+0x1080] ;  /* 0x0010800861127984 */ /* 0x000ee20008000a00 */
[----:B-1----:R-:W-:Y:S02]  /*11310*/  IMAD.MOV.U32 R12, RZ, RZ, R24 ;  /* 0x000000ffff0c7224 */ /* 0x002fe400078e0018 */
[----:B--2---:R-:W-:Y:S01]  /*11320*/  IMAD.MOV.U32 R13, RZ, RZ, R26 ;  /* 0x000000ffff0d7224 */ /* 0x004fe200078e001a */
[----:B------:R-:W1:Y:S01]  /*11330*/  LDS.64 R52, [R97+UR8+0x1880] ;  /* 0x0018800861347984 */ /* 0x000e620008000a00 */
[----:B------:R-:W-:Y:S01]  /*11340*/  IMAD.MOV.U32 R14, RZ, RZ, R32 ;  /* 0x000000ffff0e7224 */ /* 0x000fe200078e0020 */
[----:B------:R-:W-:Y:S01]  /*11350*/  F2FP.F16.E4M3.UNPACK_B R16, R50 ;  /* 0x00000032ff10723e */ /* 0x000fe200020006ff */
[----:B------:R-:W-:Y:S01]  /*11360*/  IMAD.MOV.U32 R15, RZ, RZ, R34 ;  /* 0x000000ffff0f7224 */ /* 0x000fe200078e0022 */
[----:B------:R-:W-:Y:S01]  /*11370*/  F2FP.F16.E4M3.UNPACK_B R17, R51 ;  /* 0x00000033ff11723e */ /* 0x000fe200020006ff */
[----:B------:R-:W2:Y:S01]  /*11380*/  LDS.64 R96, [R96+UR8+0x1880] ;  /* 0x0018800860607984 */ /* 0x000ea20008000a00 */
[----:B------:R-:W-:Y:S01]  /*11390*/  HMMA.16816.F32 R44, R8, R68, R44 ;  /* 0x00000044082c723c */ /* 0x000fe2000000182c */
[----:B------:R-:W-:-:S02]  /*113a0*/  IMAD.MOV.U32 R28, RZ, RZ, R24 ;  /* 0x000000ffff1c7224 */ /* 0x000fc400078e0018 */
[----:B------:R-:W-:Y:S02]  /*113b0*/  IMAD.MOV.U32 R29, RZ, RZ, R26 ;  /* 0x000000ffff1d7224 */ /* 0x000fe400078e001a */
[----:B------:R-:W-:Y:S01]  /*113c0*/  IMAD.MOV.U32 R30, RZ, RZ, R32 ;  /* 0x000000ffff1e7224 */ /* 0x000fe200078e0020 */
[----:B------:R-:W-:Y:S01]  /*113d0*/  HMMA.16816.F32 R4, R8, R56, R4 ;  /* 0x000000380804723c */ /* 0x000fe20000001804 */
[----:B------:R-:W-:-:S05]  /*113e0*/  IMAD.MOV.U32 R31, RZ, RZ, R34 ;  /* 0x000000ffff1f7224 */ /* 0x000fca00078e0022 */
[----:B------:R-:W-:Y:S01]  /*113f0*/  HMMA.16816.F32 R36, R12, R16, R36 ;  /* 0x000000100c24723c */ /* 0x000fe20000001824 */
[----:B------:R-:W-:Y:S01]  /*11400*/  IMAD.MOV.U32 R8, RZ, RZ, R24 ;  /* 0x000000ffff087224 */ /* 0x000fe200078e0018 */
[----:B------:R-:W-:Y:S01]  /*11410*/  F2FP.F16.E4M3.UNPACK_B R56, R58 ;  /* 0x0000003aff38723e */ /* 0x000fe200020006ff */
[----:B------:R-:W-:Y:S01]  /*11420*/  IMAD.MOV.U32 R9, RZ, RZ, R26 ;  /* 0x000000ffff097224 */ /* 0x000fe200078e001a */
[----:B------:R-:W-:Y:S01]  /*11430*/  F2FP.F16.E4M3.UNPACK_B R57, R59 ;  /* 0x0000003bff39723e */ /* 0x000fe200020006ff */
[----:B------:R-:W-:Y:S02]  /*11440*/  IMAD.MOV.U32 R10, RZ, RZ, R32 ;  /* 0x000000ffff0a7224 */ /* 0x000fe400078e0020 */
[----:B------:R-:W-:Y:S01]  /*11450*/  F2FP.F16.E4M3.UNPACK_B R14, R70 ;  /* 0x00000046ff0e723e */ /* 0x000fe200020006ff */
[----:B------:R-:W-:Y:S01]  /*11460*/  IMAD.MOV.U32 R11, RZ, RZ, R34 ;  /* 0x000000ffff0b7224 */ /* 0x000fe200078e0022 */
[----:B------:R-:W-:Y:S02]  /*11470*/  F2FP.F16.E4M3.UNPACK_B R15, R71 ;  /* 0x00000047ff0f723e */ /* 0x000fe400020006ff */
[----:B------:R-:W-:Y:S06]  /*11480*/  HMMA.16816.F32 R20, R28, R56, R20 ;  /* 0x000000381c14723c */ /* 0x000fec0000001814 */
[----:B------:R-:W-:Y:S01]  /*11490*/  HMMA.16816.F32 R84, R8, R14, R84 ;  /* 0x0000000e0854723c */ /* 0x000fe20000001854 */
[----:B------:R-:W-:-:S02]  /*114a0*/  F2FP.F16.E4M3.UNPACK_B R12, R54 ;  /* 0x00000036ff0c723e */ /* 0x000fc400020006ff */
[----:B------:R-:W-:Y:S01]  /*114b0*/  F2FP.F16.E4M3.UNPACK_B R13, R55 ;  /* 0x00000037ff0d723e */ /* 0x000fe200020006ff */
[--C-:B------:R-:W-:Y:S02]  /*114c0*/  IMAD.MOV.U32 R24, RZ, RZ, R25.reuse ;  /* 0x000000ffff187224 */ /* 0x100fe400078e0019 */
[--C-:B------:R-:W-:Y:S02]  /*114d0*/  IMAD.MOV.U32 R80, RZ, RZ, R25.reuse ;  /* 0x000000ffff507224 */ /* 0x100fe400078e0019 */
[----:B------:R-:W-:Y:S02]  /*114e0*/  IMAD.MOV.U32 R8, RZ, RZ, R25 ;  /* 0x000000ffff087224 */ /* 0x000fe400078e0019 */
[----:B------:R-:W-:Y:S01]  /*114f0*/  HMMA.16816.F32 R40, R28, R12, R40 ;  /* 0x0000000c1c28723c */ /* 0x000fe20000001828 */
[--C-:B------:R-:W-:Y:S01]  /*11500*/  IMAD.MOV.U32 R9, RZ, RZ, R27.reuse ;  /* 0x000000ffff097224 */ /* 0x100fe200078e001b */
[----:B------:R-:W-:Y:S01]  /*11510*/  F2FP.F16.E4M3.UNPACK_B R70, R70.H1 ;  /* 0x00000046ff46723e */ /* 0x000fe200030006ff */
[----:B------:R-:W-:Y:S01]  /*11520*/  IMAD.MOV.U32 R81, RZ, RZ, R27 ;  /* 0x000000ffff517224 */ /* 0x000fe200078e001b */
[----:B------:R-:W-:Y:S01]  /*11530*/  F2FP.F16.E4M3.UNPACK_B R71, R71.H1 ;  /* 0x00000047ff47723e */ /* 0x000fe200030006ff */
[----:B------:R-:W-:-:S02]  /*11540*/  IMAD.MOV.U32 R26, RZ, RZ, R33 ;  /* 0x000000ffff1a7224 */ /* 0x000fc400078e0021 */
[----:B------:R-:W-:Y:S01]  /*11550*/  IMAD.MOV.U32 R28, RZ, RZ, R25 ;  /* 0x000000ffff1c7224 */ /* 0x000fe200078e0019 */
[----:B------:R-:W-:Y:S01]  /*11560*/  F2FP.F16.E4M3.UNPACK_B R58, R58.H1 ;  /* 0x0000003aff3a723e */ /* 0x000fe200030006ff */
[--C-:B------:R-:W-:Y:S01]  /*11570*/  IMAD.MOV.U32 R29, RZ, RZ, R27.reuse ;  /* 0x000000ffff1d7224 */ /* 0x100fe200078e001b */
[----:B------:R-:W-:Y:S01]  /*11580*/  F2FP.F16.E4M3.UNPACK_B R59, R59.H1 ;  /* 0x0000003bff3b723e */ /* 0x000fe200030006ff */
[----:B------:R-:W-:Y:S02]  /*11590*/  IMAD.MOV.U32 R25, RZ, RZ, R27 ;  /* 0x000000ffff197224 */ /* 0x000fe400078e001b */
[----:B------:R-:W-:Y:S02]  /*115a0*/  IMAD.MOV.U32 R82, RZ, RZ, R33 ;  /* 0x000000ffff527224 */ /* 0x000fe400078e0021 */
[--C-:B------:R-:W-:Y:S02]  /*115b0*/  IMAD.MOV.U32 R27, RZ, RZ, R35.reuse ;  /* 0x000000ffff1b7224 */ /* 0x100fe400078e0023 */
[----:B------:R-:W-:-:S02]  /*115c0*/  IMAD.MOV.U32 R83, RZ, RZ, R35 ;  /* 0x000000ffff537224 */ /* 0x000fc400078e0023 */
[----:B------:R-:W-:Y:S01]  /*115d0*/  FFMA R108, R103, R108, R2 ;  /* 0x0000006c676c7223 */ /* 0x000fe20000000002 */
[----:B------:R-:W-:Y:S01]  /*115e0*/  FFMA R106, R102, R106, R3 ;  /* 0x0000006a666a7223 */ /* 0x000fe20000000003 */
[----:B------:R4:W5:Y:S01]  /*115f0*/  LDL.LU R2, [R1+0x840] ;  /* 0x0008400001027983 */ /* 0x0009620000300800 */
[----:B------:R-:W-:Y:S01]  /*11600*/  HMMA.16816.F32 R84, R24, R70, R84 ;  /* 0x000000461854723c */ /* 0x000fe20000001854 */
[----:B------:R-:W-:Y:S02]  /*11610*/  FFMA R104, R101, R104, R124 ;  /* 0x0000006865687223 */ /* 0x000fe4000000007c */
[----:B------:R4:W5:Y:S03]  /*11620*/  LDL.LU R3, [R1+0x83c] ;  /* 0x00083c0001037983 */ /* 0x0009660000300800 */
[----:B------:R-:W-:Y:S01]  /*11630*/  HMMA.16816.F32 R80, R80, R58, R20 ;  /* 0x0000003a5050723c */ /* 0x000fe20000001814 */
[----:B---3--:R-:W-:-:S02]  /*11640*/  IMAD.MOV.U32 R24, RZ, RZ, R18 ;  /* 0x000000ffff187224 */ /* 0x008fc400078e0012 */
[----:B-1----:R-:W-:Y:S02]  /*11650*/  IMAD.MOV.U32 R25, RZ, RZ, R52 ;  /* 0x000000ffff197224 */ /* 0x002fe400078e0034 */
[----:B------:R-:W-:Y:S02]  /*11660*/  IMAD.MOV.U32 R26, RZ, RZ, R48 ;  /* 0x000000ffff1a7224 */ /* 0x000fe400078e0030 */
[----:B------:R-:W-:Y:S02]  /*11670*/  IMAD.MOV.U32 R20, RZ, RZ, R18 ;  /* 0x000000ffff147224 */ /* 0x000fe400078e0012 */
[----:B------:R-:W-:Y:S02]  /*11680*/  IMAD.MOV.U32 R21, RZ, RZ, R52 ;  /* 0x000000ffff157224 */ /* 0x000fe400078e0034 */
[----:B------:R-:W-:Y:S02]  /*11690*/  IMAD.MOV.U32 R22, RZ, RZ, R48 ;  /* 0x000000ffff167224 */ /* 0x000fe400078e0030 */
[----:B--2---:R-:W-:-:S02]  /*116a0*/  IMAD.MOV.U32 R23, RZ, RZ, R96 ;  /* 0x000000ffff177224 */ /* 0x004fc400078e0060 */
[----:B------:R-:W-:Y:S01]  /*116b0*/  IMAD.MOV.U32 R27, RZ, RZ, R96 ;  /* 0x000000ffff1b7224 */ /* 0x000fe200078e0060 */
[----:B------:R4:W-:Y:S04]  /*116c0*/  STL [R1+0x6c], R108 ;  /* 0x00006c6c01007387 */ /* 0x0009e80000100800 */
[----:B------:R-:W-:Y:S01]  /*116d0*/  HMMA.16816.F32 R60, R20, R16, R60 ;  /* 0x00000010143c723c */ /* 0x000fe2000000183c */
[----:B------:R4:W-:Y:S05]  /*116e0*/  STL [R1+0x68], R106 ;  /* 0x0000686a01007387 */ /* 0x0009ea0000100800 */
[C---:B------:R-:W-:Y:S01]  /*116f0*/  HMMA.16816.F32 R72, R24.reuse, R12, R72 ;  /* 0x0000000c1848723c */ /* 0x040fe20000001848 */
[----:B------:R4:W-:Y:S05]  /*11700*/  STL [R1+0x54], R107 ;  /* 0x0000546b01007387 */ /* 0x0009ea0000100800 */
[----:B------:R-:W-:Y:S01]  /*11710*/  HMMA.16816.F32 R44, R24, R14, R44 ;  /* 0x0000000e182c723c */ /* 0x000fe2000000182c */
[----:B------:R4:W-:Y:S05]  /*11720*/  STL [R1+0x64], R104 ;  /* 0x0000646801007387 */ /* 0x0009ea0000100800 */
[----:B------:R-:W-:Y:S01]  /*11730*/  HMMA.16816.F32 R4, R20, R56, R4 ;  /* 0x000000381404723c */ /* 0x000fe20000001804 */
[----:B------:R4:W-:Y:S01]  /*11740*/  STL [R1+0x58], R105 ;  /* 0x0000586901007387 */ /* 0x0009e20000100800 */
[----:B------:R-:W-:-:S03]  /*11750*/  UIADD3 UR6, UR6, 0x80, URZ ;  /* 0x0000008006067890 */ /* 0x000fc6000fffe03f */
[----:B------:R4:W-:Y:S04]  /*11760*/  STL [R1+0x5c], R93 ;  /* 0x00005c5d01007387 */ /* 0x0009e80000100800 */
[----:B------:R4:W-:Y:S01]  /*11770*/  STL [R1+0x60], R92 ;  /* 0x0000605c01007387 */ /* 0x0009e20000100800 */
[----:B0-----:R-:W-:Y:S01]  /*11780*/  ISETP.LE.AND P2, PT, R0, UR6, PT ;  /* 0x0000000600007c0c */ /* 0x001fe2000bf43270 */
        /* <DEDUP_REMOVED lines=10> */
[--C-:B------:R-:W-:Y:S02]  /*11830*/  IMAD.MOV.U32 R21, RZ, RZ, R53.reuse ;  /* 0x000000ffff157224 */ /* 0x100fe400078e0035 */
[----:B------:R-:W-:Y:S02]  /*11840*/  IMAD.MOV.U32 R13, RZ, RZ, R53 ;  /* 0x000000ffff0d7224 */ /* 0x000fe400078e0035 */
[--C-:B------:R-:W-:Y:S02]  /*11850*/  IMAD.MOV.U32 R22, RZ, RZ, R49.reuse ;  /* 0x000000ffff167224 */ /* 0x100fe400078e0031 */
[----:B------:R-:W-:Y:S02]  /*11860*/  IMAD.MOV.U32 R14, RZ, RZ, R49 ;  /* 0x000000ffff0e7224 */ /* 0x000fe400078e0031 */
[----:B------:R-:W-:-:S02]  /*11870*/  IMAD.MOV.U32 R23, RZ, RZ, R97 ;  /* 0x000000ffff177224 */ /* 0x000fc400078e0061 */
[----:B------:R-:W-:Y:S02]  /*11880*/  IMAD.MOV.U32 R15, RZ, RZ, R97 ;  /* 0x000000ffff0f7224 */ /* 0x000fe400078e0061 */
[----:B------:R-:W-:Y:S02]  /*11890*/  IMAD.MOV.U32 R64, RZ, RZ, R19 ;  /* 0x000000ffff407224 */ /* 0x000fe400078e0013 */
[----:B------:R-:W-:Y:S02]  /*118a0*/  IMAD.MOV.U32 R65, RZ, RZ, R53 ;  /* 0x000000ffff417224 */ /* 0x000fe400078e0035 */
[----:B------:R-:W-:Y:S02]  /*118b0*/  IMAD.MOV.U32 R66, RZ, RZ, R49 ;  /* 0x000000ffff427224 */ /* 0x000fe400078e0031 */
[----:B------:R-:W-:Y:S01]  /*118c0*/  IMAD.MOV.U32 R67, RZ, RZ, R97 ;  /* 0x000000ffff437224 */ /* 0x000fe200078e0061 */
[----:B------:R-:W-:Y:S01]  /*118d0*/  HMMA.16816.F32 R8, R8, R50, R36 ;  /* 0x000000320808723c */ /* 0x000fe20000001824 */
[----:B------:R-:W-:-:S02]  /*118e0*/  ULEA UR5, UR14, UR5, 0x7 ;  /* 0x000000050e057291 */ /* 0x000fc4000f8e383f */
[----:B------:R-:W-:-:S03]  /*118f0*/  ULEA UR4, UR15, UR4, 0x7 ;  /* 0x000000040f047291 */ /* 0x000fc6000f8e383f */
[----:B------:R-:W-:Y:S06]  /*11900*/  HMMA.16816.F32 R40, R28, R54, R40 ;  /* 0x000000361c28723c */ /* 0x000fec0000001828 */
[----:B------:R-:W-:Y:S06]  /*11910*/  HMMA.16816.F32 R60, R20, R50, R60 ;  /* 0x00000032143c723c */ /* 0x000fec000000183c */
[C---:B------:R-:W-:Y:S06]  /*11920*/  HMMA.16816.F32 R72, R12.reuse, R54, R72 ;  /* 0x000000360c48723c */ /* 0x040fec0000001848 */
[----:B------:R-:W-:Y:S06]  /*11930*/  HMMA.16816.F32 R44, R12, R70, R44 ;  /* 0x000000460c2c723c */ /* 0x000fec000000182c */
[----:B------:R-:W-:Y:S01]  /*11940*/  HMMA.16816.F32 R64, R64, R58, R4 ;  /* 0x0000003a4040723c */ /* 0x000fe20000001804 */
[----:B------:R-:W-:-:S08]  /*11950*/  NOP ;  /* 0x0000000000007918 */ /* 0x000fd00000000000 */
[----:B----4-:R-:W-:-:S15]  /*11960*/  @!P2 BRA `(.L_x_1) ;  /* 0xffffff500038a947 */ /* 0x010fde000383ffff */
.L_x_0:
[----:B------:R-:W2:Y:S04]  /*11970*/  LDL.LU R12, [R1+0x64] ;  /* 0x00006400010c7983 */ /* 0x000ea80000300800 */
[----:B------:R-:W3:Y:S04]  /*11980*/  LDL.LU R13, [R1+0x68] ;  /* 0x00006800010d7983 */ /* 0x000ee80000300800 */
[----:B------:R-:W4:Y:S01]  /*11990*/  LDL.LU R15, [R1+0x6c] ;  /* 0x00006c00010f7983 */ /* 0x000f220000300800 */
[----:B------:R-:W-:Y:S02]  /*119a0*/  IMAD.MOV.U32 R17, RZ, RZ, R9 ;  /* 0x000000ffff117224 */ /* 0x000fe400078e0009 */
[----:B------:R-:W-:Y:S01]  /*119b0*/  IMAD.MOV.U32 R19, RZ, RZ, R10 ;  /* 0x000000ffff137224 */ /* 0x000fe200078e000a */
[----:B------:R-:W4:Y:S01]  /*119c0*/  LDL.LU R49, [R1+0x70] ;  /* 0x0000700001317983 */ /* 0x000f220000300800 */
[----:B------:R-:W-:Y:S01]  /*119d0*/  IMAD.MOV.U32 R20, RZ, RZ, R11 ;  /* 0x000000ffff147224 */ /* 0x000fe200078e000b */
[----:B------:R-:W0:Y:S02]  /*119e0*/  S2R R4, SR_TID.X ;  /* 0x0000000000047919 */ /* 0x000e240000002100 */
[C---:B0----5:R-:W-:Y:S01]  /*119f0*/  IMAD.SHL.U32 R2, R4.reuse, 0x4, RZ ;  /* 0x0000000404027824 */ /* 0x061fe200078e00ff */
[C---:B------:R-:W-:Y:S01]  /*11a00*/  LOP3.LUT R0, R4.reuse, 0x18, RZ, 0xc0, !PT ;  /* 0x0000001804007812 */ /* 0x040fe200078ec0ff */
[C---:B------:R-:W-:Y:S01]  /*11a10*/  IMAD.SHL.U32 R14, R4.reuse, 0x20, RZ ;  /* 0x00000020040e7824 */ /* 0x040fe200078e00ff */
[----:B------:R-:W-:-:S02]  /*11a20*/  LOP3.LUT R5, R4, 0xc0, RZ, 0xc0, !PT ;  /* 0x000000c004057812 */ /* 0x000fc400078ec0ff */
[----:B------:R-:W-:Y:S02]  /*11a30*/  LOP3.LUT R3, R2, 0xfc, RZ, 0xc0, !PT ;  /* 0x000000fc02037812 */ /* 0x000fe400078ec0ff */
[C---:B------:R-:W-:Y:S02]  /*11a40*/  LOP3.LUT R7, R4.reuse, 0xe0, RZ, 0xc0, !PT ;  /* 0x000000e004077812 */ /* 0x040fe400078ec0ff */
[----:B------:R-:W-:Y:S01]  /*11a50*/  LOP3.LUT R6, R4, 0xff, RZ, 0xc0, !PT ;  /* 0x000000ff04067812 */ /* 0x000fe200078ec0ff */
[----:B------:R-:W-:Y:S01]  /*11a60*/  IMAD R3, R0, 0x100, R3 ;  /* 0x0000010000037824 */ /* 0x000fe200078e0203 */
[----:B------:R-:W-:Y:S02]  /*11a70*/  LOP3.LUT R14, R14, 0x60, RZ, 0xc0, !PT ;  /* 0x000000600e0e7812 */ /* 0x000fe400078ec0ff */
[----:B------:R-:W-:Y:S02]  /*11a80*/  SHF.R.U32.HI R2, RZ, 0x1, R5 ;  /* 0x00000001ff027819 */ /* 0x000fe40000011605 */
[----:B------:R-:W-:Y:S01]  /*11a90*/  ISETP.GE.U32.AND P0, PT, R6, 0x20, PT ;  /* 0x000000200600780c */ /* 0x000fe20003f06070 */
[----:B------:R-:W-:Y:S01]  /*11aa0*/  IMAD R14, R7, 0x8, R14 ;  /* 0x00000008070e7824 */ /* 0x000fe200078e020e */
[----:B------:R-:W-:Y:S01]  /*11ab0*/  LOP3.LUT R2, R3, R2, RZ, 0x3c, !PT ;  /* 0x0000000203027212 */ /* 0x000fe200078e3cff */
[----:B------:R-:W-:Y:S01]  /*11ac0*/  IMAD.MOV.U32 R3, RZ, RZ, R8 ;  /* 0x000000ffff037224 */ /* 0x000fe200078e0008 */
[----:B------:R-:W0:Y:S01]  /*11ad0*/  S2UR UR5, SR_CgaCtaId ;  /* 0x00000000000579c3 */ /* 0x000e220000008800 */
[----:B------:R-:W-:-:S02]  /*11ae0*/  UMOV UR4, 0x400 ;  /* 0x0000040000047882 */ /* 0x000fc40000000000 */
[----:B0-----:R-:W-:-:S05]  /*11af0*/  ULEA UR6, UR5, UR4, 0x18 ;  /* 0x0000000405067291 */ /* 0x001fca000f8ec03f */
[----:B------:R-:W-:Y:S06]  /*11b00*/  BAR.SYNC.DEFER_BLOCKING 0x0 ;  /* 0x0000000000007b1d */ /* 0x000fec0000010000 */
[----:B------:R-:W-:Y:S01]  /*11b10*/  ULDC.64 UR4, c[0x0][0x270] ;  /* 0x00009c0000047ab9 */ /* 0x000fe20000000a00 */
[----:B------:R-:W0:Y:S01]  /*11b20*/  S2R R90, SR_TID.X ;  /* 0x00000000005a7919 */ /* 0x000e220000002100 */
[----:B------:R-:W1:Y:S01]  /*11b30*/  S2R R88, SR_CTAID.X ;  /* 0x0000000000587919 */ /* 0x000e620000002500 */
[----:B--2---:R-:W-:Y:S02]  /*11b40*/  IMAD.MOV.U32 R26, RZ, RZ, R12 ;  /* 0x000000ffff1a7224 */ /* 0x004fe400078e000c */
[----:B---3--:R-:W-:-:S02]  /*11b50*/  IMAD.MOV.U32 R25, RZ, RZ, R13 ;  /* 0x000000ffff197224 */ /* 0x008fc400078e000d */
[----:B----4-:R-:W-:Y:S02]  /*11b60*/  IMAD.MOV.U32 R38, RZ, RZ, R15 ;  /* 0x000000ffff267224 */ /* 0x010fe400078e000f */
[----:B------:R-:W-:Y:S01]  /*11b70*/  FMUL R8, R25, 8388608 ;  /* 0x4b00000019087820 */ /* 0x000fe20000400000 */
[C---:B------:R-:W-:Y:S01]  /*11b80*/  FMUL R6, R49.reuse, 8388608 ;  /* 0x4b00000031067820 */ /* 0x040fe20000400000 */
[----:B------:R-:W-:Y:S01]  /*11b90*/  FSETP.GEU.AND P3, PT, R49, 1.175494350822287508e-38, PT ;  /* 0x008000003100780b */ /* 0x000fe20003f6e000 */
[C---:B------:R-:W-:Y:S01]  /*11ba0*/  FMUL R7, R38.reuse, 8388608 ;  /* 0x4b00000026077820 */ /* 0x040fe20000400000 */
[----:B------:R-:W-:Y:S02]  /*11bb0*/  FSETP.GEU.AND P4, PT, R38, 1.175494350822287508e-38, PT ;  /* 0x008000002600780b */ /* 0x000fe40003f8e000 */
[----:B------:R-:W-:Y:S02]  /*11bc0*/  FSETP.GEU.AND P5, PT, R25, 1.175494350822287508e-38, PT ;  /* 0x008000001900780b */ /* 0x000fe40003fae000 */
[----:B------:R-:W-:-:S02]  /*11bd0*/  FSEL R6, R6, R49, !P3 ;  /* 0x0000003106067208 */ /* 0x000fc40005800000 */
[----:B------:R-:W-:Y:S02]  /*11be0*/  FSETP.GT.AND P2, PT, |R26|, 8.50705917302346158658e+37, PT ;  /* 0x7e8000001a00780b */ /* 0x000fe40003f44200 */
[----:B------:R-:W-:Y:S02]  /*11bf0*/  FSEL R7, R7, R38, !P4 ;  /* 0x0000002607077208 */ /* 0x000fe40006000000 */
[----:B------:R-:W-:Y:S01]  /*11c00*/  FSEL R8, R8, R25, !P5 ;  /* 0x0000001908087208 */ /* 0x000fe20006800000 */
[----:B------:R-:W-:Y:S01]  /*11c10*/  VIADD R5, R6, 0xc0cafb0d ;  /* 0xc0cafb0d06057836 */ /* 0x000fe20000000000 */
[C---:B------:R-:W-:Y:S01]  /*11c20*/  FSETP.GEU.AND P1, PT, |R26|.reuse, 1.175494350822287508e-38, PT ;  /* 0x008000001a00780b */ /* 0x040fe20003f2e200 */
[----:B------:R-:W-:Y:S02]  /*11c30*/  VIADD R18, R7, 0xc0cafb0d ;  /* 0xc0cafb0d07127836 */ /* 0x000fe40000000000 */
[----:B------:R-:W-:Y:S01]  /*11c40*/  FMUL R9, R26, 8388608 ;  /* 0x4b0000001a097820 */ /* 0x000fe20000400000 */
[----:B------:R-:W-:Y:S01]  /*11c50*/  VIADD R15, R8, 0xc0cafb0d ;  /* 0xc0cafb0d080f7836 */ /* 0x000fe20000000000 */
[----:B------:R-:W-:-:S02]  /*11c60*/  FSETP.GEU.AND P6, PT, R26, 1.175494350822287508e-38, PT ;  /* 0x008000001a00780b */ /* 0x000fc40003fce000 */
[----:B------:R-:W-:Y:S02]  /*11c70*/  LOP3.LUT R5, R5, 0xff800000, RZ, 0xc0, !PT ;  /* 0xff80000005057812 */ /* 0x000fe400078ec0ff */
[----:B------:R-:W-:Y:S02]  /*11c80*/  LOP3.LUT R18, R18, 0xff800000, RZ, 0xc0, !PT ;  /* 0xff80000012127812 */ /* 0x000fe400078ec0ff */
[----:B------:R-:W-:Y:S02]  /*11c90*/  LOP3.LUT R15, R15, 0xff800000, RZ, 0xc0, !PT ;  /* 0xff8000000f0f7812 */ /* 0x000fe400078ec0ff */
[----:B------:R-:W-:Y:S01]  /*11ca0*/  FSEL R9, R9, R26, !P6 ;  /* 0x0000001a09097208 */ /* 0x000fe20007000000 */
[----:B------:R-:W-:Y:S01]  /*11cb0*/  @P2 FMUL R26, R26, 0.25 ;  /* 0x3e8000001a1a2820 */ /* 0x000fe20000400000 */
[----:B------:R-:W-:Y:S01]  /*11cc0*/  FSEL R10, RZ, -23, P3 ;  /* 0xc1b80000ff0a7808 */ /* 0x000fe20001800000 */
[----:B------:R-:W-:Y:S01]  /*11cd0*/  @P2 FMUL R67, R67, 0.25 ;  /* 0x3e80000043432820 */ /* 0x000fe20000400000 */
[----:B------:R-:W-:Y:S01]  /*11ce0*/  I2FP.F32.S32 R11, R5 ;  /* 0x00000005000b7245 */ /* 0x000fe20000201400 */
[----:B------:R-:W-:Y:S01]  /*11cf0*/  @P2 FMUL R66, R66, 0.25 ;  /* 0x3e80000042422820 */ /* 0x000fe20000400000 */
[----:B------:R-:W-:Y:S01]  /*11d00*/  FSEL R12, RZ, -23, P4 ;  /* 0xc1b80000ff0c7808 */ /* 0x000fe20002000000 */
[----:B------:R-:W-:Y:S01]  /*11d10*/  @P2 FMUL R47, R47, 0.25 ;  /* 0x3e8000002f2f2820 */ /* 0x000fe20000400000 */
[----:B------:R-:W-:Y:S01]  /*11d20*/  I2FP.F32.S32 R13, R18 ;  /* 0x00000012000d7245 */ /* 0x000fe20000201400 */
[----:B------:R-:W-:Y:S01]  /*11d30*/  @P2 FMUL R46, R46, 0.25 ;  /* 0x3e8000002e2e2820 */ /* 0x000fe20000400000 */
[----:B------:R-:W-:Y:S01]  /*11d40*/  @P2 FMUL R75, R75, 0.25 ;  /* 0x3e8000004b4b2820 */ /* 0x000fe20000400000 */
[----:B------:R-:W-:Y:S01]  /*11d50*/  @P2 FMUL R74, R74, 0.25 ;  /* 0x3e8000004a4a2820 */ /* 0x000fe20000400000 */
[----:B------:R-:W-:Y:S01]  /*11d60*/  @P2 FMUL R63, R63, 0.25 ;  /* 0x3e8000003f3f2820 */ /* 0x000fe20000400000 */
[----:B------:R-:W-:Y:S01]  /*11d70*/  @P2 FMUL R62, R62, 0.25 ;  /* 0x3e8000003e3e2820 */ /* 0x000fe20000400000 */
[----:B------:R-:W-:-:S02]  /*11d80*/  FSEL R21, RZ, -23, P5 ;  /* 0xc1b80000ff157808 */ /* 0x000fc40002800000 */
[----:B------:R-:W-:Y:S01]  /*11d90*/  I2FP.F32.S32 R22, R15 ;  /* 0x0000000f00167245 */ /* 0x000fe20000201400 */
[----:B------:R-:W-:Y:S01]  /*11da0*/  @!P1 FMUL R26, R26, 16777216 ;  /* 0x4b8000001a1a9820 */ /* 0x000fe20000400000 */
[----:B------:R-:W-:Y:S01]  /*11db0*/  FFMA.FTZ R10, R11, 1.1920928955078125e-07, R10 ;  /* 0x340000000b0a7823 */ /* 0x000fe2000001000a */
[----:B------:R-:W-:Y:S01]  /*11dc0*/  FSETP.GT.AND P3, PT, |R25|, 8.50705917302346158658e+37, PT ;  /* 0x7e8000001900780b */ /* 0x000fe20003f64200 */
[----:B------:R-:W-:Y:S01]  /*11dd0*/  @!P1 FMUL R67, R67, 16777216 ;  /* 0x4b80000043439820 */ /* 0x000fe20000400000 */
[----:B------:R-:W-:Y:S01]  /*11de0*/  @!P1 FMUL R66, R66, 16777216 ;  /* 0x4b80000042429820 */ /* 0x000fe20000400000 */
[----:B------:R-:W-:Y:S01]  /*11df0*/  @!P1 FMUL R47, R47, 16777216 ;  /* 0x4b8000002f2f9820 */ /* 0x000fe20000400000 */
[----:B------:R-:W-:Y:S01]  /*11e00*/  @!P1 FMUL R46, R46, 16777216 ;  /* 0x4b8000002e2e9820 */ /* 0x000fe20000400000 */
[----:B------:R-:W-:Y:S01]  /*11e10*/  @!P1 FMUL R75, R75, 16777216 ;  /* 0x4b8000004b4b9820 */ /* 0x000fe20000400000 */
[----:B------:R-:W-:Y:S01]  /*11e20*/  @!P1 FMUL R74, R74, 16777216 ;  /* 0x4b8000004a4a9820 */ /* 0x000fe20000400000 */
[----:B------:R-:W-:Y:S01]  /*11e30*/  @!P1 FMUL R63, R63, 16777216 ;  /* 0x4b8000003f3f9820 */ /* 0x000fe20000400000 */
[----:B------:R-:W-:Y:S01]  /*11e40*/  @!P1 FMUL R62, R62, 16777216 ;  /* 0x4b8000003e3e9820 */ /* 0x000fe20000400000 */
[----:B------:R-:W-:Y:S01]  /*11e50*/  FFMA.FTZ R11, R13, 1.1920928955078125e-07, R12 ;  /* 0x340000000d0b7823 */ /* 0x000fe2000001000c */
[----:B------:R-:W-:Y:S01]  /*11e60*/  FSETP.GT.AND P1, PT, |R38|, 8.50705917302346158658e+37, PT ;  /* 0x7e8000002600780b */ /* 0x000fe20003f24200 */
[----:B------:R-:W-:Y:S01]  /*11e70*/  FFMA.FTZ R12, R22, 1.1920928955078125e-07, R21 ;  /* 0x34000000160c7823 */ /* 0x000fe20000010015 */
[----:B------:R-:W-:Y:S01]  /*11e80*/  FSETP.GEU.AND P4, PT, |R25|, 1.175494350822287508e-38, PT ;  /* 0x008000001900780b */ /* 0x000fe20003f8e200 */
[----:B------:R-:W2:Y:S01]  /*11e90*/  MUFU.RCP R21, R26 ;  /* 0x0000001a00157308 */ /* 0x000ea20000001000 */
[----:B------:R-:W-:Y:S01]  /*11ea0*/  VIADD R16, R9, 0xc0cafb0d ;  /* 0xc0cafb0d09107836 */ /* 0x000fe20000000000 */
[----:B------:R-:W-:Y:S01]  /*11eb0*/  FSETP.GEU.AND P5, PT, |R38|, 1.175494350822287508e-38, PT ;  /* 0x008000002600780b */ /* 0x000fe20003fae200 */
[----:B------:R-:W-:-:S03]  /*11ec0*/  @P3 FMUL R25, R25, 0.25 ;  /* 0x3e80000019193820 */ /* 0x000fc60000400000 */
[----:B------:R-:W-:Y:S02]  /*11ed0*/  LOP3.LUT R16, R16, 0xff800000, RZ, 0xc0, !PT ;  /* 0xff80000010107812 */ /* 0x000fe400078ec0ff */
[----:B------:R-:W-:Y:S02]  /*11ee0*/  FSEL R23, RZ, -23, P6 ;  /* 0xc1b80000ff177808 */ /* 0x000fe40003000000 */
[----:B------:R-:W-:Y:S01]  /*11ef0*/  I2FP.F32.S32 R24, R16 ;  /* 0x0000001000187245 */ /* 0x000fe20000201400 */
[----:B------:R-:W-:Y:S01]  /*11f00*/  @P1 FMUL R38, R38, 0.25 ;  /* 0x3e80000026261820 */ /* 0x000fe20000400000 */
[----:B------:R-:W-:Y:S01]  /*11f10*/  @!P4 FMUL R25, R25, 16777216 ;  /* 0x4b8000001919c820 */ /* 0x000fe20000400000 */
[----:B------:R-:W-:Y:S02]  /*11f20*/  FSETP.GT.AND P2, PT, |R49|, 8.50705917302346158658e+37, PT ;  /* 0x7e8000003100780b */ /* 0x000fe40003f44200 */
[----:B------:R-:W-:Y:S01]  /*11f30*/  @!P5 FMUL R38, R38, 16777216 ;  /* 0x4b8000002626d820 */ /* 0x000fe20000400000 */
[----:B------:R-:W-:Y:S01]  /*11f40*/  FFMA.FTZ R13, R24, 1.1920928955078125e-07, R23 ;  /* 0x34000000180d7823 */ /* 0x000fe20000010017 */
[C---:B--2---:R-:W-:Y:S01]  /*11f50*/  FMUL R22, R21.reuse, R67 ;  /* 0x0000004315167220 */ /* 0x044fe20000400000 */
[C---:B------:R-:W-:Y:S01]  /*11f60*/  FMUL R23, R21.reuse, R66 ;  /* 0x0000004215177220 */ /* 0x040fe20000400000 */
[C---:B------:R-:W-:Y:S01]  /*11f70*/  FMUL R26, R21.reuse, R47 ;  /* 0x0000002f151a7220 */ /* 0x040fe20000400000 */
[C---:B------:R-:W-:Y:S01]  /*11f80*/  FMUL R27, R21.reuse, R46 ;  /* 0x0000002e151b7220 */ /* 0x040fe20000400000 */
[C---:B------:R-:W-:Y:S01]  /*11f90*/  FMUL R30, R21.reuse, R75 ;  /* 0x0000004b151e7220 */ /* 0x040fe20000400000 */
[C---:B------:R-:W-:Y:S01]  /*11fa0*/  FMUL R31, R21.reuse, R74 ;  /* 0x0000004a151f7220 */ /* 0x040fe20000400000 */
[C---:B------:R-:W-:Y:S01]  /*11fb0*/  FMUL R34, R21.reuse, R63 ;  /* 0x0000003f15227220 */ /* 0x040fe20000400000 */
[----:B------:R-:W-:Y:S01]  /*11fc0*/  FMUL R35, R21, R62 ;  /* 0x0000003e15237220 */ /* 0x000fe20000400000 */
[----:B------:R-:W-:Y:S01]  /*11fd0*/  @P3 FMUL R65, R65, 0.25 ;  /* 0x3e80000041413820 */ /* 0x000fe20000400000 */
[----:B------:R-:W2:Y:S01]  /*11fe0*/  MUFU.RCP R21, R25 ;  /* 0x0000001900157308 */ /* 0x000ea20000001000 */
[----:B------:R-:W-:Y:S01]  /*11ff0*/  @P3 FMUL R64, R64, 0.25 ;  /* 0x3e80000040403820 */ /* 0x000fe20000400000 */
[----:B------:R-:W-:Y:S01]  /*12000*/  @P3 FMUL R45, R45, 0.25 ;  /* 0x3e8000002d2d3820 */ /* 0x000fe20000400000 */
[----:B------:R-:W-:Y:S01]  /*12010*/  @P3 FMUL R44, R44, 0.25 ;  /* 0x3e8000002c2c3820 */ /* 0x000fe20000400000 */
[----:B------:R-:W-:Y:S01]  /*12020*/  @P3 FMUL R73, R73, 0.25 ;  /* 0x3e80000049493820 */ /* 0x000fe20000400000 */
[----:B------:R-:W-:Y:S01]  /*12030*/  @P3 FMUL R72, R72, 0.25 ;  /* 0x3e80000048483820 */ /* 0x000fe20000400000 */
[----:B------:R-:W-:Y:S01]  /*12040*/  @P3 FMUL R61, R61, 0.25 ;  /* 0x3e8000003d3d3820 */ /* 0x000fe20000400000 */
[----:B------:R-:W-:Y:S01]  /*12050*/  @P3 FMUL R60, R60, 0.25 ;  /* 0x3e8000003c3c3820 */ /* 0x000fe20000400000 */
[----:B------:R-:W3:Y:S01]  /*12060*/  MUFU.RCP R37, R38 ;  /* 0x0000002600257308 */ /* 0x000ee20000001000 */
[C---:B------:R-:W-:Y:S01]  /*12070*/  FSETP.GEU.AND P3, PT, |R49|.reuse, 1.175494350822287508e-38, PT ;  /* 0x008000003100780b */ /* 0x040fe20003f6e200 */
[----:B------:R-:W-:Y:S01]  /*12080*/  @P1 FMUL R20, R20, 0.25 ;  /* 0x3e80000014141820 */ /* 0x000fe20000400000 */
[----:B------:R-:W-:Y:S01]  /*12090*/  @P2 FMUL R49, R49, 0.25 ;  /* 0x3e80000031312820 */ /* 0x000fe20000400000 */
[----:B------:R-:W-:Y:S01]  /*120a0*/  @!P4 FMUL R44, R44, 16777216 ;  /* 0x4b8000002c2cc820 */ /* 0x000fe20000400000 */
[----:B------:R-:W-:Y:S01]  /*120b0*/  @P2 FMUL R81, R81, 0.25 ;  /* 0x3e80000051512820 */ /* 0x000fe20000400000 */
[----:B------:R-:W-:Y:S01]  /*120c0*/  @!P5 FMUL R20, R20, 16777216 ;  /* 0x4b8000001414d820 */ /* 0x000fe20000400000 */
[----:B------:R-:W-:Y:S01]  /*120d0*/  @P2 FMUL R80, R80, 0.25 ;  /* 0x3e80000050502820 */ /* 0x000fe20000400000 */
[----:B------:R-:W-:Y:S01]  /*120e0*/  @P2 FMUL R85, R85, 0.25 ;  /* 0x3e80000055552820 */ /* 0x000fe20000400000 */
[----:B--2---:R-:W-:Y:S01]  /*120f0*/  FMUL R29, R21, R44 ;  /* 0x0000002c151d7220 */ /* 0x004fe20000400000 */
[----:B------:R-:W-:Y:S01]  /*12100*/  @P2 FMUL R41, R41, 0.25 ;  /* 0x3e80000029292820 */ /* 0x000fe20000400000 */
[----:B------:R-:W-:Y:S01]  /*12110*/  @P2 FMUL R40, R40, 0.25 ;  /* 0x3e80000028282820 */ /* 0x000fe20000400000 */
[----:B------:R-:W-:Y:S01]  /*12120*/  @P2 FMUL R17, R17, 0.25 ;  /* 0x3e80000011112820 */ /* 0x000fe20000400000 */
[----:B------:R-:W-:Y:S01]  /*12130*/  @P2 FMUL R3, R3, 0.25 ;  /* 0x3e80000003032820 */ /* 0x000fe20000400000 */
[----:B------:R-:W-:Y:S01]  /*12140*/  @!P3 FMUL R49, R49, 16777216 ;  /* 0x4b8000003131b820 */ /* 0x000fe20000400000 */
[----:B------:R-:W-:Y:S01]  /*12150*/  @P2 FMUL R84, R84, 0.25 ;  /* 0x3e80000054542820 */ /* 0x000fe20000400000 */
[----:B------:R-:W-:Y:S01]  /*12160*/  @P1 FMUL R87, R87, 0.25 ;  /* 0x3e80000057571820 */ /* 0x000fe20000400000 */
[----:B---3--:R-:W-:Y:S01]  /*12170*/  FMUL R44, R37, R20 ;  /* 0x00000014252c7220 */ /* 0x008fe20000400000 */
[----:B------:R-:W-:Y:S01]  /*12180*/  @P1 FMUL R86, R86, 0.25 ;  /* 0x3e80000056561820 */ /* 0x000fe20000400000 */
[----:B------:R-:W2:Y:S01]  /*12190*/  MUFU.RCP R20, R49 ;  /* 0x0000003100147308 */ /* 0x000ea20000001000 */
[----:B------:R-:W-:Y:S01]  /*121a0*/  @P1 FMUL R43, R43, 0.25 ;  /* 0x3e8000002b2b1820 */ /* 0x000fe20000400000 */
[----:B------:R-:W-:Y:S01]  /*121b0*/  @P1 FMUL R42, R42, 0.25 ;  /* 0x3e8000002a2a1820 */ /* 0x000fe20000400000 */
[----:B------:R-:W-:Y:S01]  /*121c0*/  @P1 FMUL R19, R19, 0.25 ;  /* 0x3e80000013131820 */ /* 0x000fe20000400000 */
        /* <DEDUP_REMOVED lines=30> */
[C---:B------:R-:W-:Y:S01]  /*123b0*/  FMUL R24, R21.reuse, R65 ;  /* 0x0000004115187220 */ /* 0x040fe20000400000 */
[C---:B------:R-:W-:Y:S01]  /*123c0*/  FMUL R25, R21.reuse, R64 ;  /* 0x0000004015197220 */ /* 0x040fe20000400000 */
[C---:B------:R-:W-:Y:S01]  /*123d0*/  FMUL R28, R21.reuse, R45 ;  /* 0x0000002d151c7220 */ /* 0x040fe20000400000 */
[C---:B------:R-:W-:Y:S01]  /*123e0*/  FMUL R32, R21.reuse, R73 ;  /* 0x0000004915207220 */ /* 0x040fe20000400000 */
[C---:B------:R-:W-:Y:S01]  /*123f0*/  FMUL R33, R21.reuse, R72 ;  /* 0x0000004815217220 */ /* 0x040fe20000400000 */
[----:B------:R-:W-:Y:S01]  /*12400*/  FMUL R36, R21, R61 ;  /* 0x0000003d15247220 */ /* 0x000fe20000400000 */
[----:B------:R-:W-:Y:S01]  /*12410*/  @!P5 FMUL R83, R83, 16777216 ;  /* 0x4b8000005353d820 */ /* 0x000fe20000400000 */
[----:B------:R-:W-:Y:S01]  /*12420*/  @!P5 FMUL R82, R82, 16777216 ;  /* 0x4b8000005252d820 */ /* 0x000fe20000400000 */
[----:B------:R-:W-:Y:S01]  /*12430*/  FMUL R21, R21, R60 ;  /* 0x0000003c15157220 */ /* 0x000fe20000400000 */
[C---:B------:R-:W-:Y:S01]  /*12440*/  FMUL R87, R37.reuse, R87 ;  /* 0x0000005725577220 */ /* 0x040fe20000400000 */
[C---:B------:R-:W-:Y:S01]  /*12450*/  FMUL R86, R37.reuse, R86 ;  /* 0x0000005625567220 */ /* 0x040fe20000400000 */
[C---:B------:R-:W-:Y:S01]  /*12460*/  FMUL R43, R37.reuse, R43 ;  /* 0x0000002b252b7220 */ /* 0x040fe20000400000 */
[C---:B------:R-:W-:Y:S01]  /*12470*/  FMUL R42, R37.reuse, R42 ;  /* 0x0000002a252a7220 */ /* 0x040fe20000400000 */
[----:B------:R-:W-:Y:S01]  /*12480*/  FMUL R19, R37, R19 ;  /* 0x0000001325137220 */ /* 0x000fe20000400000 */
[----:B------:R-:W-:Y:S01]  /*12490*/  F2FP.SATFINITE.E4M3.F32.PACK_AB_MERGE_C R46, R17, R46, RZ ;  /* 0x0000002e112e723e */ /* 0x000fe200048070ff */
[----:B------:R-:W-:Y:S01]  /*124a0*/  FMUL R38, R37, R83 ;  /* 0x0000005325267220 */ /* 0x000fe20000400000 */
[----:B------:R-:W-:Y:S01]  /*124b0*/  F2FP.SATFINITE.E4M3.F32.PACK_AB_MERGE_C R40, R41, R40, RZ ;  /* 0x000000282928723e */ /* 0x000fe200048070ff */
[----:B------:R-:W-:Y:S01]  /*124c0*/  FMUL R39, R37, R82 ;  /* 0x0000005225277220 */ /* 0x000fe20000400000 */
[----:B------:R-:W-:Y:S01]  /*124d0*/  F2FP.SATFINITE.E4M3.F32.PACK_AB_MERGE_C R20, R85, R20, RZ ;  /* 0x000000145514723e */ /* 0x000fe200048070ff */
[----:B------:R-:W-:Y:S01]  /*124e0*/  IMAD.IADD R5, R6, 0x1, -R5 ;  /* 0x0000000106057824 */ /* 0x000fe200078e0a05 */
[----:B------:R-:W-:Y:S01]  /*124f0*/  F2FP.SATFINITE.E4M3.F32.PACK_AB_MERGE_C R19, R44, R19, RZ ;  /* 0x000000132c13723e */ /* 0x000fe200048070ff */
[----:B------:R-:W-:Y:S01]  /*12500*/  IMAD.IADD R18, R7, 0x1, -R18 ;  /* 0x0000000107127824 */ /* 0x000fe200078e0a12 */
[----:B------:R-:W-:Y:S01]  /*12510*/  F2FP.SATFINITE.E4M3.F32.PACK_AB_MERGE_C R42, R43, R42, RZ ;  /* 0x0000002a2b2a723e */ /* 0x000fe200048070ff */
[----:B------:R-:W-:Y:S01]  /*12520*/  IMAD.IADD R16, R9, 0x1, -R16 ;  /* 0x0000000109107824 */ /* 0x000fe200078e0a10 */
[----:B------:R-:W-:Y:S01]  /*12530*/  F2FP.SATFINITE.E4M3.F32.PACK_AB_MERGE_C R86, R87, R86, RZ ;  /* 0x000000565756723e */ /* 0x000fe200048070ff */
[----:B------:R-:W2:Y:S01]  /*12540*/  LDC.64 R62, c[0x0][0x228] ;  /* 0x00008a00ff3e7b82 */ /* 0x000ea20000000a00 */
[----:B------:R-:W-:-:S02]  /*12550*/  F2FP.SATFINITE.E4M3.F32.PACK_AB_MERGE_C R21, R36, R21, RZ ;  /* 0x000000152415723e */ /* 0x000fc400048070ff */
[----:B------:R-:W-:Y:S02]  /*12560*/  F2FP.SATFINITE.E4M3.F32.PACK_AB_MERGE_C R32, R32, R33, RZ ;  /* 0x000000212020723e */ /* 0x000fe400048070ff */
[----:B------:R-:W-:Y:S02]  /*12570*/  F2FP.SATFINITE.E4M3.F32.PACK_AB_MERGE_C R30, R30, R31, RZ ;  /* 0x0000001f1e1e723e */ /* 0x000fe400048070ff */
[----:B------:R-:W-:Y:S02]  /*12580*/  F2FP.SATFINITE.E4M3.F32.PACK_AB_MERGE_C R28, R28, R29, RZ ;  /* 0x0000001d1c1c723e */ /* 0x000fe400048070ff */
[----:B------:R-:W-:Y:S02]  /*12590*/  LOP3.LUT R46, R46, 0xffff, RZ, 0xc0, !PT ;  /* 0x0000ffff2e2e7812 */ /* 0x000fe400078ec0ff */
[----:B------:R-:W-:Y:S02]  /*125a0*/  LOP3.LUT R31, R40, 0xffff, RZ, 0xc0, !PT ;  /* 0x0000ffff281f7812 */ /* 0x000fe400078ec0ff */
[----:B------:R-:W-:-:S02]  /*125b0*/  LOP3.LUT R36, R20, 0xffff, RZ, 0xc0, !PT ;  /* 0x0000ffff14247812 */ /* 0x000fc400078ec0ff */
[----:B------:R-:W-:Y:S02]  /*125c0*/  F2FP.SATFINITE.E4M3.F32.PACK_AB_MERGE_C R17, R38, R39, RZ ;  /* 0x000000272611723e */ /* 0x000fe400048070ff */
[----:B------:R-:W-:Y:S02]  /*125d0*/  F2FP.SATFINITE.E4M3.F32.PACK_AB_MERGE_C R34, R34, R35, RZ ;  /* 0x000000232222723e */ /* 0x000fe400048070ff */
[----:B------:R-:W-:Y:S02]  /*125e0*/  F2FP.SATFINITE.E4M3.F32.PACK_AB_MERGE_C R26, R26, R27, RZ ;  /* 0x0000001b1a1a723e */ /* 0x000fe400048070ff */
[----:B------:R-:W-:Y:S02]  /*125f0*/  LOP3.LUT R29, R19, 0xffff, RZ, 0xc0, !PT ;  /* 0x0000ffff131d7812 */ /* 0x000fe400078ec0ff */
[----:B------:R-:W-:Y:S02]  /*12600*/  LOP3.LUT R42, R42, 0xffff, RZ, 0xc0, !PT ;  /* 0x0000ffff2a2a7812 */ /* 0x000fe400078ec0ff */
[----:B------:R-:W-:-:S02]  /*12610*/  LOP3.LUT R86, R86, 0xffff, RZ, 0xc0, !PT ;  /* 0x0000ffff56567812 */ /* 0x000fc400078ec0ff */
[----:B------:R-:W-:Y:S02]  /*12620*/  LOP3.LUT R35, R21, 0xffff, RZ, 0xc0, !PT ;  /* 0x0000ffff15237812 */ /* 0x000fe400078ec0ff */
[----:B------:R-:W-:Y:S02]  /*12630*/  LOP3.LUT R38, R32, 0xffff, RZ, 0xc0, !PT ;  /* 0x0000ffff20267812 */ /* 0x000fe400078ec0ff */
[----:B------:R-:W-:Y:S02]  /*12640*/  LOP3.LUT R44, R28, 0xffff, RZ, 0xc0, !PT ;  /* 0x0000ffff1c2c7812 */ /* 0x000fe400078ec0ff */
[----:B------:R-:W-:Y:S02]  /*12650*/  PRMT R20, R36, 0x3340, R1 ;  /* 0x0000334024147816 */ /* 0x000fe40000000001 */
[----:B------:R-:W-:Y:S02]  /*12660*/  PRMT R3, R46, 0x3340, R31 ;  /* 0x000033402e037816 */ /* 0x000fe4000000001f */
[----:B------:R-:W-:-:S02]  /*12670*/  F2FP.SATFINITE.E4M3.F32.PACK_AB_MERGE_C R24, R24, R25, RZ ;  /* 0x000000191818723e */ /* 0x000fc400048070ff */
[----:B------:R-:W-:Y:S02]  /*12680*/  F2FP.SATFINITE.E4M3.F32.PACK_AB_MERGE_C R25, R22, R23, RZ ;  /* 0x000000171619723e */ /* 0x000fe400048070ff */
[----:B------:R-:W-:Y:S02]  /*12690*/  LOP3.LUT R48, R26, 0xffff, RZ, 0xc0, !PT ;  /* 0x0000ffff1a307812 */ /* 0x000fe400078ec0ff */
[----:B------:R-:W-:Y:S02]  /*126a0*/  LOP3.LUT R37, R34, 0xffff, RZ, 0xc0, !PT ;  /* 0x0000ffff22257812 */ /* 0x000fe400078ec0ff */
[----:B------:R-:W-:Y:S02]  /*126b0*/  LOP3.LUT R40, R30, 0xffff, RZ, 0xc0, !PT ;  /* 0x0000ffff1e287812 */ /* 0x000fe400078ec0ff */
[--C-:B------:R-:W-:Y:S02]  /*126c0*/  PRMT R22, R86, 0x3340, R1.reuse ;  /* 0x0000334056167816 */ /* 0x100fe40000000001 */
[----:B------:R-:W-:-:S02]  /*126d0*/  PRMT R26, R44, 0x3340, R1 ;  /* 0x000033402c1a7816 */ /* 0x000fc40000000001 */
[----:B------:R-:W-:Y:S02]  /*126e0*/  PRMT R19, R29, 0x3340, R42 ;  /* 0x000033401d137816 */ /* 0x000fe4000000002a */
[----:B------:R-:W-:Y:S02]  /*126f0*/  PRMT R21, R35, 0x3340, R38 ;  /* 0x0000334023157816 */ /* 0x000fe40000000026 */
[----:B------:R-:W-:Y:S02]  /*12700*/  PRMT R27, R3, 0x5410, R20 ;  /* 0x00005410031b7816 */ /* 0x000fe40000000014 */
[----:B------:R-:W-:Y:S02]  /*12710*/  SHF.R.U32.HI R3, RZ, 0x8, R46 ;  /* 0x00000008ff037819 */ /* 0x000fe4000001162e */
[----:B------:R-:W-:Y:S02]  /*12720*/  SHF.R.U32.HI R20, RZ, 0x8, R31 ;  /* 0x00000008ff147819 */ /* 0x000fe4000001161f */
[----:B------:R-:W-:-:S02]  /*12730*/  PRMT R30, R48, 0x3340, R1 ;  /* 0x00003340301e7816 */ /* 0x000fc40000000001 */
[----:B------:R-:W-:Y:S02]  /*12740*/  PRMT R23, R37, 0x3340, R40 ;  /* 0x0000334025177816 */ /* 0x000fe40000000028 */
[----:B------:R-:W-:Y:S02]  /*12750*/  PRMT R28, R19, 0x5410, R22 ;  /* 0x00005410131c7816 */ /* 0x000fe40000000016 */
[----:B------:R-:W-:Y:S02]  /*12760*/  PRMT R33, R21, 0x5410, R26 ;  /* 0x0000541015217816 */ /* 0x000fe4000000001a */
[----:B------:R-:W-:Y:S02]  /*12770*/  SHF.R.U32.HI R19, RZ, 0x8, R29 ;  /* 0x00000008ff137819 */ /* 0x000fe4000001161d */
[----:B------:R-:W-:Y:S02]  /*12780*/  SHF.R.U32.HI R21, RZ, 0x8, R42 ;  /* 0x00000008ff157819 */ /* 0x000fe4000001162a */
[----:B------:R-:W-:-:S02]  /*12790*/  LOP3.LUT R20, R20, 0xffff, RZ, 0xc0, !PT ;  /* 0x0000ffff14147812 */ /* 0x000fc400078ec0ff */
[----:B------:R-:W-:Y:S02]  /*127a0*/  LOP3.LUT R3, R3, 0xffff, RZ, 0xc0, !PT ;  /* 0x0000ffff03037812 */ /* 0x000fe400078ec0ff */
[----:B------:R-:W-:Y:S02]  /*127b0*/  PRMT R34, R23, 0x5410, R30 ;  /* 0x0000541017227816 */ /* 0x000fe4000000001e */
[----:B------:R-:W-:Y:S02]  /*127c0*/  SHF.R.U32.HI R23, RZ, 0x8, R86 ;  /* 0x00000008ff177819 */ /* 0x000fe40000011656 */
[----:B------:R-:W-:Y:S02]  /*127d0*/  LOP3.LUT R21, R21, 0xffff, RZ, 0xc0, !PT ;  /* 0x0000ffff15157812 */ /* 0x000fe400078ec0ff */
[----:B------:R-:W-:Y:S02]  /*127e0*/  LOP3.LUT R30, R19, 0xffff, RZ, 0xc0, !PT ;  /* 0x0000ffff131e7812 */ /* 0x000fe400078ec0ff */
[----:B------:R-:W-:-:S02]  /*127f0*/  PRMT R26, R3, 0x3340, R20 ;  /* 0x00003340031a7816 */ /* 0x000fc40000000014 */
[----:B------:R-:W-:Y:S02]  /*12800*/  SHF.R.U32.HI R3, RZ, 0x8, R35 ;  /* 0x00000008ff037819 */ /* 0x000fe40000011623 */
[----:B------:R-:W-:Y:S02]  /*12810*/  SHF.R.U32.HI R20, RZ, 0x8, R38 ;  /* 0x00000008ff147819 */ /* 0x000fe40000011626 */
[----:B------:R-:W-:Y:S02]  /*12820*/  LOP3.LUT R32, R23, 0xffff, RZ, 0xc0, !PT ;  /* 0x0000ffff17207812 */ /* 0x000fe400078ec0ff */
[----:B------:R-:W-:Y:S02]  /*12830*/  PRMT R30, R30, 0x3340, R21 ;  /* 0x000033401e1e7816 */ /* 0x000fe40000000015 */
[----:B------:R-:W-:Y:S02]  /*12840*/  SHF.R.U32.HI R21, RZ, 0x8, R40 ;  /* 0x00000008ff157819 */ /* 0x000fe40000011628 */
[----:B------:R-:W-:-:S02]  /*12850*/  LOP3.LUT R20, R20, 0xffff, RZ, 0xc0, !PT ;  /* 0x0000ffff14147812 */ /* 0x000fc400078ec0ff */
[----:B------:R-:W-:Y:S02]  /*12860*/  LOP3.LUT R3, R3, 0xffff, RZ, 0xc0, !PT ;  /* 0x0000ffff03037812 */ /* 0x000fe400078ec0ff */
[----:B------:R-:W-:Y:S02]  /*12870*/  SHF.R.U32.HI R19, RZ, 0x8, R37 ;  /* 0x00000008ff137819 */ /* 0x000fe40000011625 */
[----:B------:R-:W-:Y:S02]  /*12880*/  PRMT R31, R32, 0x3340, R1 ;  /* 0x00003340201f7816 */ /* 0x000fe40000000001 */
[----:B------:R-:W-:Y:S02]  /*12890*/  LOP3.LUT R32, R21, 0xffff, RZ, 0xc0, !PT ;  /* 0x0000ffff15207812 */ /* 0x000fe400078ec0ff */
[----:B------:R-:W-:Y:S02]  /*128a0*/  PRMT R21, R3, 0x3340, R20 ;  /* 0x0000334003157816 */ /* 0x000fe40000000014 */
[----:B------:R-:W-:-:S02]  /*128b0*/  LOP3.LUT R19, R19, 0xffff, RZ, 0xc0, !PT ;  /* 0x0000ffff13137812 */ /* 0x000fc400078ec0ff */
[----:B------:R-:W-:Y:S02]  /*128c0*/  LOP3.LUT R3, R4, 0x1c, RZ, 0xc0, !PT ;  /* 0x0000001c04037812 */ /* 0x000fe400078ec0ff */
[----:B------:R-:W-:Y:S02]  /*128d0*/  SHF.R.U32.HI R22, RZ, 0x8, R36 ;  /* 0x00000008ff167819 */ /* 0x000fe40000011624 */
[----:B------:R-:W-:Y:S01]  /*128e0*/  PRMT R32, R19, 0x3340, R32 ;  /* 0x0000334013207816 */ /* 0x000fe20000000020 */
[----:B------:R-:W-:Y:S02]  /*128f0*/  IMAD.IADD R19, R3, 0x1, R14 ;  /* 0x0000000103137824 */ /* 0x000fe400078e020e */
[----:B------:R-:W-:Y:S01]  /*12900*/  FADD R14, R5, -1 ;  /* 0xbf800000050e7421 */ /* 0x000fe20000000000 */
[----:B------:R-:W-:Y:S01]  /*12910*/  IMAD.MOV.U32 R35, RZ, RZ, 0x3dc6b27f ;  /* 0x3dc6b27fff237424 */ /* 0x000fe200078e00ff */
[----:B------:R-:W-:-:S03]  /*12920*/  LOP3.LUT R22, R22, 0xffff, RZ, 0xc0, !PT ;  /* 0x0000ffff16167812 */ /* 0x000fc600078ec0ff */
[----:B------:R-:W-:Y:S01]  /*12930*/  FFMA.FTZ R5, R14, R35, -0.16845393180847167969 ;  /* 0xbe2c7f300e057423 */ /* 0x000fe20000010023 */
[----:B------:R-:W-:Y:S02]  /*12940*/  PRMT R29, R22, 0x3340, R1 ;  /* 0x00003340161d7816 */ /* 0x000fe40000000001 */
[----:B------:R-:W-:Y:S01]  /*12950*/  SHF.R.U32.HI R22, RZ, 0x8, R44 ;  /* 0x00000008ff167819 */ /* 0x000fe2000001162c */
[C---:B------:R-:W-:Y:S01]  /*12960*/  FFMA.FTZ R5, R14.reuse, R5, 0.1716887056827545166 ;  /* 0x3e2fcf2a0e057423 */ /* 0x040fe20000010005 */
[----:B------:R-:W-:Y:S02]  /*12970*/  SHF.R.U32.HI R23, RZ, 0x8, R48 ;  /* 0x00000008ff177819 */ /* 0x000fe40000011630 */
[----:B------:R-:W-:Y:S01]  /*12980*/  F2FP.SATFINITE.E4M3.F32.PACK_AB_MERGE_C R80, R81, R80, RZ ;  /* 0x000000505150723e */ /* 0x000fe200048070ff */
[----:B------:R-:W-:Y:S01]  /*12990*/  FFMA.FTZ R5, R14, R5, -0.17900948226451873779 ;  /* 0xbe374e430e057423 */ /* 0x000fe20000010005 */
[----:B------:R-:W-:Y:S02]  /*129a0*/  LOP3.LUT R22, R22, 0xffff, RZ, 0xc0, !PT ;  /* 0x0000ffff16167812 */ /* 0x000fe400078ec0ff */
[----:B------:R-:W-:-:S02]  /*129b0*/  LOP3.LUT R36, R23, 0xffff, RZ, 0xc0, !PT ;  /* 0x0000ffff17247812 */ /* 0x000fc400078ec0ff */
[----:B------:R-:W-:Y:S01]  /*129c0*/  LOP3.LUT R80, R80, 0xffff, RZ, 0xc0, !PT ;  /* 0x0000ffff50507812 */ /* 0x000fe200078ec0ff */
[----:B------:R-:W-:Y:S01]  /*129d0*/  FFMA.FTZ R5, R14, R5, 0.20512372255325317383 ;  /* 0x3e520bf40e057423 */ /* 0x000fe20000010005 */
[--C-:B------:R-:W-:Y:S02]  /*129e0*/  PRMT R22, R22, 0x3340, R1.reuse ;  /* 0x0000334016167816 */ /* 0x100fe40000000001 */
[----:B------:R-:W-:Y:S02]  /*129f0*/  PRMT R23, R36, 0x3340, R1 ;  /* 0x0000334024177816 */ /* 0x000fe40000000001 */
[----:B------:R-:W-:Y:S02]  /*12a00*/  PRMT R30, R30, 0x5410, R31 ;  /* 0x000054101e1e7816 */ /* 0x000fe4000000001f */
[----:B------:R-:W-:Y:S02]  /*12a10*/  LOP3.LUT R17, R17, 0xffff, RZ, 0xc0, !PT ;  /* 0x0000ffff11117812 */ /* 0x000fe400078ec0ff */
[----:B------:R-:W-:-:S02]  /*12a20*/  PRMT R20, R27, 0x4210, R80 ;  /* 0x000042101b147816 */ /* 0x000fc40000000050 */
[----:B------:R-:W-:Y:S02]  /*12a30*/  PRMT R27, R21, 0x5410, R22 ;  /* 0x00005410151b7816 */ /* 0x000fe40000000016 */
[----:B------:R-:W-:Y:S02]  /*12a40*/  PRMT R32, R32, 0x5410, R23 ;  /* 0x0000541020207816 */ /* 0x000fe40000000017 */
[--C-:B------:R-:W-:Y:S02]  /*12a50*/  PRMT R21, R28, 0x4210, R17.reuse ;  /* 0x000042101c157816 */ /* 0x100fe40000000011 */
[----:B------:R-:W-:Y:S01]  /*12a60*/  PRMT R23, R30, 0x5210, R17 ;  /* 0x000052101e177816 */ /* 0x000fe20000000011 */
[----:B------:R-:W-:Y:S02]  /*12a70*/  FFMA.FTZ R17, R14, R5, -0.24046532809734344482 ;  /* 0xbe763c8b0e117423 */ /* 0x000fe40000010005 */
[----:B------:R-:W3:Y:S01]  /*12a80*/  LDC R5, c[0x0][0x278] ;  /* 0x00009e00ff057b82 */ /* 0x000ee20000000800 */
[----:B------:R-:W-:Y:S01]  /*12a90*/  PRMT R29, R26, 0x5410, R29 ;  /* 0x000054101a1d7816 */ /* 0x000fe2000000001d */
[----:B------:R-:W-:Y:S01]  /*12aa0*/  FFMA.FTZ R17, R14, R17, 0.28857114911079406738 ;  /* 0x3e93bf990e117423 */ /* 0x000fe20000010011 */
[----:B------:R-:W-:-:S02]  /*12ab0*/  LOP3.LUT R25, R25, 0xffff, RZ, 0xc0, !PT ;  /* 0x0000ffff19197812 */ /* 0x000fc400078ec0ff */
[----:B------:R-:W-:Y:S01]  /*12ac0*/  PRMT R80, R29, 0x5210, R80 ;  /* 0x000052101d507816 */ /* 0x000fe20000000050 */
[----:B------:R-:W-:Y:S01]  /*12ad0*/  FFMA.FTZ R17, R14, R17, -0.36067417263984680176 ;  /* 0xbeb8aa490e117423 */ /* 0x000fe20000010011 */
[----:B------:R-:W-:Y:S01]  /*12ae0*/  LOP3.LUT R24, R24, 0xffff, RZ, 0xc0, !PT ;  /* 0x0000ffff18187812 */ /* 0x000fe200078ec0ff */
[----:B------:R-:W-:Y:S01]  /*12af0*/  FADD R18, R18, -1 ;  /* 0xbf80000012127421 */ /* 0x000fe20000000000 */
[----:B------:R4:W-:Y:S01]  /*12b00*/  STS [R19+UR6], R20 ;  /* 0x0000001413007988 */ /* 0x0009e20008000806 */
[----:B------:R-:W-:Y:S01]  /*12b10*/  PRMT R29, R34, 0x4210, R25 ;  /* 0x00004210221d7816 */ /* 0x000fe20000000019 */
[----:B------:R-:W-:Y:S01]  /*12b20*/  FFMA.FTZ R17, R14, R17, 0.48089820146560668945 ;  /* 0x3ef6384a0e117423 */ /* 0x000fe20000010011 */
[--C-:B------:R-:W-:Y:S01]  /*12b30*/  PRMT R33, R33, 0x4210, R24.reuse ;  /* 0x0000421021217816 */ /* 0x100fe20000000018 */
[----:B------:R0:W-:Y:S01]  /*12b40*/  STS [R19+UR6+0x80], R80 ;  /* 0x0000805013007988 */ /* 0x0001e20008000806 */
[----:B------:R-:W-:Y:S02]  /*12b50*/  PRMT R27, R27, 0x5210, R24 ;  /* 0x000052101b1b7816 */ /* 0x000fe40000000018 */
[----:B------:R-:W-:-:S02]  /*12b60*/  LOP3.LUT R22, R19, 0x40, RZ, 0x3c, !PT ;  /* 0x0000004013167812 */ /* 0x000fc400078e3cff */
[C---:B------:R-:W-:Y:S02]  /*12b70*/  LOP3.LUT R34, R19.reuse, 0x60, RZ, 0x3c, !PT ;  /* 0x0000006013227812 */ /* 0x040fe400078e3cff */
[----:B----4-:R-:W-:Y:S02]  /*12b80*/  LOP3.LUT R20, R19, 0x20, RZ, 0x3c, !PT ;  /* 0x0000002013147812 */ /* 0x010fe400078e3cff */
[----:B------:R-:W-:Y:S01]  /*12b90*/  SHF.R.U32.HI R24, RZ, 0x5, R4 ;  /* 0x00000005ff187819 */ /* 0x000fe20000011604 */
[----:B0-----:R-:W-:Y:S02]  /*12ba0*/  IMAD.IADD R19, R8, 0x1, -R15 ;  /* 0x0000000108137824 */ /* 0x001fe400078e0a0f */
[----:B------:R-:W-:Y:S01]  /*12bb0*/  FFMA.FTZ R15, R18, R35, -0.16845393180847167969 ;  /* 0xbe2c7f30120f7423 */ /* 0x000fe20000010023 */
[----:B------:R-:W-:Y:S01]  /*12bc0*/  FFMA.FTZ R17, R14, R17, -0.72134751081466674805 ;  /* 0xbf38aa3b0e117423 */ /* 0x000fe20000010011 */
[----:B------:R-:W-:Y:S01]  /*12bd0*/  SGXT.U32 R24, R24, 0x3 ;  /* 0x000000031818781a */ /* 0x000fe20000000000 */
[----:B------:R-:W-:Y:S01]  /*12be0*/  FADD R16, R16, -1 ;  /* 0xbf80000010107421 */ /* 0x000fe20000000000 */
[----:B------:R-:W-:Y:S01]  /*12bf0*/  FFMA.FTZ R15, R18, R15, 0.1716887056827545166 ;  /* 0x3e2fcf2a120f7423 */ /* 0x000fe2000001000f */
[----:B------:R-:W-:Y:S01]  /*12c00*/  FMUL R17, R14, R17 ;  /* 0x000000110e117220 */ /* 0x000fe20000400000 */
[----:B------:R0:W-:Y:S02]  /*12c10*/  STS [R20+UR6+0x800], R21 ;  /* 0x0008001514007988 */ /* 0x0001e40008000806 */
[----:B------:R-:W-:-:S02]  /*12c20*/  FFMA.FTZ R15, R18, R15, -0.17900948226451873779 ;  /* 0xbe374e43120f7423 */ /* 0x000fc4000001000f */
[----:B------:R3:W-:Y:S01]  /*12c30*/  STS [R20+UR6+0x880], R23 ;  /* 0x0008801714007988 */ /* 0x0007e20008000806 */
[----:B------:R-:W-:Y:S01]  /*12c40*/  FMUL R17, R14, R17 ;  /* 0x000000110e117220 */ /* 0x000fe20000400000 */
[----:B------:R-:W-:Y:S01]  /*12c50*/  FADD R19, R19, -1 ;  /* 0xbf80000013137421 */ /* 0x000fe20000000000 */
[----:B------:R-:W-:Y:S01]  /*12c60*/  FFMA.FTZ R15, R18, R15, 0.20512372255325317383 ;  /* 0x3e520bf4120f7423 */ /* 0x000fe2000001000f */
[----:B------:R-:W-:Y:S01]  /*12c70*/  STS [R22+UR6+0x1000], R33 ;  /* 0x0010002116007988 */ /* 0x000fe20008000806 */
[----:B0-----:R-:W-:Y:S01]  /*12c80*/  FFMA.FTZ R21, R16, R35, -0.16845393180847167969 ;  /* 0xbe2c7f3010157423 */ /* 0x001fe20000010023 */
[----:B---3--:R-:W-:Y:S02]  /*12c90*/  IMAD R20, R24, R5, RZ ;  /* 0x0000000518147224 */ /* 0x008fe400078e02ff */
[----:B------:R0:W-:Y:S01]  /*12ca0*/  STS [R22+UR6+0x1080], R27 ;  /* 0x0010801b16007988 */ /* 0x0001e20008000806 */
[----:B------:R-:W-:Y:S01]  /*12cb0*/  FFMA.FTZ R21, R16, R21, 0.1716887056827545166 ;  /* 0x3e2fcf2a10157423 */ /* 0x000fe20000010015 */
[----:B------:R-:W-:Y:S01]  /*12cc0*/  FFMA.FTZ R17, R14, 1.4426950216293334961, R17 ;  /* 0x3fb8aa3b0e117823 */ /* 0x000fe20000010011 */
[----:B------:R-:W-:Y:S01]  /*12cd0*/  FFMA.FTZ R14, R19, R35, -0.16845393180847167969 ;  /* 0xbe2c7f30130e7423 */ /* 0x000fe20000010023 */
[----:B------:R-:W-:Y:S01]  /*12ce0*/  FFMA.FTZ R15, R18, R15, -0.24046532809734344482 ;  /* 0xbe763c8b120f7423 */ /* 0x000fe2000001000f */
[----:B------:R-:W-:Y:S01]  /*12cf0*/  FFMA.FTZ R21, R16, R21, -0.17900948226451873779 ;  /* 0xbe374e4310157423 */ /* 0x000fe20000010015 */
[----:B0-----:R-:W-:-:S02]  /*12d00*/  IMAD R22, R5, 0x8, R20 ;  /* 0x0000000805167824 */ /* 0x001fc400078e0214 */
[----:B------:R-:W-:Y:S02]  /*12d10*/  FFMA.FTZ R14, R19, R14, 0.1716887056827545166 ;  /* 0x3e2fcf2a130e7423 */ /* 0x000fe4000001000e */
[C---:B------:R-:W-:Y:S02]  /*12d20*/  IMAD R23, R5.reuse, 0x8, R22 ;  /* 0x0000000805177824 */ /* 0x040fe400078e0216 */
[----:B------:R-:W-:Y:S01]  /*12d30*/  FFMA.FTZ R15, R18, R15, 0.28857114911079406738 ;  /* 0x3e93bf99120f7423 */ /* 0x000fe2000001000f */
[----:B------:R-:W-:Y:S01]  /*12d40*/  FFMA.FTZ R21, R16, R21, 0.20512372255325317383 ;  /* 0x3e520bf410157423 */ /* 0x000fe20000010015 */
[----:B------:R-:W-:Y:S01]  /*12d50*/  IMAD R24, R5, 0x8, R23 ;  /* 0x0000000805187824 */ /* 0x000fe200078e0217 */
[----:B------:R-:W-:Y:S01]  /*12d60*/  PRMT R57, R32, 0x5210, R25 ;  /* 0x0000521020397816 */ /* 0x000fe20000000019 */
[----:B------:R-:W-:Y:S01]  /*12d70*/  FFMA.FTZ R14, R19, R14, -0.17900948226451873779 ;  /* 0xbe374e43130e7423 */ /* 0x000fe2000001000e */
[----:B------:R-:W-:Y:S01]  /*12d80*/  FFMA.FTZ R15, R18, R15, -0.36067417263984680176 ;  /* 0xbeb8aa49120f7423 */ /* 0x000fe2000001000f */
[----:B------:R-:W-:-:S02]  /*12d90*/  IMAD R25, R5, 0x8, R24 ;  /* 0x0000000805197824 */ /* 0x000fc400078e0218 */
[----:B------:R-:W-:Y:S01]  /*12da0*/  FFMA.FTZ R21, R16, R21, -0.24046532809734344482 ;  /* 0xbe763c8b10157423 */ /* 0x000fe20000010015 */
[----:B------:R-:W-:Y:S01]  /*12db0*/  FFMA.FTZ R14, R19, R14, 0.20512372255325317383 ;  /* 0x3e520bf4130e7423 */ /* 0x000fe2000001000e */
[----:B------:R-:W-:Y:S01]  /*12dc0*/  FFMA.FTZ R15, R18, R15, 0.48089820146560668945 ;  /* 0x3ef6384a120f7423 */ /* 0x000fe2000001000f */
[----:B------:R-:W-:Y:S02]  /*12dd0*/  IMAD R26, R5, 0x8, R25 ;  /* 0x00000008051a7824 */ /* 0x000fe400078e0219 */
[----:B------:R-:W-:Y:S01]  /*12de0*/  FFMA.FTZ R21, R16, R21, 0.28857114911079406738 ;  /* 0x3e93bf9910157423 */ /* 0x000fe20000010015 */
[----:B------:R-:W-:Y:S01]  /*12df0*/  FFMA.FTZ R14, R19, R14, -0.24046532809734344482 ;  /* 0xbe763c8b130e7423 */ /* 0x000fe2000001000e */
[----:B------:R-:W-:Y:S01]  /*12e00*/  FFMA.FTZ R15, R18, R15, -0.72134751081466674805 ;  /* 0xbf38aa3b120f7423 */ /* 0x000fe2000001000f */
[----:B------:R-:W-:Y:S02]  /*12e10*/  IMAD R27, R5, 0x8, R26 ;  /* 0x00000008051b7824 */ /* 0x000fe400078e021a */
[----:B------:R-:W-:Y:S01]  /*12e20*/  FFMA.FTZ R21, R16, R21, -0.36067417263984680176 ;  /* 0xbeb8aa4910157423 */ /* 0x000fe20000010015 */
[----:B------:R-:W-:Y:S01]  /*12e30*/  FFMA.FTZ R14, R19, R14, 0.28857114911079406738 ;  /* 0x3e93bf99130e7423 */ /* 0x000fe2000001000e */
[----:B------:R-:W-:Y:S01]  /*12e40*/  FMUL R15, R18, R15 ;  /* 0x0000000f120f7220 */ /* 0x000fe20000400000 */
[----:B------:R-:W-:Y:S01]  /*12e50*/  IMAD R28, R5, 0x8, R27 ;  /* 0x00000008051c7824 */ /* 0x000fe200078e021b */
[----:B------:R-:W-:Y:S01]  /*12e60*/  ISETP.GE.U32.AND P2, PT, R6, 0x7f800000, PT ;  /* 0x7f8000000600780c */ /* 0x000fe20003f46070 */
[----:B------:R-:W-:Y:S01]  /*12e70*/  FFMA.FTZ R21, R16, R21, 0.48089820146560668945 ;  /* 0x3ef6384a10157423 */ /* 0x000fe20000010015 */
[----:B------:R-:W-:Y:S01]  /*12e80*/  ISETP.GE.U32.AND P6, PT, R7, 0x7f800000, PT ;  /* 0x7f8000000700780c */ /* 0x000fe20003fc6070 */
[----:B------:R0:W-:Y:S01]  /*12e90*/  STS [R34+UR6+0x1800], R29 ;  /* 0x0018001d22007988 */ /* 0x0001e20008000806 */
[----:B------:R-:W-:Y:S01]  /*12ea0*/  FFMA.FTZ R14, R19, R14, -0.36067417263984680176 ;  /* 0xbeb8aa49130e7423 */ /* 0x000fe2000001000e */
[----:B------:R-:W-:Y:S01]  /*12eb0*/  FMUL R15, R18, R15 ;  /* 0x0000000f120f7220 */ /* 0x000fe20000400000 */
[----:B------:R-:W-:Y:S01]  /*12ec0*/  FFMA.FTZ R21, R16, R21, -0.72134751081466674805 ;  /* 0xbf38aa3b10157423 */ /* 0x000fe20000010015 */
[----:B------:R-:W-:Y:S01]  /*12ed0*/  ISETP.GE.U32.AND P5, PT, R9, 0x7f800000, PT ;  /* 0x7f8000000900780c */ /* 0x000fe20003fa6070 */
[----:B------:R-:W-:Y:S01]  /*12ee0*/  FFMA.FTZ R14, R19, R14, 0.48089820146560668945 ;  /* 0x3ef6384a130e7423 */ /* 0x000fe2000001000e */
[----:B------:R-:W-:Y:S01]  /*12ef0*/  FFMA.FTZ R18, R18, 1.4426950216293334961, R15 ;  /* 0x3fb8aa3b12127823 */ /* 0x000fe2000001000f */
[----:B0-----:R-:W-:-:S02]  /*12f00*/  IMAD R29, R5, 0x8, R28 ;  /* 0x00000008051d7824 */ /* 0x001fc400078e021c */
[----:B------:R-:W-:Y:S01]  /*12f10*/  FMUL R21, R16, R21 ;  /* 0x0000001510157220 */ /* 0x000fe20000400000 */
[----:B------:R-:W-:Y:S01]  /*12f20*/  LOP3.LUT R90, R90, 0x1f, RZ, 0xc0, !PT ;  /* 0x0000001f5a5a7812 */ /* 0x000fe200078ec0ff */
[----:B------:R-:W-:Y:S02]  /*12f30*/  IMAD R30, R5, 0x8, R29 ;  /* 0x00000008051e7824 */ /* 0x000fe400078e021d */
[----:B------:R-:W-:Y:S01]  /*12f40*/  FFMA.FTZ R14, R19, R14, -0.72134751081466674805 ;  /* 0xbf38aa3b130e7423 */ /* 0x000fe2000001000e */
[----:B------:R-:W-:Y:S01]  /*12f50*/  ISETP.GE.U32.AND P1, PT, R8, 0x7f800000, PT ;  /* 0x7f8000000800780c */ /* 0x000fe20003f26070 */
[----:B------:R-:W-:Y:S01]  /*12f60*/  FADD R46, R10, R17 ;  /* 0x000000110a2e7221 */ /* 0x000fe20000000000 */
[----:B------:R-:W-:Y:S02]  /*12f70*/  IMAD R31, R5, 0x8, R30 ;  /* 0x00000008051f7824 */ /* 0x000fe400078e021e */
[----:B------:R-:W-:Y:S01]  /*12f80*/  FADD R47, R11, R18 ;  /* 0x000000120b2f7221 */ /* 0x000fe20000000000 */
[----:B------:R-:W-:Y:S01]  /*12f90*/  FMUL R21, R16, R21 ;  /* 0x0000001510157220 */ /* 0x000fe20000400000 */
[----:B------:R-:W-:-:S02]  /*12fa0*/  @P2 IMAD.MOV.U32 R11, RZ, RZ, 0x7f800000 ;  /* 0x7f800000ff0b2424 */ /* 0x000fc400078e00ff */
[----:B------:R-:W-:Y:S02]  /*12fb0*/  @P6 IMAD.MOV.U32 R10, RZ, RZ, 0x7f800000 ;  /* 0x7f800000ff0a6424 */ /* 0x000fe400078e00ff */
[----:B------:R-:W-:Y:S01]  /*12fc0*/  FMUL R14, R19, R14 ;  /* 0x0000000e130e7220 */ /* 0x000fe20000400000 */
[----:B-1----:R-:W-:Y:S02]  /*12fd0*/  IMAD R88, R88, 0x20, R90 ;  /* 0x0000002058587824 */ /* 0x002fe400078e025a */
[----:B------:R-:W-:Y:S01]  /*12fe0*/  FFMA.FTZ R16, R16, 1.4426950216293334961, R21 ;  /* 0x3fb8aa3b10107823 */ /* 0x000fe20000010015 */
[----:B------:R-:W-:Y:S01]  /*12ff0*/  IMAD R32, R5, 0x8, R31 ;  /* 0x0000000805207824 */ /* 0x000fe200078e021f */
[C---:B------:R-:W-:Y:S01]  /*13000*/  FSETP.NEU.AND P4, PT, R6.reuse, RZ, PT ;  /* 0x000000ff0600720b */ /* 0x040fe20003f8d000 */
[----:B------:R-:W-:Y:S01]  /*13010*/  @P2 FFMA.FTZ R46, R6, R11, +INF ;  /* 0x7f800000062e2423 */ /* 0x000fe2000001000b */
[C---:B------:R-:W-:Y:S01]  /*13020*/  FSETP.NEU.AND P3, PT, R7.reuse, RZ, PT ;  /* 0x000000ff0700720b */ /* 0x040fe20003f6d000 */
[----:B------:R-:W-:Y:S01]  /*13030*/  @P6 FFMA.FTZ R47, R7, R10, +INF ;  /* 0x7f800000072f6423 */ /* 0x000fe2000001000a */
[----:B------:R-:W-:Y:S01]  /*13040*/  UIMAD UR4, UR7, UR4, URZ ;  /* 0x00000004070472a4 */ /* 0x000fe2000f8e023f */
[----:B------:R-:W-:-:S02]  /*13050*/  @P5 IMAD.MOV.U32 R6, RZ, RZ, 0x7f800000 ;  /* 0x7f800000ff065424 */ /* 0x000fc400078e00ff */
[----:B------:R-:W-:Y:S01]  /*13060*/  FMUL R14, R19, R14 ;  /* 0x0000000e130e7220 */ /* 0x000fe20000400000 */
[----:B------:R-:W-:Y:S02]  /*13070*/  IMAD R7, R88, UR5, RZ ;  /* 0x0000000558077c24 */ /* 0x000fe4000f8e02ff */
[----:B------:R-:W-:Y:S01]  /*13080*/  FADD R53, R13, R16 ;  /* 0x000000100d357221 */ /* 0x000fe20000000000 */
[----:B------:R-:W-:Y:S01]  /*13090*/  IMAD R33, R5, 0x8, R32 ;  /* 0x0000000805217824 */ /* 0x000fe200078e0220 */
[----:B------:R-:W-:Y:S01]  /*130a0*/  USHF.R.S32.HI UR5, URZ, 0x1f, UR4 ;  /* 0x0000001f3f057899 */ /* 0x000fe20008011404 */
[----:B------:R-:W-:Y:S01]  /*130b0*/  @P5 FFMA.FTZ R53, R9, R6, +INF ;  /* 0x7f80000009355423 */ /* 0x000fe20000010006 */
[----:B------:R-:W-:Y:S01]  /*130c0*/  FFMA.FTZ R19, R19, 1.4426950216293334961, R14 ;  /* 0x3fb8aa3b13137823 */ /* 0x000fe2000001000e */
[----:B--2---:R-:W-:Y:S01]  /*130d0*/  IADD3 R62, P5, P6, R7, UR4, R62 ;  /* 0x00000004073e7c10 */ /* 0x004fe2000febe03e */
[----:B------:R-:W-:Y:S01]  /*130e0*/  IMAD R35, R5, 0x8, R33 ;  /* 0x0000000805237824 */ /* 0x000fe200078e0221 */
[----:B------:R-:W-:Y:S01]  /*130f0*/  SHF.R.S32.HI R6, RZ, 0x1f, R7 ;  /* 0x0000001fff067819 */ /* 0x000fe20000011407 */
[----:B------:R-:W-:-:S02]  /*13100*/  @P1 IMAD.MOV.U32 R11, RZ, RZ, 0x7f800000 ;  /* 0x7f800000ff0b1424 */ /* 0x000fc400078e00ff */
[----:B------:R-:W-:Y:S01]  /*13110*/  FADD R52, R12, R19 ;  /* 0x000000130c347221 */ /* 0x000fe20000000000 */
[----:B------:R-:W-:Y:S01]  /*13120*/  IMAD.SHL.U32 R7, R4, 0x10, RZ ;  /* 0x0000001004077824 */ /* 0x000fe200078e00ff */
[----:B------:R-:W-:Y:S01]  /*13130*/  IADD3.X R80, R6, UR5, R63, P5, P6 ;  /* 0x0000000506507c10 */ /* 0x000fe2000afec43f */
[C---:B------:R-:W-:Y:S01]  /*13140*/  IMAD R37, R5.reuse, 0x8, R35 ;  /* 0x0000000805257824 */ /* 0x040fe200078e0223 */
[C---:B------:R-:W-:Y:S01]  /*13150*/  FSETP.NEU.AND P2, PT, R8.reuse, RZ, PT ;  /* 0x000000ff0800720b */ /* 0x040fe20003f4d000 */
[----:B------:R-:W-:Y:S01]  /*13160*/  @P1 FFMA.FTZ R52, R8, R11, +INF ;  /* 0x7f80000008341423 */ /* 0x000fe2000001000b */
[-C--:B------:R-:W-:Y:S01]  /*13170*/  IADD3 R6, P6, R20, R62.reuse, RZ ;  /* 0x0000003e14067210 */ /* 0x080fe20007fde0ff */
[----:B------:R0:W-:Y:S01]  /*13180*/  STS [R34+UR6+0x1880], R57 ;  /* 0x0018803922007988 */ /* 0x0001e20008000806 */
[----:B------:R-:W-:Y:S01]  /*13190*/  BAR.SYNC.DEFER_BLOCKING 0x0 ;  /* 0x0000000000007b1d */ /* 0x000fe20000010000 */
[----:B------:R-:W-:Y:S01]  /*131a0*/  IADD3 R8, P5, R22, R62, RZ ;  /* 0x0000003e16087210 */ /* 0x000fe20007fbe0ff */
[----:B------:R-:W-:Y:S01]  /*131b0*/  IMAD R39, R5, 0x8, R37 ;  /* 0x0000000805277824 */ /* 0x000fe200078e0225 */
[----:B------:R-:W-:-:S02]  /*131c0*/  LOP3.LUT R70, R7, 0x70, RZ, 0xc0, !PT ;  /* 0x0000007007467812 */ /* 0x000fc400078ec0ff */
[----:B------:R-:W-:Y:S01]  /*131d0*/  FSETP.NEU.AND P1, PT, R9, RZ, PT ;  /* 0x000000ff0900720b */ /* 0x000fe20003f2d000 */
[----:B------:R-:W-:Y:S01]  /*131e0*/  ULDC UR4, c[0x0][0x27c] ;  /* 0x00009f0000047ab9 */ /* 0x000fe20000000800 */
[----:B------:R-:W-:Y:S02]  /*131f0*/  LEA.HI.X.SX32 R7, R20, R80, 0x1, P6 ;  /* 0x0000005014077211 */ /* 0x000fe400030f0eff */
[----:B------:R-:W-:Y:S02]  /*13200*/  IADD3 R10, P6, R23, R62, RZ ;  /* 0x0000003e170a7210 */ /* 0x000fe40007fde0ff */
[----:B------:R-:W-:Y:S02]  /*13210*/  LEA.HI.X.SX32 R9, R22, R80, 0x1, P5 ;  /* 0x0000005016097211 */ /* 0x000fe400028f0eff */
[----:B------:R-:W-:Y:S01]  /*13220*/  IADD3 R12, P5, R24, R62, RZ ;  /* 0x0000003e180c7210 */ /* 0x000fe20007fbe0ff */
[----:B------:R-:W-:Y:S01]  /*13230*/  IMAD R41, R5, 0x8, R39 ;  /* 0x0000000805297824 */ /* 0x000fe200078e0227 */
[----:B------:R-:W-:-:S02]  /*13240*/  LEA.HI.X.SX32 R11, R23, R80, 0x1, P6 ;  /* 0x00000050170b7211 */ /* 0x000fc400030f0eff */
[----:B------:R-:W-:Y:S02]  /*13250*/  IADD3 R14, P6, R25, R62, RZ ;  /* 0x0000003e190e7210 */ /* 0x000fe40007fde0ff */
[----:B------:R-:W-:Y:S01]  /*13260*/  LEA.HI.X.SX32 R13, R24, R80, 0x1, P5 ;  /* 0x00000050180d7211 */ /* 0x000fe200028f0eff */
[----:B------:R-:W-:Y:S01]  /*13270*/  IMAD R43, R5, 0x8, R41 ;  /* 0x00000008052b7824 */ /* 0x000fe200078e0229 */
[C---:B------:R-:W-:Y:S02]  /*13280*/  IADD3 R16, P5, R26.reuse, R62, RZ ;  /* 0x0000003e1a107210 */ /* 0x040fe40007fbe0ff */
[----:B------:R-:W-:Y:S01]  /*13290*/  LEA.HI.X.SX32 R15, R25, R80, 0x1, P6 ;  /* 0x00000050190f7211 */ /* 0x000fe200030f0eff */
[----:B------:R-:W-:Y:S01]  /*132a0*/  IMAD R45, R5, 0x8, R43 ;  /* 0x00000008052d7824 */ /* 0x000fe200078e022b */
[----:B------:R-:W-:Y:S01]  /*132b0*/  IADD3 R18, P6, R27, R62, RZ ;  /* 0x0000003e1b127210 */ /* 0x000fe20007fde0ff */
[----:B------:R-:W1:Y:S01]  /*132c0*/  LDS R73, [R2+UR6] ;  /* 0x0000000602497984 */ /* 0x000e620008000800 */
[----:B------:R-:W-:-:S02]  /*132d0*/  LEA.HI.X.SX32 R17, R26, R80, 0x1, P5 ;  /* 0x000000501a117211 */ /* 0x000fc400028f0eff */
[C---:B------:R-:W-:Y:S01]  /*132e0*/  IADD3 R20, P5, R28.reuse, R62, RZ ;  /* 0x0000003e1c147210 */ /* 0x040fe20007fbe0ff */
[----:B------:R-:W-:Y:S01]  /*132f0*/  IMAD R49, R5, 0x8, R45 ;  /* 0x0000000805317824 */ /* 0x000fe200078e022d */
[----:B------:R-:W-:Y:S01]  /*13300*/  LEA.HI.X.SX32 R19, R27, R80, 0x1, P6 ;  /* 0x000000501b137211 */ /* 0x000fe200030f0eff */
[----:B------:R-:W2:Y:S01]  /*13310*/  LDS R74, [R2+UR6+0x100] ;  /* 0x00010006024a7984 */ /* 0x000ea20008000800 */
[----:B------:R-:W-:Y:S02]  /*13320*/  IADD3 R22, P6, R29, R62, RZ ;  /* 0x0000003e1d167210 */ /* 0x000fe40007fde0ff */
[----:B------:R-:W-:Y:S01]  /*13330*/  LEA.HI.X.SX32 R21, R28, R80, 0x1, P5 ;  /* 0x000000501c157211 */ /* 0x000fe200028f0eff */
[----:B------:R-:W3:Y:S01]  /*13340*/  LDS R75, [R2+UR6+0x200] ;  /* 0x00020006024b7984 */ /* 0x000ee20008000800 */
[----:B------:R-:W-:Y:S01]  /*13350*/  IADD3 R24, P5, R30, R62, RZ ;  /* 0x0000003e1e187210 */ /* 0x000fe20007fbe0ff */
[----:B------:R-:W-:Y:S01]  /*13360*/  IMAD R51, R5, 0x8, R49 ;  /* 0x0000000805337824 */ /* 0x000fe200078e0231 */
[----:B------:R-:W-:Y:S01]  /*13370*/  LEA.HI.X.SX32 R23, R29, R80, 0x1, P6 ;  /* 0x000000501d177211 */ /* 0x000fe200030f0eff */
[----:B------:R-:W4:Y:S01]  /*13380*/  LDS R76, [R2+UR6+0x300] ;  /* 0x00030006024c7984 */ /* 0x000f220008000800 */
[----:B------:R-:W-:-:S02]  /*13390*/  IADD3 R26, P6, R31, R62, RZ ;  /* 0x0000003e1f1a7210 */ /* 0x000fc40007fde0ff */
[----:B------:R-:W-:Y:S01]  /*133a0*/  LEA.HI.X.SX32 R25, R30, R80, 0x1, P5 ;  /* 0x000000501e197211 */ /* 0x000fe200028f0eff */
[----:B------:R-:W4:Y:S01]  /*133b0*/  LDS R77, [R2+UR6+0x400] ;  /* 0x00040006024d7984 */ /* 0x000f220008000800 */
[C---:B------:R-:W-:Y:S01]  /*133c0*/  IADD3 R28, P5, R32.reuse, R62, RZ ;  /* 0x0000003e201c7210 */ /* 0x040fe20007fbe0ff */
[----:B------:R-:W-:Y:S01]  /*133d0*/  IMAD R4, R5, 0x8, R51 ;  /* 0x0000000805047824 */ /* 0x000fe200078e0233 */
[----:B------:R-:W-:Y:S01]  /*133e0*/  LEA.HI.X.SX32 R27, R31, R80, 0x1, P6 ;  /* 0x000000501f1b7211 */ /* 0x000fe200030f0eff */
[----:B------:R-:W4:Y:S01]  /*133f0*/  LDS R78, [R2+UR6+0x500] ;  /* 0x00050006024e7984 */ /* 0x000f220008000800 */
[----:B------:R-:W-:Y:S02]  /*13400*/  IADD3 R30, P6, R33, R62, RZ ;  /* 0x0000003e211e7210 */ /* 0x000fe40007fde0ff */
[----:B------:R-:W-:Y:S01]  /*13410*/  LEA.HI.X.SX32 R29, R32, R80, 0x1, P5 ;  /* 0x00000050201d7211 */ /* 0x000fe200028f0eff */
[----:B------:R-:W-:Y:S01]  /*13420*/  IMAD R55, R5, 0x8, R4 ;  /* 0x0000000805377824 */ /* 0x000fe200078e0204 */
[----:B------:R-:W-:Y:S01]  /*13430*/  IADD3 R32, P5, R35, R62, RZ ;  /* 0x0000003e23207210 */ /* 0x000fe20007fbe0ff */
[----:B------:R-:W4:Y:S01]  /*13440*/  LDS R79, [R2+UR6+0x600] ;  /* 0x00060006024f7984 */ /* 0x000f220008000800 */
[----:B------:R-:W-:Y:S01]  /*13450*/  LEA.HI.X.SX32 R31, R33, R80, 0x1, P6 ;  /* 0x00000050211f7211 */ /* 0x000fe200030f0eff */
[----:B0-----:R-:W-:Y:S01]  /*13460*/  IMAD R57, R5, 0x8, R55 ;  /* 0x0000000805397824 */ /* 0x001fe200078e0237 */
[----:B------:R-:W-:Y:S01]  /*13470*/  IADD3 R34, P6, R37, R62, RZ ;  /* 0x0000003e25227210 */ /* 0x000fe20007fde0ff */
[----:B------:R-:W0:Y:S01]  /*13480*/  LDS R72, [R2+UR6+0x700] ;  /* 0x0007000602487984 */ /* 0x000e220008000800 */
[----:B------:R-:W-:-:S02]  /*13490*/  LEA.HI.X.SX32 R33, R35, R80, 0x1, P5 ;  /* 0x0000005023217211 */ /* 0x000fc400028f0eff */
[----:B------:R-:W-:Y:S01]  /*134a0*/  IADD3 R36, P5, R39, R62, RZ ;  /* 0x0000003e27247210 */ /* 0x000fe20007fbe0ff */
[----:B------:R-:W-:Y:S01]  /*134b0*/  IMAD R59, R5, 0x8, R57 ;  /* 0x00000008053b7824 */ /* 0x000fe200078e0239 */
[----:B------:R-:W-:Y:S02]  /*134c0*/  LEA.HI.X.SX32 R35, R37, R80, 0x1, P6 ;  /* 0x0000005025237211 */ /* 0x000fe400030f0eff */
[----:B------:R-:W-:Y:S02]  /*134d0*/  IADD3 R38, P6, R41, R62, RZ ;  /* 0x0000003e29267210 */ /* 0x000fe40007fde0ff */
[----:B------:R-:W-:Y:S02]  /*134e0*/  LEA.HI.X.SX32 R37, R39, R80, 0x1, P5 ;  /* 0x0000005027257211 */ /* 0x000fe400028f0eff */
[----:B------:R-:W-:Y:S01]  /*134f0*/  IADD3 R40, P5, R43, R62, RZ ;  /* 0x0000003e2b287210 */ /* 0x000fe20007fbe0ff */
[----:B------:R-:W-:Y:S01]  /*13500*/  IMAD R61, R5, 0x8, R59 ;  /* 0x00000008053d7824 */ /* 0x000fe200078e023b */
[----:B------:R-:W-:-:S02]  /*13510*/  LEA.HI.X.SX32 R39, R41, R80, 0x1, P6 ;  /* 0x0000005029277211 */ /* 0x000fc400030f0eff */
[----:B------:R-:W-:Y:S02]  /*13520*/  IADD3 R42, P6, R45, R62, RZ ;  /* 0x0000003e2d2a7210 */ /* 0x000fe40007fde0ff */
[----:B------:R-:W-:Y:S02]  /*13530*/  LEA.HI.X.SX32 R41, R43, R80, 0x1, P5 ;  /* 0x000000502b297211 */ /* 0x000fe400028f0eff */
[----:B------:R-:W-:Y:S01]  /*13540*/  IADD3 R44, P5, R49, R62, RZ ;  /* 0x0000003e312c7210 */ /* 0x000fe20007fbe0ff */
[----:B------:R-:W-:Y:S01]  /*13550*/  IMAD R63, R5, 0x8, R61 ;  /* 0x00000008053f7824 */ /* 0x000fe200078e023d */
[----:B------:R-:W-:Y:S02]  /*13560*/  LEA.HI.X.SX32 R43, R45, R80, 0x1, P6 ;  /* 0x000000502d2b7211 */ /* 0x000fe400030f0eff */
[----:B------:R-:W-:Y:S02]  /*13570*/  IADD3 R48, P6, R51, R62, RZ ;  /* 0x0000003e33307210 */ /* 0x000fe40007fde0ff */
[----:B------:R-:W-:Y:S01]  /*13580*/  LEA.HI.X.SX32 R45, R49, R80, 0x1, P5 ;  /* 0x00000050312d7211 */ /* 0x000fe200028f0eff */
[----:B------:R-:W-:Y:S01]  /*13590*/  IMAD R65, R5, 0x8, R63 ;  /* 0x0000000805417824 */ /* 0x000fe200078e023f */
[----:B------:R-:W-:-:S02]  /*135a0*/  IADD3 R50, P5, R4, R62, RZ ;  /* 0x0000003e04327210 */ /* 0x000fc40007fbe0ff */
[----:B------:R-:W-:Y:S01]  /*135b0*/  LEA.HI.X.SX32 R49, R51, R80, 0x1, P6 ;  /* 0x0000005033317211 */ /* 0x000fe200030f0eff */
[----:B------:R-:W-:Y:S01]  /*135c0*/  IMAD R67, R5, 0x8, R65 ;  /* 0x0000000805437824 */ /* 0x000fe200078e0241 */
[----:B------:R-:W-:Y:S02]  /*135d0*/  IADD3 R54, P6, R55, R62, RZ ;  /* 0x0000003e37367210 */ /* 0x000fe40007fde0ff */
[----:B------:R-:W-:Y:S02]  /*135e0*/  LEA.HI.X.SX32 R51, R4, R80, 0x1, P5 ;  /* 0x0000005004337211 */ /* 0x000fe400028f0eff */
[----:B------:R-:W-:Y:S01]  /*135f0*/  IADD3 R56, P5, R57, R62, RZ ;  /* 0x0000003e39387210 */ /* 0x000fe20007fbe0ff */
[----:B------:R-:W-:Y:S01]  /*13600*/  IMAD R69, R5, 0x8, R67 ;  /* 0x0000000805457824 */ /* 0x000fe200078e0243 */
[----:B------:R-:W-:Y:S02]  /*13610*/  LEA.HI.X.SX32 R55, R55, R80, 0x1, P6 ;  /* 0x0000005037377211 */ /* 0x000fe400030f0eff */
[----:B------:R-:W-:-:S02]  /*13620*/  IADD3 R58, P6, R59, R62, RZ ;  /* 0x0000003e3b3a7210 */ /* 0x000fc40007fde0ff */
[----:B------:R-:W-:Y:S02]  /*13630*/  LEA.HI.X.SX32 R57, R57, R80, 0x1, P5 ;  /* 0x0000005039397211 */ /* 0x000fe400028f0eff */
        /* <DEDUP_REMOVED lines=11> */
[----:B------:R-:W-:Y:S01]  /*136f0*/  VIADD R63, R70, UR6 ;  /* 0x00000006463f7c36 */ /* 0x000fe20008000000 */
[----:B------:R-:W-:Y:S02]  /*13700*/  LEA.HI.X.SX32 R67, R67, R80, 0x1, P6 ;  /* 0x0000005043437211 */ /* 0x000fe400030f0eff */
[----:B------:R-:W-:Y:S02]  /*13710*/  IADD3 R70, P6, R71, R62, RZ ;  /* 0x0000003e47467210 */ /* 0x000fe40007fde0ff */
[----:B------:R-:W-:-:S02]  /*13720*/  LEA.HI.X.SX32 R69, R69, R80, 0x1, P5 ;  /* 0x0000005045457211 */ /* 0x000fc400028f0eff */
[----:B------:R-:W-:Y:S02]  /*13730*/  IADD3 R62, P5, R81, R62, RZ ;  /* 0x0000003e513e7210 */ /* 0x000fe40007fbe0ff */
[----:B------:R-:W-:Y:S02]  /*13740*/  LEA.HI R0, R0, R63, RZ, 0x1f ;  /* 0x0000003f00007211 */ /* 0x000fe400078ff8ff */
[----:B-1----:R-:W-:Y:S02]  /*13750*/  PRMT R83, R73, 0x7770, RZ ;  /* 0x0000777049537816 */ /* 0x002fe400000000ff */
[----:B------:R-:W-:Y:S02]  /*13760*/  LEA.HI.X.SX32 R63, R81, R80, 0x1, P5 ;  /* 0x00000050513f7211 */ /* 0x000fe400028f0eff */
[----:B--2---:R-:W-:Y:S02]  /*13770*/  PRMT R81, R74, 0x7770, RZ ;  /* 0x000077704a517816 */ /* 0x004fe400000000ff */
[----:B---3--:R-:W-:-:S02]  /*13780*/  PRMT R85, R75, 0x7770, RZ ;  /* 0x000077704b557816 */ /* 0x008fc400000000ff */
[----:B----4-:R-:W-:Y:S01]  /*13790*/  PRMT R87, R76, 0x7770, RZ ;  /* 0x000077704c577816 */ /* 0x010fe200000000ff */
[----:B------:R0:W-:Y:S01]  /*137a0*/  STG.E.U8 desc[UR12][R6.64], R83 ;  /* 0x0000005306007986 */ /* 0x0001e2000c10110c */
[----:B------:R-:W-:Y:S02]  /*137b0*/  PRMT R89, R77, 0x7770, RZ ;  /* 0x000077704d597816 */ /* 0x000fe400000000ff */
[----:B------:R-:W-:Y:S01]  /*137c0*/  PRMT R91, R78, 0x7770, RZ ;  /* 0x000077704e5b7816 */ /* 0x000fe200000000ff */
[----:B------:R1:W-:Y:S01]  /*137d0*/  STG.E.U8 desc[UR12][R8.64], R81 ;  /* 0x0000005108007986 */ /* 0x0003e2000c10110c */
[----:B------:R-:W-:-:S03]  /*137e0*/  PRMT R95, R79, 0x7770, RZ ;  /* 0x000077704f5f7816 */ /* 0x000fc600000000ff */
[----:B------:R2:W-:Y:S01]  /*137f0*/  STG.E.U8 desc[UR12][R10.64], R85 ;  /* 0x000000550a007986 */ /* 0x0005e2000c10110c */
[----:B0-----:R-:W-:-:S03]  /*13800*/  PRMT R7, R72, 0x7770, RZ ;  /* 0x0000777048077816 */ /* 0x001fc600000000ff */
[----:B------:R0:W-:Y:S01]  /*13810*/  STG.E.U8 desc[UR12][R12.64], R87 ;  /* 0x000000570c007986 */ /* 0x0001e2000c10110c */
[----:B-1----:R-:W-:-:S03]  /*13820*/  PRMT R9, R73, 0x7771, RZ ;  /* 0x0000777149097816 */ /* 0x002fc600000000ff */
[----:B------:R1:W-:Y:S01]  /*13830*/  STG.E.U8 desc[UR12][R14.64], R89 ;  /* 0x000000590e007986 */ /* 0x0003e2000c10110c */
[----:B--2---:R-:W-:-:S03]  /*13840*/  PRMT R11, R74, 0x7771, RZ ;  /* 0x000077714a0b7816 */ /* 0x004fc600000000ff */
        /* <DEDUP_REMOVED lines=25> */
[----:B------:R-:W-:Y:S02]  /*139e0*/  PRMT R73, R73, 0x7773, RZ ;  /* 0x0000777349497816 */ /* 0x000fe400000000ff */
[----:B0-----:R-:W-:Y:S01]  /*139f0*/  PRMT R9, R79, 0x7772, RZ ;  /* 0x000077724f097816 */ /* 0x001fe200000000ff */
[----:B------:R0:W-:Y:S01]  /*13a00*/  STG.E.U8 desc[UR12][R42.64], R15 ;  /* 0x0000000f2a007986 */ /* 0x0001e2000c10110c */
[----:B-1----:R-:W-:-:S03]  /*13a10*/  PRMT R11, R72, 0x7772, RZ ;  /* 0x00007772480b7816 */ /* 0x002fc600000000ff */
[----:B------:R-:W-:Y:S01]  /*13a20*/  STG.E.U8 desc[UR12][R44.64], R17 ;  /* 0x000000112c007986 */ /* 0x000fe2000c10110c */
[----:B------:R-:W-:Y:S02]  /*13a30*/  PRMT R75, R75, 0x7773, RZ ;  /* 0x000077734b4b7816 */ /* 0x000fe400000000ff */
[----:B--2---:R-:W-:Y:S01]  /*13a40*/  PRMT R13, R74, 0x7773, RZ ;  /* 0x000077734a0d7816 */ /* 0x004fe200000000ff */
[----:B------:R-:W-:Y:S01]  /*13a50*/  STG.E.U8 desc[UR12][R48.64], R19 ;  /* 0x0000001330007986 */ /* 0x000fe2000c10110c */
[----:B------:R-:W-:-:S03]  /*13a60*/  PRMT R77, R77, 0x7773, RZ ;  /* 0x000077734d4d7816 */ /* 0x000fc600000000ff */
[----:B------:R1:W-:Y:S01]  /*13a70*/  STG.E.U8 desc[UR12][R50.64], R7 ;  /* 0x0000000732007986 */ /* 0x0003e2000c10110c */
[----:B0-----:R-:W-:-:S03]  /*13a80*/  PRMT R15, R76, 0x7773, RZ ;  /* 0x000077734c0f7816 */ /* 0x001fc600000000ff */
[----:B------:R0:W-:Y:S01]  /*13a90*/  STG.E.U8 desc[UR12][R54.64], R9 ;  /* 0x0000000936007986 */ /* 0x0001e2000c10110c */
[----:B------:R-:W-:-:S03]  /*13aa0*/  LEA.HI.X.SX32 R71, R71, R80, 0x1, P6 ;  /* 0x0000005047477211 */ /* 0x000fc600030f0eff */
[----:B------:R-:W-:Y:S01]  /*13ab0*/  STG.E.U8 desc[UR12][R56.64], R11 ;  /* 0x0000000b38007986 */ /* 0x000fe2000c10110c */
[----:B------:R-:W-:-:S03]  /*13ac0*/  PRMT R79, R79, 0x7773, RZ ;  /* 0x000077734f4f7816 */ /* 0x000fc600000000ff */
[----:B------:R-:W-:Y:S01]  /*13ad0*/  STG.E.U8 desc[UR12][R58.64], R73 ;  /* 0x000000493a007986 */ /* 0x000fe2000c10110c */
[----:B-1----:R-:W-:-:S03]  /*13ae0*/  PRMT R7, R78, 0x7773, RZ ;  /* 0x000077734e077816 */ /* 0x002fc600000000ff */
[----:B------:R-:W-:Y:S01]  /*13af0*/  STG.E.U8 desc[UR12][R60.64], R13 ;  /* 0x0000000d3c007986 */ /* 0x000fe2000c10110c */
[----:B------:R-:W-:Y:S01]  /*13b00*/  FSEL R46, R46, -INF , P4 ;  /* 0xff8000002e2e7808 */ /* 0x000fe20002000000 */
[----:B0-----:R-:W0:Y:S02]  /*13b10*/  LDC.64 R8, c[0x0][0x230] ;  /* 0x00008c00ff087b82 */ /* 0x001e240000000a00 */
[----:B------:R1:W-:Y:S04]  /*13b20*/  STG.E.U8 desc[UR12][R4.64], R75 ;  /* 0x0000004b04007986 */ /* 0x0003e8000c10110c */
[----:B------:R-:W-:Y:S04]  /*13b30*/  STG.E.U8 desc[UR12][R64.64], R15 ;  /* 0x0000000f40007986 */ /* 0x000fe8000c10110c */
[----:B------:R-:W-:Y:S01]  /*13b40*/  STG.E.U8 desc[UR12][R66.64], R77 ;  /* 0x0000004d42007986 */ /* 0x000fe2000c10110c */
[----:B-1----:R-:W-:-:S03]  /*13b50*/  PRMT R5, R72, 0x7773, RZ ;  /* 0x0000777348057816 */ /* 0x002fc600000000ff */
[----:B------:R1:W-:Y:S04]  /*13b60*/  STG.E.U8 desc[UR12][R68.64], R7 ;  /* 0x0000000744007986 */ /* 0x0003e8000c10110c */
[----:B------:R2:W-:Y:S04]  /*13b70*/  STG.E.U8 desc[UR12][R70.64], R79 ;  /* 0x0000004f46007986 */ /* 0x0005e8000c10110c */
[----:B------:R2:W-:Y:S01]  /*13b80*/  STG.E.U8 desc[UR12][R62.64], R5 ;  /* 0x000000053e007986 */ /* 0x0005e2000c10110c */
[----:B------:R-:W-:Y:S02]  /*13b90*/  FSEL R2, R47, -INF , P3 ;  /* 0xff8000002f027808 */ /* 0x000fe40001800000 */
[----:B------:R-:W-:-:S02]  /*13ba0*/  FSEL R52, R52, -INF , P2 ;  /* 0xff80000034347808 */ /* 0x000fc40001000000 */
[----:B------:R-:W-:Y:S01]  /*13bb0*/  FSEL R53, R53, -INF , P1 ;  /* 0xff80000035357808 */ /* 0x000fe20000800000 */
[----:B------:R-:W-:Y:S01]  /*13bc0*/  FFMA R104, R46, 0.69314718246459960938, R107 ;  /* 0x3f3172182e687823 */ /* 0x000fe2000000006b */
[----:B------:R-:W-:Y:S01]  /*13bd0*/  FFMA R105, R2, 0.69314718246459960938, R105 ;  /* 0x3f31721802697823 */ /* 0x000fe20000000069 */
[----:B------:R-:W-:Y:S01]  /*13be0*/  FFMA R106, R52, 0.69314718246459960938, R93 ;  /* 0x3f317218346a7823 */ /* 0x000fe2000000005d */
[----:B------:R-:W-:Y:S01]  /*13bf0*/  LEA R6, R3, UR6, 0x2 ;  /* 0x0000000603067c11 */ /* 0x000fe2000f8e10ff */
[----:B------:R-:W-:Y:S01]  /*13c00*/  FFMA R107, R53, 0.69314718246459960938, R92 ;  /* 0x3f317218356b7823 */ /* 0x000fe2000000005c */
[----:B------:R-:W-:Y:S01]  /*13c10*/  BAR.SYNC.DEFER_BLOCKING 0x0 ;  /* 0x0000000000007b1d */ /* 0x000fe20000010000 */
[----:B------:R-:W-:Y:S01]  /*13c20*/  UIMAD UR4, UR7, UR4, URZ ;  /* 0x00000004070472a4 */ /* 0x000fe2000f8e023f */
[----:B-1----:R-:W-:-:S03]  /*13c30*/  IMAD.SHL.U32 R7, R88, 0x4, RZ ;  /* 0x0000000458077824 */ /* 0x002fc600078e00ff */
[----:B------:R-:W-:Y:S01]  /*13c40*/  USHF.L.U32 UR7, UR4, 0x2, URZ ;  /* 0x0000000204077899 */ /* 0x000fe2000800063f */
[----:B------:R2:W-:Y:S01]  /*13c50*/  STS.128 [R6], R104 ;  /* 0x0000006806007388 */ /* 0x0005e20000000c00 */
[----:B------:R-:W-:Y:S01]  /*13c60*/  UIMAD.WIDE UR4, UR4, 0x4, URZ ;  /* 0x00000004040478a5 */ /* 0x000fe2000f8e023f */
[----:B------:R-:W-:Y:S01]  /*13c70*/  IMAD.HI R4, R88, 0x4, RZ ;  /* 0x0000000458047827 */ /* 0x000fe200078e02ff */
[----:B------:R-:W-:Y:S02]  /*13c80*/  BAR.SYNC.DEFER_BLOCKING 0x0 ;  /* 0x0000000000007b1d */ /* 0x000fe40000010000 */
[----:B0-----:R-:W-:-:S04]  /*13c90*/  IADD3 R2, P1, P2, R7, UR7, R8 ;  /* 0x0000000707027c10 */ /* 0x001fc8000fa3e008 */
[----:B------:R-:W-:Y:S01]  /*13ca0*/  IADD3.X R3, R4, UR5, R9, P1, P2 ;  /* 0x0000000504037c10 */ /* 0x000fe20008fe4409 */
[----:B------:R-:W-:Y:S08]  /*13cb0*/  @P0 EXIT ;  /* 0x000000000000094d */ /* 0x000ff00003800000 */
[----:B--2---:R-:W0:Y:S04]  /*13cc0*/  LDS R5, [R0] ;  /* 0x0000000000057984 */ /* 0x004e280000000800 */
[----:B0-----:R-:W-:Y:S01]  /*13cd0*/  STG.E desc[UR12][R2.64], R5 ;  /* 0x0000000502007986 */ /* 0x001fe2000c10190c */
[----:B------:R-:W-:Y:S05]  /*13ce0*/  EXIT ;  /* 0x000000000000794d */ /* 0x000fea0003800000 */
.L_x_2:
[----:B------:R-:W-:-:S00]  /*13cf0*/  BRA `(.L_x_2) ;  /* 0xfffffffc00fc7947 */ /* 0x000fc0000383ffff */
[----:B------:R-:W-:-:S00]  /*13d00*/  NOP ;  /* 0x0000000000007918 */ /* 0x000fc00000000000 */
[----:B------:R-:W-:-:S00]  /*13d10*/  NOP ;  /* 0x0000000000007918 */ /* 0x000fc00000000000 */
[----:B------:R-:W-:-:S00]  /*13d20*/  NOP ;  /* 0x0000000000007918 */ /* 0x000fc00000000000 */
[----:B------:R-:W-:-:S00]  /*13d30*/  NOP ;  /* 0x0000000000007918 */ /* 0x000fc00000000000 */
[----:B------:R-:W-:-:S00]  /*13d40*/  NOP ;  /* 0x0000000000007918 */ /* 0x000fc00000000000 */
[----:B------:R-:W-:-:S00]  /*13d50*/  NOP ;  /* 0x0000000000007918 */ /* 0x000fc00000000000 */
[----:B------:R-:W-:-:S00]  /*13d60*/  NOP ;  /* 0x0000000000007918 */ /* 0x000fc00000000000 */
[----:B------:R-:W-:-:S00]  /*13d70*/  NOP ;  /* 0x0000000000007918 */ /* 0x000fc00000000000 */
.L_x_3:


//--------------------- .nv.global.init           --------------------------
	.section	.nv.global.init,"aw",@progbits
.nv.global.init:
	.type		_$_str,@object
	.size		_$_str,(.L_0 - _$_str)
_$_str:
        /*0000*/ 	.byte	0x5f, 0x5f, 0x43, 0x55, 0x44, 0x41, 0x5f, 0x46, 0x54, 0x5a, 0x00
.L_0:


//--------------------- .nv.shared.attn_fwd       --------------------------
	.section	.nv.shared.attn_fwd,"aw",@nobits
	.sectionflags	@""
	.align	16
	.zero		1024


//--------------------- .nv.shared.reserved.0     --------------------------
	.section	.nv.shared.reserved.0,"aw",@nobits
	.weak		__nv_reservedSMEM_offset_0_alias
	.size		__nv_reservedSMEM_offset_0_alias, 0, 0
	.other		__nv_reservedSMEM_offset_0_alias,@"STO_CUDA_RESERVED_SHARED STV_DEFAULT"
__nv_reservedSMEM_offset_0_alias:
	.zero		0


//--------------------- .nv.constant0.attn_fwd    --------------------------
	.section	.nv.constant0.attn_fwd,"a",@progbits
	.sectionflags	@""
	.align	4
.nv.constant0.attn_fwd:
	.zero		664


//--------------------- SYMBOLS --------------------------

	.type		.nv.reservedSmem.offset0,@object
	.size		.nv.reservedSmem.offset0,0x4
